def matmul_kernel(
    a_ptr,
    b_ptr,
    c_ptr,
    M,
    N,
    K,
    stride_am,
    stride_ak,
    stride_bk,
    stride_bn,
    stride_cm,
    stride_cn,
    BLOCK_M: tl.constexpr,
    BLOCK_N: tl.constexpr,
    BLOCK_K: tl.constexpr,
    GROUP_M: tl.constexpr,
):
    pid = tl.program_id(axis=0)
    num_pid_m = tl.cdiv(M, BLOCK_M)
    num_pid_n = tl.cdiv(N, BLOCK_N)
    num_pid_in_group = GROUP_M * num_pid_n
    group_id = pid // num_pid_in_group
    first_pid_m = group_id * GROUP_M
    group_size_m = min(num_pid_m - first_pid_m, GROUP_M)
    pid_m = first_pid_m + ((pid % num_pid_in_group) % group_size_m)
    pid_n = (pid % num_pid_in_group) // group_size_m

    offs_am = (pid_m * BLOCK_M + tl.arange(0, BLOCK_M)) % M
    offs_bn = (pid_n * BLOCK_N + tl.arange(0, BLOCK_N)) % N
    offs_k = tl.arange(0, BLOCK_K)
    a_ptrs = a_ptr + offs_am[:, None] * stride_am + offs_k[None, :] * stride_ak
    b_ptrs = b_ptr + offs_k[:, None] * stride_bk + offs_bn[None, :] * stride_bn

    acc = tl.zeros((BLOCK_M, BLOCK_N), dtype=tl.float32)
    for kk in range(0, tl.cdiv(K, BLOCK_K)):
        a = tl.load(a_ptrs, mask=offs_k[None, :] < K - kk * BLOCK_K, other=0.0)
        b = tl.load(b_ptrs, mask=offs_k[:, None] < K - kk * BLOCK_K, other=0.0)
        acc = tl.dot(a, b, acc)
        a_ptrs += BLOCK_K * stride_ak
        b_ptrs += BLOCK_K * stride_bk

    c = acc.to(c_ptr.dtype.element_ty)
    offs_cm = pid_m * BLOCK_M + tl.arange(0, BLOCK_M)
    offs_cn = pid_n * BLOCK_N + tl.arange(0, BLOCK_N)
    c_ptrs = c_ptr + offs_cm[:, None] * stride_cm + offs_cn[None, :] * stride_cn
    mask = (offs_cm[:, None] < M) & (offs_cn[None, :] < N)
    tl.store(c_ptrs, c, mask=mask)

# config = {"BLOCK_K": 64, "BLOCK_M": 64, "BLOCK_N": 512, "GROUP_M": 4, "arch": "sm_100", "dtype": "fp32", "num_ctas": 1, "num_stages": 3, "num_warps": 4}
# arch = sm_100


// ===== COMPILED SASS (sm_100a) =====

	.target	sm_100a

	.elftype	@"ET_EXEC"


//--------------------- .note.nv.tkinfo           --------------------------
	.section	.note.nv.tkinfo,"",@"SHT_NOTE"
	.sectionflags	@"SHF_NOTE_NV_TKINFO"
	.tkinfo
        /*0018*/ 	.word	0x00000081
        /*0030*/ 	.string	""
        /*0030*/ 	.string	"ptxas-blackwell"
        /*0030*/ 	.string	"Cuda compilation tools, release 12.9, V12.9.86"
        /*0030*/ 	.string	"Build cuda_12.9.r12.9/compiler.36037853_0"
        /*0030*/ 	.string	"-v  -suppress-debug-info  -lineinfo  -arch sm_100a "



//--------------------- .note.nv.cuver            --------------------------
	.section	.note.nv.cuver,"",@"SHT_NOTE"
	.sectionflags	@"SHF_NOTE_NV_CUVER"
        /*0018*/ 	.short	0x0001
        /*001a*/ 	.short	0x0064
        /*001c*/ 	.short	0x0001
        /*001e*/ 	.short	0x0000
        /*0020*/ 	.short	0x0001
        /*0022*/ 	.short	0x0000


//--------------------- .nv.info                  --------------------------
	.section	.nv.info,"",@"SHT_CUDA_INFO"
	.align	4


	//----- nvinfo : EIATTR_REGCOUNT
	.align		4
        /*0000*/ 	.byte	0x04, 0x2f
        /*0002*/ 	.short	(.L_4 - .L_3)
	.align		4
.L_3:
        /*0004*/ 	.word	index@(matmul_kernel)
        /*0008*/ 	.word	0x000000ff


	//----- nvinfo : EIATTR_FRAME_SIZE
	.align		4
.L_4:
        /*000c*/ 	.byte	0x04, 0x11
        /*000e*/ 	.short	(.L_6 - .L_5)
	.align		4
.L_5:
        /*0010*/ 	.word	index@($__internal_2_$__cuda_sm10x_tcgen05_guardrail_trap_unallocated_columns_being_dealloced)
        /*0014*/ 	.word	0x000010c8


	//----- nvinfo : EIATTR_FRAME_SIZE
	.align		4
.L_6:
        /*0018*/ 	.byte	0x04, 0x11
        /*001a*/ 	.short	(.L_8 - .L_7)
	.align		4
.L_7:
        /*001c*/ 	.word	index@($__internal_1_$__cuda_sm10x_tcgen05_guardrail_trap_phase_invalid_during_alloc)
        /*0020*/ 	.word	0x000010c8


	//----- nvinfo : EIATTR_FRAME_SIZE
	.align		4
.L_8:
        /*0024*/ 	.byte	0x04, 0x11
        /*0026*/ 	.short	(.L_10 - .L_9)
	.align		4
.L_9:
        /*0028*/ 	.word	index@($__internal_0_$__cuda_sm10x_tcgen05_guardrail_trap_col_being_dealloced_not_returned_by_alloc)
        /*002c*/ 	.word	0x000010c8


	//----- nvinfo : EIATTR_FRAME_SIZE
	.align		4
.L_10:
        /*0030*/ 	.byte	0x04, 0x11
        /*0032*/ 	.short	(.L_12 - .L_11)
	.align		4
.L_11:
        /*0034*/ 	.word	index@(matmul_kernel)
        /*0038*/ 	.word	0x000010c8


	//----- nvinfo : EIATTR_MIN_STACK_SIZE
	.align		4
.L_12:
        /*003c*/ 	.byte	0x04, 0x12
        /*003e*/ 	.short	(.L_14 - .L_13)
	.align		4
.L_13:
        /*0040*/ 	.word	index@(matmul_kernel)
        /*0044*/ 	.word	0x000010c8
.L_14:


//--------------------- .nv.info.matmul_kernel    --------------------------
	.section	.nv.info.matmul_kernel,"",@"SHT_CUDA_INFO"
	.sectionflags	@""
	.align	4


	//----- nvinfo : EIATTR_CUDA_API_VERSION
	.align		4
        /*0000*/ 	.byte	0x04, 0x37
        /*0002*/ 	.short	(.L_16 - .L_15)
.L_15:
        /*0004*/ 	.word	0x00000081


	//----- nvinfo : EIATTR_KPARAM_INFO
	.align		4
.L_16:
        /*0008*/ 	.byte	0x04, 0x17
        /*000a*/ 	.short	(.L_18 - .L_17)
.L_17:
        /*000c*/ 	.word	0x00000000
        /*0010*/ 	.short	0x000d
        /*0012*/ 	.short	0x0048
        /*0014*/ 	.byte	0x00, 0xf4, 0x21, 0x00


	//----- nvinfo : EIATTR_KPARAM_INFO
	.align		4
.L_18:
        /*0018*/ 	.byte	0x04, 0x17
        /*001a*/ 	.short	(.L_20 - .L_19)
.L_19:
        /*001c*/ 	.word	0x00000000
        /*0020*/ 	.short	0x000c
        /*0022*/ 	.short	0x0040
        /*0024*/ 	.byte	0x00, 0xf4, 0x21, 0x00


	//----- nvinfo : EIATTR_KPARAM_INFO
	.align		4
.L_20:
        /*0028*/ 	.byte	0x04, 0x17
        /*002a*/ 	.short	(.L_22 - .L_21)
.L_21:
        /*002c*/ 	.word	0x00000000
        /*0030*/ 	.short	0x000b
        /*0032*/ 	.short	0x0038
        /*0034*/ 	.byte	0x00, 0xf0, 0x11, 0x00


	//----- nvinfo : EIATTR_KPARAM_INFO
	.align		4
.L_22:
        /*0038*/ 	.byte	0x04, 0x17
        /*003a*/ 	.short	(.L_24 - .L_23)
.L_23:
        /*003c*/ 	.word	0x00000000
        /*0040*/ 	.short	0x000a
        /*0042*/ 	.short	0x0034
        /*0044*/ 	.byte	0x00, 0xf0, 0x11, 0x00


	//----- nvinfo : EIATTR_KPARAM_INFO
	.align		4
.L_24:
        /*0048*/ 	.byte	0x04, 0x17
        /*004a*/ 	.short	(.L_26 - .L_25)
.L_25:
        /*004c*/ 	.word	0x00000000
        /*0050*/ 	.short	0x0009
        /*0052*/ 	.short	0x0030
        /*0054*/ 	.byte	0x00, 0xf0, 0x11, 0x00


	//----- nvinfo : EIATTR_KPARAM_INFO
	.align		4
.L_26:
        /*0058*/ 	.byte	0x04, 0x17
        /*005a*/ 	.short	(.L_28 - .L_27)
.L_27:
        /*005c*/ 	.word	0x00000000
        /*0060*/ 	.short	0x0008
        /*0062*/ 	.short	0x002c
        /*0064*/ 	.byte	0x00, 0xf0, 0x11, 0x00


	//----- nvinfo : EIATTR_KPARAM_INFO
	.align		4
.L_28:
        /*0068*/ 	.byte	0x04, 0x17
        /*006a*/ 	.short	(.L_30 - .L_29)
.L_29:
        /*006c*/ 	.word	0x00000000
        /*0070*/ 	.short	0x0007
        /*0072*/ 	.short	0x0028
        /*0074*/ 	.byte	0x00, 0xf0, 0x11, 0x00


	//----- nvinfo : EIATTR_KPARAM_INFO
	.align		4
.L_30:
        /*0078*/ 	.byte	0x04, 0x17
        /*007a*/ 	.short	(.L_32 - .L_31)
.L_31:
        /*007c*/ 	.word	0x00000000
        /*0080*/ 	.short	0x0006
        /*0082*/ 	.short	0x0024
        /*0084*/ 	.byte	0x00, 0xf0, 0x11, 0x00


	//----- nvinfo : EIATTR_KPARAM_INFO
	.align		4
.L_32:
        /*0088*/ 	.byte	0x04, 0x17
        /*008a*/ 	.short	(.L_34 - .L_33)
.L_33:
        /*008c*/ 	.word	0x00000000
        /*0090*/ 	.short	0x0005
        /*0092*/ 	.short	0x0020
        /*0094*/ 	.byte	0x00, 0xf0, 0x11, 0x00


	//----- nvinfo : EIATTR_KPARAM_INFO
	.align		4
.L_34:
        /*0098*/ 	.byte	0x04, 0x17
        /*009a*/ 	.short	(.L_36 - .L_35)
.L_35:
        /*009c*/ 	.word	0x00000000
        /*00a0*/ 	.short	0x0004
        /*00a2*/ 	.short	0x001c
        /*00a4*/ 	.byte	0x00, 0xf0, 0x11, 0x00


	//----- nvinfo : EIATTR_KPARAM_INFO
	.align		4
.L_36:
        /*00a8*/ 	.byte	0x04, 0x17
        /*00aa*/ 	.short	(.L_38 - .L_37)
.L_37:
        /*00ac*/ 	.word	0x00000000
        /*00b0*/ 	.short	0x0003
        /*00b2*/ 	.short	0x0018
        /*00b4*/ 	.byte	0x00, 0xf0, 0x11, 0x00


	//----- nvinfo : EIATTR_KPARAM_INFO
	.align		4
.L_38:
        /*00b8*/ 	.byte	0x04, 0x17
        /*00ba*/ 	.short	(.L_40 - .L_39)
.L_39:
        /*00bc*/ 	.word	0x00000000
        /*00c0*/ 	.short	0x0002
        /*00c2*/ 	.short	0x0010
        /*00c4*/ 	.byte	0x00, 0xf4, 0x21, 0x00


	//----- nvinfo : EIATTR_KPARAM_INFO
	.align		4
.L_40:
        /*00c8*/ 	.byte	0x04, 0x17
        /*00ca*/ 	.short	(.L_42 - .L_41)
.L_41:
        /*00cc*/ 	.word	0x00000000
        /*00d0*/ 	.short	0x0001
        /*00d2*/ 	.short	0x0008
        /*00d4*/ 	.byte	0x00, 0xf4, 0x21, 0x00


	//----- nvinfo : EIATTR_KPARAM_INFO
	.align		4
.L_42:
        /*00d8*/ 	.byte	0x04, 0x17
        /*00da*/ 	.short	(.L_44 - .L_43)
.L_43:
        /*00dc*/ 	.word	0x00000000
        /*00e0*/ 	.short	0x0000
        /*00e2*/ 	.short	0x0000
        /*00e4*/ 	.byte	0x00, 0xf4, 0x21, 0x00


	//----- nvinfo : EIATTR_AT_ENTRY_FRAGMENTS
	.align		4
.L_44:
        /*00e8*/ 	.byte	0x04, 0x4f
        /*00ea*/ 	.short	(.L_46 - .L_45)


	//   ....[0]....
.L_45:
        /*00ec*/ 	.word	0x00000004


	//----- nvinfo : EIATTR_RESERVED_SMEM_USED
	.align		4
.L_46:
        /*00f0*/ 	.byte	0x01, 0x41
	.zero		2


	//----- nvinfo : EIATTR_SPARSE_MMA_MASK
	.align		4
        /*00f4*/ 	.byte	0x03, 0x50
        /*00f6*/ 	.short	0x0000


	//----- nvinfo : EIATTR_TCGEN05_1CTA_USED
	.align		4
        /*00f8*/ 	.byte	0x01, 0x51
	.zero		2


	//----- nvinfo : EIATTR_MAXREG_COUNT
	.align		4
        /*00fc*/ 	.byte	0x03, 0x1b
        /*00fe*/ 	.short	0x00ff


	//----- nvinfo : EIATTR_NUM_BARRIERS
	.align		4
        /*0100*/ 	.byte	0x02, 0x4c
        /*0102*/ 	.byte	0x01
	.zero		1


	//----- nvinfo : EIATTR_ANNOTATIONS
	.align		4
        /*0104*/ 	.byte	0x04, 0x55
        /*0106*/ 	.short	(.L_48 - .L_47)


	//   ....[0]....
.L_47:
        /*0108*/ 	.word	0x00000001
        /*010c*/ 	.byte	0x00, 0x04, 0x00, 0x00, 0x01, 0x00, 0x00, 0x00, 0xe0, 0x0a, 0x00, 0x00, 0x01, 0x00, 0x00, 0x00
        /* <DEDUP_REMOVED lines=2044> */
        /*80dc*/ 	.byte	0xd0, 0xc8, 0x03, 0x00


	//----- nvinfo : EIATTR_INT_WARP_WIDE_INSTR_OFFSETS
	.align		4
.L_48:
        /*80e0*/ 	.byte	0x04, 0x31
        /*80e2*/ 	.short	(.L_50 - .L_49)


	//   ....[0]....
.L_49:
        /*80e4*/ 	.word	0x00017dd0


	//   ....[1]....
        /*80e8*/ 	.word	0x000180d0


	//   ....[2]....
        /*80ec*/ 	.word	0x000181e0


	//   ....[3]....
        /*80f0*/ 	.word	0x0003cd80


	//   ....[4]....
        /*80f4*/ 	.word	0x0003cdd0


	//----- nvinfo : EIATTR_COOP_GROUP_MASK_REGIDS
	.align		4
.L_50:
        /*80f8*/ 	.byte	0x04, 0x29
        /*80fa*/ 	.short	(.L_52 - .L_51)


	//   ....[0]....
.L_51:
        /*80fc*/ 	.word	0xffffffff


	//   ....[1]....
        /*8100*/ 	.word	0xffffffff


	//   ....[2]....
        /*8104*/ 	.word	0xffffffff


	//   ....[3]....
        /*8108*/ 	.word	0xffffffff


	//----- nvinfo : EIATTR_COOP_GROUP_INSTR_OFFSETS
	.align		4
.L_52:
        /*810c*/ 	.byte	0x04, 0x28
        /*810e*/ 	.short	(.L_54 - .L_53)


	//   ....[0]....
.L_53:
        /*8110*/ 	.word	0x00000070


	//   ....[1]....
        /*8114*/ 	.word	0x00000330


	//   ....[2]....
        /*8118*/ 	.word	0x0003cc10


	//   ....[3]....
        /*811c*/ 	.word	0x0003ce80


	//----- nvinfo : EIATTR_VRC_CTA_INIT_COUNT
	.align		4
.L_54:
        /*8120*/ 	.byte	0x02, 0x4a
        /*8122*/ 	.byte	0x80
	.zero		1


	//----- nvinfo : EIATTR_MBARRIER_INSTR_OFFSETS
	.align		4
        /*8124*/ 	.byte	0x04, 0x39
        /*8126*/ 	.short	(.L_56 - .L_55)


	//   ....[0]....
.L_55:
        /*8128*/ 	.word	0x00018170
        /*812c*/ 	.word	0x000000ff
        /*8130*/ 	.word	0x00000000
        /*8134*/ 	.short	0x0100
        /*8136*/ 	.byte	0x0a
	.zero		1


	//   ....[1]....
        /*8138*/ 	.word	0x00018260
        /*813c*/ 	.word	0x000000ff
        /*8140*/ 	.word	0x0006c008
        /*8144*/ 	.short	0x0100
        /*8146*/ 	.byte	0x07
	.zero		1


	//   ....[2]....
        /*8148*/ 	.word	0x0002a390
        /*814c*/ 	.word	0x000000ff
        /*8150*/ 	.word	0x00000000
        /*8154*/ 	.short	0x010a
        /*8156*/ 	.byte	0x10
	.zero		1


	//   ....[3]....
        /*8158*/ 	.word	0x00033b20
        /*815c*/ 	.word	0x000000ff
        /*8160*/ 	.word	0x00000000
        /*8164*/ 	.short	0x010a
        /*8166*/ 	.byte	0x0a
	.zero		1


	//   ....[4]....
        /*8168*/ 	.word	0x00033bc0
        /*816c*/ 	.word	0x000000ff
        /*8170*/ 	.word	0x0006c000
        /*8174*/ 	.short	0x0108
        /*8176*/ 	.byte	0x07
	.zero		1


	//   ....[5]....
        /*8178*/ 	.word	0x00033c60
        /*817c*/ 	.word	0x000000ff
        /*8180*/ 	.word	0x0006c008
        /*8184*/ 	.short	0x0108
        /*8186*/ 	.byte	0x07
	.zero		1


	//   ....[6]....
        /*8188*/ 	.word	0x0003cea0
        /*818c*/ 	.word	0x000000ff
        /*8190*/ 	.word	0x00000000
        /*8194*/ 	.short	0x010a
        /*8196*/ 	.byte	0x10
	.zero		1


	//   ....[7]....
        /*8198*/ 	.word	0x0003ced0
        /*819c*/ 	.word	0x000000ff
        /*81a0*/ 	.word	0x00000000
        /*81a4*/ 	.short	0x010a
        /*81a6*/ 	.byte	0x0a
	.zero		1


	//----- nvinfo : EIATTR_NUM_MBARRIERS
	.align		4
.L_56:
        /*81a8*/ 	.byte	0x03, 0x38
        /*81aa*/ 	.short	0x0002


	//----- nvinfo : EIATTR_EXIT_INSTR_OFFSETS
	.align		4
        /*81ac*/ 	.byte	0x04, 0x1c
        /*81ae*/ 	.short	(.L_58 - .L_57)


	//   ....[0]....
.L_57:
        /*81b0*/ 	.word	0x0003ce90


	//----- nvinfo : EIATTR_REQNTID
	.align		4
.L_58:
        /*81b4*/ 	.byte	0x04, 0x10
        /*81b6*/ 	.short	(.L_60 - .L_59)
.L_59:
        /*81b8*/ 	.word	0x00000080
        /*81bc*/ 	.word	0x00000001
        /*81c0*/ 	.word	0x00000001


	//----- nvinfo : EIATTR_CRS_STACK_SIZE
	.align		4
.L_60:
        /*81c4*/ 	.byte	0x04, 0x1e
        /*81c6*/ 	.short	(.L_62 - .L_61)
.L_61:
        /*81c8*/ 	.word	0x00000000


	//----- nvinfo : EIATTR_CBANK_PARAM_SIZE
	.align		4
.L_62:
        /*81cc*/ 	.byte	0x03, 0x19
        /*81ce*/ 	.short	0x0050


	//----- nvinfo : EIATTR_PARAM_CBANK
	.align		4
        /*81d0*/ 	.byte	0x04, 0x0a
        /*81d2*/ 	.short	(.L_64 - .L_63)
	.align		4
.L_63:
        /*81d4*/ 	.word	index@(.nv.constant0.matmul_kernel)
        /*81d8*/ 	.short	0x0380
        /*81da*/ 	.short	0x0050


	//----- nvinfo : EIATTR_SW_WAR
	.align		4
.L_64:
        /*81dc*/ 	.byte	0x04, 0x36
        /*81de*/ 	.short	(.L_66 - .L_65)
.L_65:
        /*81e0*/ 	.word	0x00000008
.L_66:


//--------------------- .nv.compat                --------------------------
	.section	.nv.compat,"",@"SHT_CUDA_COMPAT_INFO"
	.align	4
        /*0000*/ 	.byte	0x02, 0x02, 0x02, 0x00, 0x02, 0x05, 0x05, 0x00, 0x02, 0x03, 0x00, 0x00, 0x02, 0x06, 0x01, 0x00


//--------------------- .nv.callgraph             --------------------------
	.section	.nv.callgraph,"",@"SHT_CUDA_CALLGRAPH"
	.align	4
	.sectionentsize	8
	.align		4
        /*0000*/ 	.word	0x00000000
	.align		4
        /*0004*/ 	.word	0xffffffff
	.align		4
        /*0008*/ 	.word	0x00000000
	.align		4
        /*000c*/ 	.word	0xfffffffe
	.align		4
        /*0010*/ 	.word	0x00000000
	.align		4
        /*0014*/ 	.word	0xfffffffd
	.align		4
        /*0018*/ 	.word	0x00000000
	.align		4
        /*001c*/ 	.word	0xfffffffc


//--------------------- .text.matmul_kernel       --------------------------
	.section	.text.matmul_kernel,"ax",@progbits
	.align	128
        .global         matmul_kernel
        .type           matmul_kernel,@function
        .size           matmul_kernel,(.L_x_20 - matmul_kernel)
        .other          matmul_kernel,@"STO_CUDA_ENTRY STV_DEFAULT"
matmul_kernel:
.text.matmul_kernel:
[----:B------:R-:W1:Y:S01]  /*0000*/  LDC R1, c[0x0][0x37c] ;  /* 0x0000df00ff017b82 */ /* 0x000e620000000800 */
[----:B------:R-:W2:Y:S01]  /*0010*/  S2R R0, SR_TID.X ;  /* 0x0000000000007919 */ /* 0x000ea20000002100 */
[----:B-1----:R-:W-:Y:S01]  /*0020*/  VIADD R1, R1, 0xffffef38 ;  /* 0xffffef3801017836 */ /* 0x002fe20000000000 */
[----:B--2---:R-:W-:-:S13]  /*0030*/  ISETP.GE.U32.AND P0, PT, R0, 0x20, PT ;  /* 0x000000200000780c */ /* 0x004fda0003f06070 */
[----:B------:R-:W-:Y:S02]  /*0040*/  VOTEU.ANY UP0, P0 ;  /* 0x0000000000ff7886 */ /* 0x000fe40000000100 */
[----:B------:R-:W-:Y:S05]  /*0050*/  BRA.U UP0, `(.L_x_0) ;  /* 0x0000000100b87547 */ /* 0x000fea000b800000 */
[----:B------:R-:W1:Y:S01]  /*0060*/  S2UR UR6, SR_CgaCtaId ;  /* 0x00000000000679c3 */ /* 0x000e620000008800 */
[----:B------:R-:W-:Y:S01]  /*0070*/  NOP ;  /* 0x0000000000007918 */ /* 0x000fe20000000000 */
[----:B------:R-:W-:Y:S02]  /*0080*/  UMOV UR4, 0x40 ;  /* 0x0000004000047882 */ /* 0x000fe40000000000 */
[----:B-1----:R-:W-:-:S09]  /*0090*/  ULEA UR4, UR6, UR4, 0x18 ;  /* 0x0000000406047291 */ /* 0x002fd2000f8ec0ff */
[----:B------:R-:W1:Y:S01]  /*00a0*/  LDS.U8 R0, [UR4] ;  /* 0x00000004ff007984 */ /* 0x000e620008000000 */
[----:B------:R-:W-:Y:S02]  /*00b0*/  UMOV UR4, 0x400 ;  /* 0x0000040000047882 */ /* 0x000fe40000000000 */
[----:B------:R-:W-:Y:S01]  /*00c0*/  ULEA UR4, UR6, UR4, 0x18 ;  /* 0x0000000406047291 */ /* 0x000fe2000f8ec0ff */
[----:B-1----:R-:W-:-:S13]  /*00d0*/  ISETP.NE.AND P0, PT, R0, RZ, PT ;  /* 0x000000ff0000720c */ /* 0x002fda0003f05270 */
[----:B------:R-:W-:Y:S05]  /*00e0*/  @P0 BRA `(.L_x_1) ;  /* 0x00000000007c0947 */ /* 0x000fea0003800000 */
[----:B------:R-:W-:-:S13]  /*00f0*/  ELECT P0, URZ, PT ;  /* 0x0000000000ff782f */ /* 0x000fda0003800000 */
[----:B------:R-:W-:Y:S05]  /*0100*/  @!P0 BRA `(.L_x_2) ;  /* 0x0000000000848947 */ /* 0x000fea0003800000 */
[----:B------:R-:W-:Y:S01]  /*0110*/  UMOV UR5, 0x8 ;  /* 0x0000000800057882 */ /* 0x000fe20000000000 */
[----:B------:R-:W-:Y:S02]  /*0120*/  IMAD.MOV.U32 R4, RZ, RZ, 0x1 ;  /* 0x00000001ff047424 */ /* 0x000fe400078e00ff */
[----:B------:R-:W-:Y:S02]  /*0130*/  IMAD.MOV.U32 R5, RZ, RZ, 0xff ;  /* 0x000000ffff057424 */ /* 0x000fe400078e00ff */
[----:B------:R-:W-:Y:S04]  /*0140*/  DEPBAR.LE SB1, 0x36 ;  /* 0x00009d800000791a */ /* 0x000fe80000000000 */
[----:B------:R-:W1:Y:S02]  /*0150*/  UTCATOMSWS.FIND_AND_SET.ALIGN UP1, UR5, UR5 ;  /* 0x00000005000575e3 */ /* 0x000e640008020800 */
[----:B-1----:R-:W-:-:S04]  /*0160*/  PLOP3.LUT P0, PT, PT, PT, UP1, 0x80, 0x8 ;  /* 0x000000000008781c */ /* 0x002fc80003f0f018 */
[----:B------:R-:W-:-:S04]  /*0170*/  SEL R0, RZ, 0xffffffff, !P0 ;  /* 0xffffffffff007807 */ /* 0x000fc80004000000 */
[----:B------:R-:W-:Y:S01]  /*0180*/  ISETP.NE.AND P0, PT, R0, RZ, PT ;  /* 0x000000ff0000720c */ /* 0x000fe20003f05270 */
[----:B------:R-:W-:-:S12]  /*0190*/  IMAD.U32 R0, RZ, RZ, UR5 ;  /* 0x00000005ff007e24 */ /* 0x000fd8000f8e00ff */
[----:B------:R-:W-:Y:S05]  /*01a0*/  @P0 BRA `(.L_x_3) ;  /* 0x0000000000240947 */ /* 0x000fea0003800000 */
.L_x_4:
[----:B------:R-:W-:Y:S05]  /*01b0*/  NANOSLEEP 0x64 ;  /* 0x000000640000795d */ /* 0x000fea0003800000 */
[----:B------:R-:W-:-:S05]  /*01c0*/  UMOV UR5, 0x8 ;  /* 0x0000000800057882 */ /* 0x000fca0000000000 */
[----:B------:R-:W-:Y:S04]  /*01d0*/  DEPBAR.LE SB1, 0x36 ;  /* 0x00009d800000791a */ /* 0x000fe80000000000 */
[----:B------:R-:W1:Y:S02]  /*01e0*/  UTCATOMSWS.FIND_AND_SET.ALIGN UP1, UR5, UR5 ;  /* 0x00000005000575e3 */ /* 0x000e640008020800 */
[----:B-1----:R-:W-:-:S04]  /*01f0*/  PLOP3.LUT P0, PT, PT, PT, UP1, 0x80, 0x8 ;  /* 0x000000000008781c */ /* 0x002fc80003f0f018 */
[----:B------:R-:W-:-:S04]  /*0200*/  SEL R0, RZ, 0xffffffff, !P0 ;  /* 0xffffffffff007807 */ /* 0x000fc80004000000 */
[----:B------:R-:W-:Y:S01]  /*0210*/  ISETP.NE.AND P0, PT, R0, RZ, PT ;  /* 0x000000ff0000720c */ /* 0x000fe20003f05270 */
[----:B------:R-:W-:-:S12]  /*0220*/  IMAD.U32 R0, RZ, RZ, UR5 ;  /* 0x00000005ff007e24 */ /* 0x000fd8000f8e00ff */
[----:B------:R-:W-:Y:S05]  /*0230*/  @!P0 BRA `(.L_x_4) ;  /* 0xfffffffc00dc8947 */ /* 0x000fea000383ffff */
.L_x_3:
[C---:B------:R-:W-:Y:S01]  /*0240*/  VIADD R3, R0.reuse, 0x10 ;  /* 0x0000001000037836 */ /* 0x040fe20000000000 */
[----:B------:R-:W-:Y:S01]  /*0250*/  UMOV UR5, 0x50 ;  /* 0x0000005000057882 */ /* 0x000fe20000000000 */
[----:B------:R-:W-:Y:S01]  /*0260*/  SHF.L.U32 R2, R5, R0, RZ ;  /* 0x0000000005027219 */ /* 0x000fe200000006ff */
[----:B------:R-:W-:Y:S01]  /*0270*/  ULEA UR5, UR6, UR5, 0x18 ;  /* 0x0000000506057291 */ /* 0x000fe2000f8ec0ff */
[----:B------:R-:W-:Y:S01]  /*0280*/  IMAD.SHL.U32 R0, R0, 0x20, RZ ;  /* 0x0000002000007824 */ /* 0x000fe200078e00ff */
[----:B------:R-:W-:-:S04]  /*0290*/  SHF.L.U32 R3, R4, R3, RZ ;  /* 0x0000000304037219 */ /* 0x000fc800000006ff */
[----:B------:R-:W-:-:S05]  /*02a0*/  LOP3.LUT R2, R3, R2, RZ, 0xfc, !PT ;  /* 0x0000000203027212 */ /* 0x000fca00078efcff */
[----:B------:R1:W-:Y:S04]  /*02b0*/  ATOMS.OR RZ, [UR5], R2 ;  /* 0x00000002ffff798c */ /* 0x0003e8000b000005 */
[----:B------:R1:W-:Y:S01]  /*02c0*/  STS [UR4], R0 ;  /* 0x00000000ff007988 */ /* 0x0003e20008000804 */
[----:B------:R-:W-:Y:S05]  /*02d0*/  BRA `(.L_x_2) ;  /* 0x0000000000107947 */ /* 0x000fea0003800000 */
.L_x_1:
[----:B------:R-:W-:Y:S01]  /*02e0*/  IMAD.MOV.U32 R0, RZ, RZ, -0x1 ;  /* 0xffffffffff007424 */ /* 0x000fe200078e00ff */
[----:B------:R-:W-:-:S04]  /*02f0*/  MOV R2, 0x320 ;  /* 0x0000032000027802 */ /* 0x000fc80000000f00 */
[----:B------:R1:W-:Y:S03]  /*0300*/  STS [UR4], R0 ;  /* 0x00000000ff007988 */ /* 0x0003e60008000804 */
[----:B-1----:R-:W-:Y:S05]  /*0310*/  CALL.REL.NOINC `($__internal_1_$__cuda_sm10x_tcgen05_guardrail_trap_phase_invalid_during_alloc) ;  /* 0x000003cc00047944 */ /* 0x002fea0003c00000 */
.L_x_2:
[----:B------:R-:W-:Y:S05]  /*0320*/  WARPSYNC.ALL ;  /* 0x0000000000007948 */ /* 0x000fea0003800000 */
[----:B------:R-:W-:Y:S01]  /*0330*/  NOP ;  /* 0x0000000000007918 */ /* 0x000fe20000000000 */
.L_x_0:
[----:B-1----:R-:W1:Y:S01]  /*0340*/  LDC.64 R2, c[0x0][0x398] ;  /* 0x0000e600ff027b82 */ /* 0x002e620000000a00 */
[----:B------:R-:W2:Y:S01]  /*0350*/  S2R R5, SR_CTAID.X ;  /* 0x0000000000057919 */ /* 0x000ea20000002500 */
[----:B------:R-:W3:Y:S01]  /*0360*/  LDCU.64 UR4, c[0x0][0x3a8] ;  /* 0x00007500ff0477ac */ /* 0x000ee20008000a00 */
[----:B------:R-:W4:Y:S01]  /*0370*/  S2R R249, SR_TID.X ;  /* 0x0000000000f97919 */ /* 0x000f220000002100 */
[----:B------:R-:W-:Y:S01]  /*0380*/  UMOV UR7, 0x400 ;  /* 0x0000040000077882 */ /* 0x000fe20000000000 */
[----:B------:R-:W1:Y:S03]  /*0390*/  LDCU UR11, c[0x0][0x39c] ;  /* 0x00007380ff0b77ac */ /* 0x000e660008000800 */
[----:B------:R-:W1:Y:S01]  /*03a0*/  S2UR UR10, SR_CgaCtaId ;  /* 0x00000000000a79c3 */ /* 0x000e620000008800 */
[----:B------:R-:W1:Y:S01]  /*03b0*/  LDCU UR9, c[0x0][0x3b0] ;  /* 0x00007600ff0977ac */ /* 0x000e620008000800 */
[----:B------:R-:W1:Y:S01]  /*03c0*/  LDCU UR16, c[0x0][0x3b0] ;  /* 0x00007600ff1077ac */ /* 0x000e620008000800 */
[----:B------:R-:W1:Y:S01]  /*03d0*/  LDCU UR18, c[0x0][0x3b0] ;  /* 0x00007600ff1277ac */ /* 0x000e620008000800 */
[----:B------:R-:W1:Y:S02]  /*03e0*/  LDCU UR19, c[0x0][0x3b0] ;  /* 0x00007600ff1377ac */ /* 0x000e640008000800 */
[----:B-1----:R-:W-:Y:S01]  /*03f0*/  IMAD.MOV.U32 R13, RZ, RZ, R3 ;  /* 0x000000ffff0d7224 */ /* 0x002fe200078e0003 */
[----:B------:R1:W-:Y:S01]  /*0400*/  STL [R1+0x28], R2 ;  /* 0x0000280201007387 */ /* 0x0003e20000100800 */
[----:B------:R-:W-:Y:S01]  /*0410*/  IMAD.MOV.U32 R12, RZ, RZ, R2 ;  /* 0x000000ffff0c7224 */ /* 0x000fe200078e0002 */
[----:B------:R-:W1:Y:S01]  /*0420*/  LDCU UR20, c[0x0][0x3b0] ;  /* 0x00007600ff1477ac */ /* 0x000e620008000800 */
[----:B------:R-:W-:Y:S01]  /*0430*/  VIADD R0, R13, 0x1ff ;  /* 0x000001ff0d007836 */ /* 0x000fe20000000000 */
[----:B------:R-:W-:-:S02]  /*0440*/  IABS R251, R13 ;  /* 0x0000000d00fb7213 */ /* 0x000fc40000000000 */
[----:B------:R-:W-:Y:S01]  /*0450*/  IABS R252, R12 ;  /* 0x0000000c00fc7213 */ /* 0x000fe20000000000 */
[----:B------:R-:W1:Y:S01]  /*0460*/  LDCU UR21, c[0x0][0x3b0] ;  /* 0x00007600ff1577ac */ /* 0x000e620008000800 */
[----:B------:R-:W-:Y:S02]  /*0470*/  SHF.R.S32.HI R3, RZ, 0x1f, R0 ;  /* 0x0000001fff037819 */ /* 0x000fe40000011400 */
[----:B--2---:R-:W-:Y:S01]  /*0480*/  IABS R8, R5 ;  /* 0x0000000500087213 */ /* 0x004fe20000000000 */
[----:B------:R-:W2:Y:S01]  /*0490*/  LDCU UR22, c[0x0][0x3b0] ;  /* 0x00007600ff1677ac */ /* 0x000ea20008000800 */
[----:B------:R-:W-:Y:S01]  /*04a0*/  LEA.HI R3, R3, R0, RZ, 0x9 ;  /* 0x0000000003037211 */ /* 0x000fe200078f48ff */
[----:B------:R-:W1:Y:S03]  /*04b0*/  LDCU UR23, c[0x0][0x3b0] ;  /* 0x00007600ff1777ac */ /* 0x000e660008000800 */
[----:B------:R-:W-:Y:S01]  /*04c0*/  SHF.R.S32.HI R3, RZ, 0x9, R3 ;  /* 0x00000009ff037819 */ /* 0x000fe20000011403 */
[----:B------:R-:W1:Y:S04]  /*04d0*/  LDCU UR24, c[0x0][0x3b0] ;  /* 0x00007600ff1877ac */ /* 0x000e680008000800 */
[----:B------:R-:W-:Y:S01]  /*04e0*/  IMAD.SHL.U32 R4, R3, 0x4, RZ ;  /* 0x0000000403047824 */ /* 0x000fe200078e00ff */
[----:B------:R-:W1:Y:S04]  /*04f0*/  LDCU UR25, c[0x0][0x3b0] ;  /* 0x00007600ff1977ac */ /* 0x000e680008000800 */
[-C--:B------:R-:W-:Y:S01]  /*0500*/  IABS R7, R4.reuse ;  /* 0x0000000400077213 */ /* 0x080fe20000000000 */
[----:B------:R-:W1:Y:S01]  /*0510*/  LDCU UR26, c[0x0][0x3b0] ;  /* 0x00007600ff1a77ac */ /* 0x000e620008000800 */
[----:B------:R-:W-:-:S02]  /*0520*/  IABS R10, R4 ;  /* 0x00000004000a7213 */ /* 0x000fc40000000000 */
[----:B------:R-:W1:Y:S01]  /*0530*/  I2F.RP R0, R7 ;  /* 0x0000000700007306 */ /* 0x000e620000209400 */
[----:B------:R-:W2:Y:S01]  /*0540*/  LDCU UR27, c[0x0][0x3b0] ;  /* 0x00007600ff1b77ac */ /* 0x000ea20008000800 */
[----:B------:R-:W2:Y:S01]  /*0550*/  LDCU UR28, c[0x0][0x3b0] ;  /* 0x00007600ff1c77ac */ /* 0x000ea20008000800 */
[----:B------:R-:W2:Y:S01]  /*0560*/  LDCU UR29, c[0x0][0x3b0] ;  /* 0x00007600ff1d77ac */ /* 0x000ea20008000800 */
[----:B------:R-:W2:Y:S04]  /*0570*/  LDCU UR31, c[0x0][0x3b0] ;  /* 0x00007600ff1f77ac */ /* 0x000ea80008000800 */
[----:B-1----:R-:W1:Y:S01]  /*0580*/  MUFU.RCP R0, R0 ;  /* 0x0000000000007308 */ /* 0x002e620000001000 */
[----:B------:R-:W2:Y:S01]  /*0590*/  LDCU UR30, c[0x0][0x3b0] ;  /* 0x00007600ff1e77ac */ /* 0x000ea20008000800 */
[----:B------:R-:W2:Y:S01]  /*05a0*/  LDCU.128 UR12, c[0x0][0x380] ;  /* 0x00007000ff0c77ac */ /* 0x000ea20008000c00 */
[----:B------:R-:W2:Y:S01]  /*05b0*/  LDCU UR32, c[0x0][0x3b0] ;  /* 0x00007600ff2077ac */ /* 0x000ea20008000800 */
[----:B------:R-:W2:Y:S01]  /*05c0*/  LDCU UR6, c[0x0][0x3a4] ;  /* 0x00007480ff0677ac */ /* 0x000ea20008000800 */
[----:B-1----:R-:W-:-:S02]  /*05d0*/  VIADD R2, R0, 0xffffffe ;  /* 0x0ffffffe00027836 */ /* 0x002fc40000000000 */
[----:B------:R-:W-:Y:S02]  /*05e0*/  IMAD.MOV R0, RZ, RZ, -R10 ;  /* 0x000000ffff007224 */ /* 0x000fe400078e0a0a */
[----:B------:R1:W2:Y:S02]  /*05f0*/  F2I.FTZ.U32.TRUNC.NTZ R3, R2 ;  /* 0x0000000200037305 */ /* 0x0002a4000021f000 */
[----:B-1----:R-:W-:Y:S02]  /*0600*/  IMAD.MOV.U32 R2, RZ, RZ, RZ ;  /* 0x000000ffff027224 */ /* 0x002fe400078e00ff */
[----:B--2---:R-:W-:-:S04]  /*0610*/  IMAD.MOV R6, RZ, RZ, -R3 ;  /* 0x000000ffff067224 */ /* 0x004fc800078e0a03 */
[----:B------:R-:W-:Y:S02]  /*0620*/  IMAD R9, R6, R7, RZ ;  /* 0x0000000706097224 */ /* 0x000fe400078e02ff */
[----:B------:R-:W-:Y:S02]  /*0630*/  IMAD.MOV.U32 R6, RZ, RZ, R8 ;  /* 0x000000ffff067224 */ /* 0x000fe400078e0008 */
[----:B------:R-:W-:-:S06]  /*0640*/  IMAD.HI.U32 R3, R3, R9, R2 ;  /* 0x0000000903037227 */ /* 0x000fcc00078e0002 */
[----:B------:R-:W-:-:S04]  /*0650*/  IMAD.HI.U32 R3, R3, R6, RZ ;  /* 0x0000000603037227 */ /* 0x000fc800078e00ff */
[----:B------:R-:W-:Y:S01]  /*0660*/  IMAD R0, R3, R0, R6 ;  /* 0x0000000003007224 */ /* 0x000fe200078e0206 */
[----:B------:R-:W-:Y:S04]  /*0670*/  BAR.SYNC.DEFER_BLOCKING 0x0 ;  /* 0x0000000000007b1d */ /* 0x000fe80000010000 */
[----:B------:R-:W-:-:S13]  /*0680*/  ISETP.GT.U32.AND P1, PT, R7, R0, PT ;  /* 0x000000000700720c */ /* 0x000fda0003f24070 */
[----:B------:R-:W-:Y:S02]  /*0690*/  @!P1 IMAD.IADD R0, R0, 0x1, -R7 ;  /* 0x0000000100009824 */ /* 0x000fe400078e0a07 */
[----:B------:R-:W-:Y:S01]  /*06a0*/  @!P1 VIADD R3, R3, 0x1 ;  /* 0x0000000103039836 */ /* 0x000fe20000000000 */
[----:B------:R-:W-:Y:S02]  /*06b0*/  ISETP.NE.AND P1, PT, R4, RZ, PT ;  /* 0x000000ff0400720c */ /* 0x000fe40003f25270 */
[----:B------:R-:W-:Y:S02]  /*06c0*/  ISETP.GE.U32.AND P0, PT, R0, R7, PT ;  /* 0x000000070000720c */ /* 0x000fe40003f06070 */
[----:B------:R-:W-:Y:S01]  /*06d0*/  LOP3.LUT R0, R5, R4, RZ, 0x3c, !PT ;  /* 0x0000000405007212 */ /* 0x000fe200078e3cff */
[----:B------:R-:W1:Y:S03]  /*06e0*/  I2F.RP R7, R251 ;  /* 0x000000fb00077306 */ /* 0x000e660000209400 */
[----:B------:R-:W-:Y:S01]  /*06f0*/  ISETP.GE.AND P2, PT, R0, RZ, PT ;  /* 0x000000ff0000720c */ /* 0x000fe20003f46270 */
[----:B------:R-:W-:Y:S01]  /*0700*/  VIADD R0, R12, 0x3f ;  /* 0x0000003f0c007836 */ /* 0x000fe20000000000 */
[----:B----4-:R-:W-:-:S04]  /*0710*/  SHF.R.U32.HI R12, RZ, 0x6, R249 ;  /* 0x00000006ff0c7819 */ /* 0x010fc800000116f9 */
[----:B------:R-:W-:Y:S01]  /*0720*/  SGXT.U32 R12, R12, 0x1 ;  /* 0x000000010c0c781a */ /* 0x000fe20000000000 */
[----:B------:R-:W-:-:S04]  /*0730*/  @P0 VIADD R3, R3, 0x1 ;  /* 0x0000000103030836 */ /* 0x000fc80000000000 */
[----:B------:R-:W-:Y:S01]  /*0740*/  IMAD.MOV.U32 R2, RZ, RZ, R3 ;  /* 0x000000ffff027224 */ /* 0x000fe200078e0003 */
[----:B------:R-:W-:Y:S01]  /*0750*/  SHF.R.S32.HI R3, RZ, 0x1f, R0 ;  /* 0x0000001fff037819 */ /* 0x000fe20000011400 */
[----:B-1----:R-:W-:Y:S02]  /*0760*/  MUFU.RCP R7, R7 ;  /* 0x0000000700077308 */ /* 0x002fe40000001000 */
[----:B------:R-:W-:Y:S01]  /*0770*/  @!P2 IMAD.MOV R2, RZ, RZ, -R2 ;  /* 0x000000ffff02a224 */ /* 0x000fe200078e0a02 */
[----:B------:R-:W-:Y:S02]  /*0780*/  @!P1 LOP3.LUT R2, RZ, R4, RZ, 0x33, !PT ;  /* 0x00000004ff029212 */ /* 0x000fe400078e33ff */
[----:B------:R-:W-:-:S03]  /*0790*/  LEA.HI R3, R3, R0, RZ, 0x6 ;  /* 0x0000000003037211 */ /* 0x000fc600078f30ff */
[----:B------:R-:W-:Y:S02]  /*07a0*/  IMAD.SHL.U32 R8, R2, 0x4, RZ ;  /* 0x0000000402087824 */ /* 0x000fe400078e00ff */
[----:B------:R-:W-:-:S03]  /*07b0*/  IMAD.MOV R2, RZ, RZ, -R2 ;  /* 0x000000ffff027224 */ /* 0x000fc600078e0a02 */
[----:B------:R-:W-:Y:S01]  /*07c0*/  LEA.HI.SX32 R3, R3, -R8, 0x1a ;  /* 0x8000000803037211 */ /* 0x000fe200078fd2ff */
[----:B------:R-:W-:Y:S02]  /*07d0*/  IMAD R10, R4, R2, R5 ;  /* 0x00000002040a7224 */ /* 0x000fe400078e0205 */
[----:B------:R-:W-:Y:S01]  /*07e0*/  IMAD.MOV.U32 R2, RZ, RZ, RZ ;  /* 0x000000ffff027224 */ /* 0x000fe200078e00ff */
[----:B------:R-:W-:-:S04]  /*07f0*/  VIMNMX R11, PT, PT, R3, 0x4, PT ;  /* 0x00000004030b7848 */ /* 0x000fc80003fe0100 */
[-C--:B------:R-:W-:Y:S02]  /*0800*/  IABS R9, R11.reuse ;  /* 0x0000000b00097213 */ /* 0x080fe40000000000 */
[----:B------:R-:W-:Y:S02]  /*0810*/  IABS R4, R11 ;  /* 0x0000000b00047213 */ /* 0x000fe40000000000 */
[----:B------:R-:W1:Y:S08]  /*0820*/  I2F.RP R0, R9 ;  /* 0x0000000900007306 */ /* 0x000e700000209400 */
[----:B-1----:R-:W1:Y:S02]  /*0830*/  MUFU.RCP R0, R0 ;  /* 0x0000000000007308 */ /* 0x002e640000001000 */
[----:B-1----:R-:W-:Y:S01]  /*0840*/  VIADD R3, R0, 0xffffffe ;  /* 0x0ffffffe00037836 */ /* 0x002fe20000000000 */
[----:B------:R-:W-:-:S05]  /*0850*/  IABS R0, R10 ;  /* 0x0000000a00007213 */ /* 0x000fca0000000000 */
[----:B------:R-:W1:Y:S02]  /*0860*/  F2I.FTZ.U32.TRUNC.NTZ R3, R3 ;  /* 0x0000000300037305 */ /* 0x000e64000021f000 */
[----:B-1----:R-:W-:-:S04]  /*0870*/  IMAD.MOV R6, RZ, RZ, -R3 ;  /* 0x000000ffff067224 */ /* 0x002fc800078e0a03 */
[----:B------:R-:W-:Y:S02]  /*0880*/  IMAD R5, R6, R9, RZ ;  /* 0x0000000906057224 */ /* 0x000fe400078e02ff */
[----:B------:R-:W1:Y:S02]  /*0890*/  I2F.RP R6, R252 ;  /* 0x000000fc00067306 */ /* 0x000e640000209400 */
[----:B------:R-:W-:-:S04]  /*08a0*/  IMAD.HI.U32 R2, R3, R5, R2 ;  /* 0x0000000503027227 */ /* 0x000fc800078e0002 */
[----:B------:R-:W-:Y:S02]  /*08b0*/  IMAD.MOV.U32 R3, RZ, RZ, R0 ;  /* 0x000000ffff037224 */ /* 0x000fe400078e0000 */
[----:B------:R-:W-:Y:S02]  /*08c0*/  IMAD.MOV R0, RZ, RZ, -R4 ;  /* 0x000000ffff007224 */ /* 0x000fe400078e0a04 */
[----:B------:R-:W-:-:S04]  /*08d0*/  IMAD.HI.U32 R2, R2, R3, RZ ;  /* 0x0000000302027227 */ /* 0x000fc800078e00ff */
[----:B------:R-:W-:Y:S01]  /*08e0*/  IMAD R0, R2, R0, R3 ;  /* 0x0000000002007224 */ /* 0x000fe200078e0203 */
[----:B-1----:R-:W1:Y:S01]  /*08f0*/  MUFU.RCP R6, R6 ;  /* 0x0000000600067308 */ /* 0x002e620000001000 */
[----:B------:R-:W-:-:S03]  /*0900*/  VIADD R4, R7, 0xffffffe ;  /* 0x0ffffffe07047836 */ /* 0x000fc60000000000 */
[----:B------:R-:W-:-:S04]  /*0910*/  ISETP.GT.U32.AND P1, PT, R9, R0, PT ;  /* 0x000000000900720c */ /* 0x000fc80003f24070 */
[----:B------:R-:W2:Y:S09]  /*0920*/  F2I.FTZ.U32.TRUNC.NTZ R5, R4 ;  /* 0x0000000400057305 */ /* 0x000eb2000021f000 */
[----:B------:R-:W-:Y:S02]  /*0930*/  @!P1 IMAD.IADD R0, R0, 0x1, -R9 ;  /* 0x0000000100009824 */ /* 0x000fe400078e0a09 */
[----:B-1----:R-:W-:-:S02]  /*0940*/  VIADD R3, R6, 0xffffffe ;  /* 0x0ffffffe06037836 */ /* 0x002fc40000000000 */
[----:B------:R-:W-:Y:S01]  /*0950*/  @!P1 VIADD R2, R2, 0x1 ;  /* 0x0000000102029836 */ /* 0x000fe20000000000 */
[----:B------:R-:W-:Y:S01]  /*0960*/  ISETP.GE.U32.AND P0, PT, R0, R9, PT ;  /* 0x000000090000720c */ /* 0x000fe20003f06070 */
[----:B--2---:R-:W-:Y:S01]  /*0970*/  IMAD.MOV R4, RZ, RZ, -R5 ;  /* 0x000000ffff047224 */ /* 0x004fe200078e0a05 */
[----:B------:R-:W-:Y:S01]  /*0980*/  LOP3.LUT R0, R10, R11, RZ, 0x3c, !PT ;  /* 0x0000000b0a007212 */ /* 0x000fe200078e3cff */
[----:B------:R-:W1:Y:S01]  /*0990*/  F2I.FTZ.U32.TRUNC.NTZ R3, R3 ;  /* 0x0000000300037305 */ /* 0x000e62000021f000 */
[----:B------:R-:W-:Y:S01]  /*09a0*/  ISETP.NE.AND P1, PT, R11, RZ, PT ;  /* 0x000000ff0b00720c */ /* 0x000fe20003f25270 */
[----:B------:R-:W-:Y:S01]  /*09b0*/  IMAD R13, R4, R251, RZ ;  /* 0x000000fb040d7224 */ /* 0x000fe200078e02ff */
[----:B------:R-:W-:Y:S01]  /*09c0*/  ISETP.GE.AND P2, PT, R0, RZ, PT ;  /* 0x000000ff0000720c */ /* 0x000fe20003f46270 */
[----:B------:R-:W-:-:S04]  /*09d0*/  IMAD.MOV.U32 R4, RZ, RZ, RZ ;  /* 0x000000ffff047224 */ /* 0x000fc800078e00ff */
[----:B------:R-:W-:-:S04]  /*09e0*/  IMAD.HI.U32 R13, R5, R13, R4 ;  /* 0x0000000d050d7227 */ /* 0x000fc800078e0004 */
[----:B------:R-:W-:Y:S02]  /*09f0*/  @P0 VIADD R2, R2, 0x1 ;  /* 0x0000000102020836 */ /* 0x000fe40000000000 */
[----:B-1----:R-:W-:Y:S02]  /*0a00*/  IMAD.MOV R0, RZ, RZ, -R3 ;  /* 0x000000ffff007224 */ /* 0x002fe400078e0a03 */
[----:B------:R-:W-:Y:S01]  /*0a10*/  @!P2 IMAD.MOV R2, RZ, RZ, -R2 ;  /* 0x000000ffff02a224 */ /* 0x000fe200078e0a02 */
[----:B------:R-:W-:Y:S01]  /*0a20*/  @!P1 LOP3.LUT R2, RZ, R11, RZ, 0x33, !PT ;  /* 0x0000000bff029212 */ /* 0x000fe200078e33ff */
[----:B------:R-:W-:-:S04]  /*0a30*/  IMAD.MOV.U32 R5, RZ, RZ, R0 ;  /* 0x000000ffff057224 */ /* 0x000fc800078e0000 */
[----:B------:R-:W-:Y:S02]  /*0a40*/  IMAD.SHL.U32 R23, R2, 0x200, RZ ;  /* 0x0000020002177824 */ /* 0x000fe400078e00ff */
[----:B------:R-:W-:Y:S02]  /*0a50*/  IMAD.MOV R250, RZ, RZ, -R2 ;  /* 0x000000fffffa7224 */ /* 0x000fe400078e0a02 */
[----:B------:R-:W-:Y:S01]  /*0a60*/  IMAD.MOV.U32 R2, RZ, RZ, RZ ;  /* 0x000000ffff027224 */ /* 0x000fe200078e00ff */
[----:B------:R-:W-:Y:S01]  /*0a70*/  LOP3.LUT R0, R23, R12, RZ, 0xfc, !PT ;  /* 0x0000000c17007212 */ /* 0x000fe200078efcff */
[----:B------:R-:W-:Y:S01]  /*0a80*/  IMAD R5, R5, R252, RZ ;  /* 0x000000fc05057224 */ /* 0x000fe200078e02ff */
[----:B------:R-:W-:Y:S01]  /*0a90*/  LOP3.LUT R14, R23, 0x2, R12, 0xfe, !PT ;  /* 0x00000002170e7812 */ /* 0x000fe200078efe0c */
[----:B------:R-:W-:Y:S01]  /*0aa0*/  IMAD R250, R11, R250, R10 ;  /* 0x000000fa0bfa7224 */ /* 0x000fe200078e020a */
[----:B------:R-:W-:Y:S01]  /*0ab0*/  IABS R4, R0 ;  /* 0x0000000000047213 */ /* 0x000fe20000000000 */
[----:B------:R-:W-:Y:S01]  /*0ac0*/  IMAD.HI.U32 R244, R3, R5, R2 ;  /* 0x0000000503f47227 */ /* 0x000fe200078e0002 */
[----:B------:R-:W-:Y:S01]  /*0ad0*/  IABS R6, R14 ;  /* 0x0000000e00067213 */ /* 0x000fe20000000000 */
[----:B------:R-:W-:Y:S01]  /*0ae0*/  STL [R1+0xa00], R14 ;  /* 0x000a000e01007387 */ /* 0x000fe20000100800 */
[--C-:B------:R-:W-:Y:S01]  /*0af0*/  LOP3.LUT R7, R23, 0x4, R12.reuse, 0xfe, !PT ;  /* 0x0000000417077812 */ /* 0x100fe200078efe0c */
[----:B------:R-:W-:Y:S01]  /*0b00*/  IMAD.HI.U32 R2, R13, R4, RZ ;  /* 0x000000040d027227 */ /* 0x000fe200078e00ff */
[----:B------:R-:W-:-:S03]  /*0b10*/  LOP3.LUT R9, R23, 0x6, R12, 0xfe, !PT ;  /* 0x0000000617097812 */ /* 0x000fc600078efe0c */
[----:B------:R-:W-:Y:S01]  /*0b20*/  IMAD.IADD R250, R8, 0x1, R250 ;  /* 0x0000000108fa7824 */ /* 0x000fe200078e02fa */
[----:B------:R-:W-:Y:S01]  /*0b30*/  IABS R8, R7 ;  /* 0x0000000700087213 */ /* 0x000fe20000000000 */
[----:B------:R-:W-:Y:S01]  /*0b40*/  IMAD.MOV R5, RZ, RZ, -R2 ;  /* 0x000000ffff057224 */ /* 0x000fe200078e0a02 */
[----:B------:R1:W-:Y:S01]  /*0b50*/  STL [R1+0xa04], R7 ;  /* 0x000a040701007387 */ /* 0x0003e20000100800 */
[----:B------:R-:W-:Y:S01]  /*0b60*/  IMAD.HI.U32 R3, R13, R6, RZ ;  /* 0x000000060d037227 */ /* 0x000fe200078e00ff */
[----:B------:R-:W-:Y:S02]  /*0b70*/  IABS R10, R9 ;  /* 0x00000009000a7213 */ /* 0x000fe40000000000 */
[----:B------:R2:W-:Y:S01]  /*0b80*/  STL [R1+0xa08], R9 ;  /* 0x000a080901007387 */ /* 0x0005e20000100800 */
[----:B------:R-:W-:Y:S01]  /*0b90*/  IMAD R4, R251, R5, R4 ;  /* 0x00000005fb047224 */ /* 0x000fe200078e0204 */
[----:B------:R-:W-:Y:S01]  /*0ba0*/  LOP3.LUT R5, R23, 0xc, R12, 0xfe, !PT ;  /* 0x0000000c17057812 */ /* 0x000fe200078efe0c */
[----:B------:R-:W-:-:S02]  /*0bb0*/  IMAD.MOV R3, RZ, RZ, -R3 ;  /* 0x000000ffff037224 */ /* 0x000fc400078e0a03 */
[----:B------:R-:W-:Y:S01]  /*0bc0*/  IMAD.HI.U32 R2, R13, R8, RZ ;  /* 0x000000080d027227 */ /* 0x000fe200078e00ff */
[----:B-1----:R-:W-:-:S03]  /*0bd0*/  LOP3.LUT R7, R23, 0x8, R12, 0xfe, !PT ;  /* 0x0000000817077812 */ /* 0x002fc600078efe0c */
[----:B------:R-:W-:Y:S01]  /*0be0*/  IMAD R3, R251, R3, R6 ;  /* 0x00000003fb037224 */ /* 0x000fe200078e0206 */
[----:B--2---:R-:W-:Y:S01]  /*0bf0*/  LOP3.LUT R9, R23, 0xa, R12, 0xfe, !PT ;  /* 0x0000000a17097812 */ /* 0x004fe200078efe0c */
[----:B------:R1:W-:Y:S04]  /*0c00*/  STL [R1+0xa0c], R7 ;  /* 0x000a0c0701007387 */ /* 0x0003e80000100800 */
[----:B------:R2:W-:Y:S04]  /*0c10*/  STL [R1+0x20], R4 ;  /* 0x0000200401007387 */ /* 0x0005e80000100800 */
[----:B------:R4:W-:Y:S01]  /*0c20*/  STL [R1+0x1c], R3 ;  /* 0x00001c0301007387 */ /* 0x0009e20000100800 */
[----:B-1----:R-:W-:-:S03]  /*0c30*/  IABS R7, R7 ;  /* 0x0000000700077213 */ /* 0x002fc60000000000 */
[----:B------:R-:W-:Y:S01]  /*0c40*/  STL [R1+0xa10], R9 ;  /* 0x000a100901007387 */ /* 0x000fe20000100800 */
[----:B--2---:R-:W-:Y:S02]  /*0c50*/  IMAD.MOV R4, RZ, RZ, -R2 ;  /* 0x000000ffff047224 */ /* 0x004fe400078e0a02 */
[----:B------:R-:W-:Y:S01]  /*0c60*/  IMAD.HI.U32 R2, R13, R10, RZ ;  /* 0x0000000a0d027227 */ /* 0x000fe200078e00ff */
[----:B------:R1:W-:Y:S03]  /*0c70*/  STL [R1+0xa14], R5 ;  /* 0x000a140501007387 */ /* 0x0003e60000100800 */
[----:B------:R-:W-:Y:S02]  /*0c80*/  IMAD.MOV.U32 R6, RZ, RZ, R7 ;  /* 0x000000ffff067224 */ /* 0x000fe400078e0007 */
[----:B------:R-:W-:Y:S02]  /*0c90*/  IMAD.MOV R2, RZ, RZ, -R2 ;  /* 0x000000ffff027224 */ /* 0x000fe400078e0a02 */
[----:B------:R-:W-:Y:S01]  /*0ca0*/  IMAD R7, R251, R4, R8 ;  /* 0x00000004fb077224 */ /* 0x000fe200078e0208 */
[----:B------:R-:W-:Y:S01]  /*0cb0*/  IABS R8, R5 ;  /* 0x0000000500087213 */ /* 0x000fe20000000000 */
[----:B----4-:R-:W-:Y:S01]  /*0cc0*/  IMAD.HI.U32 R3, R13, R6, RZ ;  /* 0x000000060d037227 */ /* 0x010fe200078e00ff */
[----:B-1----:R-:W-:-:S02]  /*0cd0*/  LOP3.LUT R5, R23, 0xe, R12, 0xfe, !PT ;  /* 0x0000000e17057812 */ /* 0x002fc400078efe0c */
[----:B------:R-:W-:Y:S01]  /*0ce0*/  IABS R4, R9 ;  /* 0x0000000900047213 */ /* 0x000fe20000000000 */
[----:B------:R-:W-:Y:S01]  /*0cf0*/  IMAD R2, R251, R2, R10 ;  /* 0x00000002fb027224 */ /* 0x000fe200078e020a */
[----:B------:R1:W-:Y:S01]  /*0d00*/  STL [R1+0x18], R7 ;  /* 0x0000180701007387 */ /* 0x0003e20000100800 */
[----:B------:R-:W-:Y:S01]  /*0d10*/  IMAD.MOV R3, RZ, RZ, -R3 ;  /* 0x000000ffff037224 */ /* 0x000fe200078e0a03 */
[----:B------:R-:W-:Y:S02]  /*0d20*/  LOP3.LUT R9, R23, 0x10, R12, 0xfe, !PT ;  /* 0x0000001017097812 */ /* 0x000fe400078efe0c */
[----:B------:R-:W-:Y:S01]  /*0d30*/  STL [R1+0xa18], R5 ;  /* 0x000a180501007387 */ /* 0x000fe20000100800 */
[----:B------:R-:W-:Y:S01]  /*0d40*/  IMAD R3, R251, R3, R6 ;  /* 0x00000003fb037224 */ /* 0x000fe200078e0206 */
[----:B------:R-:W-:Y:S02]  /*0d50*/  IABS R6, R5 ;  /* 0x0000000500067213 */ /* 0x000fe40000000000 */
[----:B------:R2:W-:Y:S01]  /*0d60*/  STL [R1+0x14], R2 ;  /* 0x0000140201007387 */ /* 0x0005e20000100800 */
[----:B------:R-:W-:-:S02]  /*0d70*/  IABS R10, R9 ;  /* 0x00000009000a7213 */ /* 0x000fc40000000000 */
[----:B-1----:R-:W-:Y:S01]  /*0d80*/  LOP3.LUT R7, R23, 0x12, R12, 0xfe, !PT ;  /* 0x0000001217077812 */ /* 0x002fe200078efe0c */
[----:B------:R1:W-:Y:S04]  /*0d90*/  STL [R1+0x10], R3 ;  /* 0x0000100301007387 */ /* 0x0003e80000100800 */
[----:B------:R4:W-:Y:S01]  /*0da0*/  STL [R1+0xa20], R9 ;  /* 0x000a200901007387 */ /* 0x0009e20000100800 */
[----:B--2---:R-:W-:-:S03]  /*0db0*/  IMAD.HI.U32 R2, R13, R4, RZ ;  /* 0x000000040d027227 */ /* 0x004fc600078e00ff */
[----:B------:R2:W-:Y:S01]  /*0dc0*/  STL [R1+0xa1c], R7 ;  /* 0x000a1c0701007387 */ /* 0x0005e20000100800 */
[----:B------:R-:W-:Y:S02]  /*0dd0*/  IMAD.MOV R5, RZ, RZ, -R2 ;  /* 0x000000ffff057224 */ /* 0x000fe400078e0a02 */
[----:B-1----:R-:W-:Y:S01]  /*0de0*/  IMAD.HI.U32 R3, R13, R8, RZ ;  /* 0x000000080d037227 */ /* 0x002fe200078e00ff */
[----:B----4-:R-:W-:-:S03]  /*0df0*/  LOP3.LUT R9, R23, 0x14, R12, 0xfe, !PT ;  /* 0x0000001417097812 */ /* 0x010fc600078efe0c */
[----:B------:R-:W-:Y:S01]  /*0e00*/  IMAD R4, R251, R5, R4 ;  /* 0x00000005fb047224 */ /* 0x000fe200078e0204 */
[----:B------:R-:W-:Y:S01]  /*0e10*/  LOP3.LUT R5, R23, 0x16, R12, 0xfe, !PT ;  /* 0x0000001617057812 */ /* 0x000fe200078efe0c */
[----:B------:R-:W-:Y:S01]  /*0e20*/  IMAD.HI.U32 R2, R13, R6, RZ ;  /* 0x000000060d027227 */ /* 0x000fe200078e00ff */
[----:B--2---:R-:W-:Y:S02]  /*0e30*/  IABS R7, R7 ;  /* 0x0000000700077213 */ /* 0x004fe40000000000 */
[----:B------:R1:W-:Y:S01]  /*0e40*/  STL [R1+0xc], R4 ;  /* 0x00000c0401007387 */ /* 0x0003e20000100800 */
[----:B------:R-:W-:-:S04]  /*0e50*/  IMAD.MOV R3, RZ, RZ, -R3 ;  /* 0x000000ffff037224 */ /* 0x000fc800078e0a03 */
[----:B------:R-:W-:Y:S02]  /*0e60*/  IMAD R3, R251, R3, R8 ;  /* 0x00000003fb037224 */ /* 0x000fe400078e0208 */
[----:B------:R-:W-:Y:S02]  /*0e70*/  IMAD.MOV.U32 R8, RZ, RZ, R7 ;  /* 0x000000ffff087224 */ /* 0x000fe400078e0007 */
[----:B-1----:R-:W-:Y:S01]  /*0e80*/  IMAD.MOV R4, RZ, RZ, -R2 ;  /* 0x000000ffff047224 */ /* 0x002fe200078e0a02 */
[----:B------:R1:W-:Y:S01]  /*0e90*/  STL [R1+0x8], R3 ;  /* 0x0000080301007387 */ /* 0x0003e20000100800 */
[----:B------:R-:W-:-:S03]  /*0ea0*/  IMAD.HI.U32 R2, R13, R10, RZ ;  /* 0x0000000a0d027227 */ /* 0x000fc600078e00ff */
[----:B------:R2:W-:Y:S01]  /*0eb0*/  STL [R1+0xa24], R9 ;  /* 0x000a240901007387 */ /* 0x0005e20000100800 */
[----:B------:R-:W-:Y:S01]  /*0ec0*/  IMAD R4, R251, R4, R6 ;  /* 0x00000004fb047224 */ /* 0x000fe200078e0206 */
[----:B------:R-:W-:Y:S01]  /*0ed0*/  IABS R6, R9 ;  /* 0x0000000900067213 */ /* 0x000fe20000000000 */
[----:B------:R-:W-:Y:S01]  /*0ee0*/  IMAD.MOV R2, RZ, RZ, -R2 ;  /* 0x000000ffff027224 */ /* 0x000fe200078e0a02 */
[----:B------:R-:W-:Y:S01]  /*0ef0*/  STL [R1+0xa2c], R5 ;  /* 0x000a2c0501007387 */ /* 0x000fe20000100800 */
[----:B-1----:R-:W-:-:S03]  /*0f00*/  IMAD.HI.U32 R3, R13, R8, RZ ;  /* 0x000000080d037227 */ /* 0x002fc600078e00ff */
[----:B------:R1:W-:Y:S01]  /*0f10*/  STL [R1+0x4], R4 ;  /* 0x0000040401007387 */ /* 0x0003e20000100800 */
[----:B------:R-:W-:Y:S01]  /*0f20*/  IMAD R2, R251, R2, R10 ;  /* 0x00000002fb027224 */ /* 0x000fe200078e020a */
[----:B--2---:R-:W-:Y:S01]  /*0f30*/  LOP3.LUT R9, R23, 0x1e, R12, 0xfe, !PT ;  /* 0x0000001e17097812 */ /* 0x004fe200078efe0c */
[----:B------:R-:W-:-:S03]  /*0f40*/  IMAD.MOV R3, RZ, RZ, -R3 ;  /* 0x000000ffff037224 */ /* 0x000fc600078e0a03 */
[----:B------:R-:W-:Y:S02]  /*0f50*/  IABS R16, R9 ;  /* 0x0000000900107213 */ /* 0x000fe40000000000 */
[----:B-1----:R-:W-:Y:S02]  /*0f60*/  IABS R4, R5 ;  /* 0x0000000500047213 */ /* 0x002fe40000000000 */
[----:B------:R-:W-:-:S03]  /*0f70*/  LOP3.LUT R5, R23, 0x18, R12, 0xfe, !PT ;  /* 0x0000001817057812 */ /* 0x000fc600078efe0c */
[----:B------:R-:W-:Y:S02]  /*0f80*/  IMAD.MOV.U32 R10, RZ, RZ, R4 ;  /* 0x000000ffff0a7224 */ /* 0x000fe400078e0004 */
[----:B------:R-:W-:Y:S02]  /*0f90*/  STL [R1+0xa28], R5 ;  /* 0x000a280501007387 */ /* 0x000fe40000100800 */
[----:B------:R-:W-:Y:S02]  /*0fa0*/  IMAD.HI.U32 R4, R13, R10, RZ ;  /* 0x0000000a0d047227 */ /* 0x000fe400078e00ff */
[----:B------:R1:W-:Y:S02]  /*0fb0*/  STL [R1], R2 ;  /* 0x0000000201007387 */ /* 0x0003e40000100800 */
[----:B------:R-:W-:-:S04]  /*0fc0*/  IMAD.MOV R4, RZ, RZ, -R4 ;  /* 0x000000ffff047224 */ /* 0x000fc800078e0a04 */
[C---:B------:R-:W-:Y:S02]  /*0fd0*/  IMAD R4, R251.reuse, R4, R10 ;  /* 0x00000004fb047224 */ /* 0x040fe400078e020a */
[----:B-1----:R-:W-:Y:S01]  /*0fe0*/  IMAD R2, R251, R3, R8 ;  /* 0x00000003fb027224 */ /* 0x002fe200078e0208 */
[----:B------:R-:W-:Y:S01]  /*0ff0*/  IABS R8, R5 ;  /* 0x0000000500087213 */ /* 0x000fe20000000000 */
[----:B------:R-:W-:Y:S01]  /*1000*/  IMAD.HI.U32 R3, R13, R6, RZ ;  /* 0x000000060d037227 */ /* 0x000fe200078e00ff */
[----:B------:R-:W-:Y:S02]  /*1010*/  LOP3.LUT R5, R23, 0x1a, R12, 0xfe, !PT ;  /* 0x0000001a17057812 */ /* 0x000fe400078efe0c */
[----:B------:R1:W-:Y:S01]  /*1020*/  STL [R1+0x1010], R2 ;  /* 0x0010100201007387 */ /* 0x0003e20000100800 */
[----:B------:R-:W-:Y:S01]  /*1030*/  IMAD.MOV R3, RZ, RZ, -R3 ;  /* 0x000000ffff037224 */ /* 0x000fe200078e0a03 */
[----:B------:R-:W-:Y:S02]  /*1040*/  IABS R14, R5 ;  /* 0x00000005000e7213 */ /* 0x000fe40000000000 */
[----:B------:R2:W-:Y:S01]  /*1050*/  STL [R1+0xa34], R5 ;  /* 0x000a340501007387 */ /* 0x0005e20000100800 */
[----:B------:R-:W-:-:S02]  /*1060*/  IMAD R3, R251, R3, R6 ;  /* 0x00000003fb037224 */ /* 0x000fc400078e0206 */
[----:B------:R-:W-:Y:S01]  /*1070*/  IMAD.HI.U32 R6, R13, R14, RZ ;  /* 0x0000000e0d067227 */ /* 0x000fe200078e00ff */
[----:B-1----:R-:W-:-:S03]  /*1080*/  LOP3.LUT R2, R23, 0x1c, R12, 0xfe, !PT ;  /* 0x0000001c17027812 */ /* 0x002fc600078efe0c */
[----:B------:R-:W-:Y:S02]  /*1090*/  IMAD.MOV R6, RZ, RZ, -R6 ;  /* 0x000000ffff067224 */ /* 0x000fe400078e0a06 */
[----:B--2---:R-:W-:Y:S01]  /*10a0*/  IMAD.HI.U32 R5, R13, R8, RZ ;  /* 0x000000080d057227 */ /* 0x004fe200078e00ff */
[----:B------:R-:W-:Y:S01]  /*10b0*/  IABS R7, R2 ;  /* 0x0000000200077213 */ /* 0x000fe20000000000 */
[----:B------:R1:W-:Y:S02]  /*10c0*/  STL [R1+0xa30], R2 ;  /* 0x000a300201007387 */ /* 0x0003e40000100800 */
[----:B------:R-:W-:Y:S02]  /*10d0*/  IMAD.MOV R5, RZ, RZ, -R5 ;  /* 0x000000ffff057224 */ /* 0x000fe400078e0a05 */
[----:B------:R2:W-:Y:S01]  /*10e0*/  STL [R1+0x100c], R3 ;  /* 0x00100c0301007387 */ /* 0x0005e20000100800 */
[----:B------:R-:W-:Y:S02]  /*10f0*/  IMAD.MOV.U32 R10, RZ, RZ, R7 ;  /* 0x000000ffff0a7224 */ /* 0x000fe400078e0007 */
[----:B------:R-:W-:Y:S01]  /*1100*/  IMAD R5, R251, R5, R8 ;  /* 0x00000005fb057224 */ /* 0x000fe200078e0208 */
[----:B------:R-:W-:Y:S01]  /*1110*/  STL [R1+0x1014], R4 ;  /* 0x0010140401007387 */ /* 0x000fe20000100800 */
[----:B------:R-:W-:Y:S01]  /*1120*/  IMAD.HI.U32 R7, R13, R10, RZ ;  /* 0x0000000a0d077227 */ /* 0x000fe200078e00ff */
[----:B-1----:R-:W-:-:S02]  /*1130*/  LOP3.LUT R2, R23, 0x20, R12, 0xfe, !PT ;  /* 0x0000002017027812 */ /* 0x002fc400078efe0c */
[----:B------:R1:W-:Y:S01]  /*1140*/  STL [R1+0xa44], R9 ;  /* 0x000a440901007387 */ /* 0x0003e20000100800 */
[----:B------:R-:W-:Y:S01]  /*1150*/  IMAD R6, R251, R6, R14 ;  /* 0x00000006fb067224 */ /* 0x000fe200078e020e */
[----:B------:R-:W-:Y:S01]  /*1160*/  IABS R8, R2 ;  /* 0x0000000200087213 */ /* 0x000fe20000000000 */
[----:B------:R-:W-:Y:S01]  /*1170*/  IMAD.MOV R7, RZ, RZ, -R7 ;  /* 0x000000ffff077224 */ /* 0x000fe200078e0a07 */
[----:B------:R-:W-:Y:S01]  /*1180*/  STL [R1+0x1004], R5 ;  /* 0x0010040501007387 */ /* 0x000fe20000100800 */
[----:B--2---:R-:W-:Y:S02]  /*1190*/  LOP3.LUT R3, R23, 0x24, R12, 0xfe, !PT ;  /* 0x0000002417037812 */ /* 0x004fe400078efe0c */
[----:B------:R-:W-:Y:S01]  /*11a0*/  IMAD.MOV.U32 R14, RZ, RZ, R8 ;  /* 0x000000ffff0e7224 */ /* 0x000fe200078e0008 */
[----:B------:R2:W-:Y:S01]  /*11b0*/  STL [R1+0xa48], R2 ;  /* 0x000a480201007387 */ /* 0x0005e20000100800 */
[----:B------:R-:W-:Y:S01]  /*11c0*/  IMAD.HI.U32 R8, R13, R16, RZ ;  /* 0x000000100d087227 */ /* 0x000fe200078e00ff */
[----:B------:R-:W-:-:S02]  /*11d0*/  IABS R11, R3 ;  /* 0x00000003000b7213 */ /* 0x000fc40000000000 */
[----:B------:R-:W-:Y:S01]  /*11e0*/  STL [R1+0xffc], R6 ;  /* 0x000ffc0601007387 */ /* 0x000fe20000100800 */
[----:B-1----:R-:W-:Y:S01]  /*11f0*/  IMAD.HI.U32 R9, R13, R14, RZ ;  /* 0x0000000e0d097227 */ /* 0x002fe200078e00ff */
[----:B------:R-:W-:-:S03]  /*1200*/  LOP3.LUT R4, R0, 0x1ee, RZ, 0xfc, !PT ;  /* 0x000001ee00047812 */ /* 0x000fc600078efcff */
[----:B------:R-:W-:Y:S01]  /*1210*/  IMAD.MOV R8, RZ, RZ, -R8 ;  /* 0x000000ffff087224 */ /* 0x000fe200078e0a08 */
[----:B--2---:R-:W-:Y:S01]  /*1220*/  LOP3.LUT R2, R23, 0x22, R12, 0xfe, !PT ;  /* 0x0000002217027812 */ /* 0x004fe200078efe0c */
[C---:B------:R-:W-:Y:S02]  /*1230*/  IMAD R7, R251.reuse, R7, R10 ;  /* 0x00000007fb077224 */ /* 0x040fe400078e020a */
[----:B------:R-:W-:Y:S01]  /*1240*/  IMAD.MOV R9, RZ, RZ, -R9 ;  /* 0x000000ffff097224 */ /* 0x000fe200078e0a09 */
[----:B------:R-:W-:Y:S01]  /*1250*/  IABS R18, R2 ;  /* 0x0000000200127213 */ /* 0x000fe20000000000 */
[----:B------:R1:W-:Y:S01]  /*1260*/  STL [R1+0xa40], R2 ;  /* 0x000a400201007387 */ /* 0x0003e20000100800 */
[----:B------:R-:W-:Y:S02]  /*1270*/  IMAD R8, R251, R8, R16 ;  /* 0x00000008fb087224 */ /* 0x000fe400078e0210 */
[----:B------:R-:W-:Y:S01]  /*1280*/  IMAD.MOV.U32 R16, RZ, RZ, R11 ;  /* 0x000000ffff107224 */ /* 0x000fe200078e000b */
[----:B------:R-:W-:Y:S01]  /*1290*/  STL [R1+0xff8], R7 ;  /* 0x000ff80701007387 */ /* 0x000fe20000100800 */
[----:B------:R-:W-:-:S03]  /*12a0*/  IMAD.HI.U32 R10, R13, R18, RZ ;  /* 0x000000120d0a7227 */ /* 0x000fc600078e00ff */
[----:B------:R2:W-:Y:S01]  /*12b0*/  STL [R1+0xa50], R3 ;  /* 0x000a500301007387 */ /* 0x0005e20000100800 */
[----:B------:R-:W-:Y:S01]  /*12c0*/  IMAD.MOV R10, RZ, RZ, -R10 ;  /* 0x000000ffff0a7224 */ /* 0x000fe200078e0a0a */
[----:B-1----:R-:W-:Y:S01]  /*12d0*/  LOP3.LUT R2, R23, 0x26, R12, 0xfe, !PT ;  /* 0x0000002617027812 */ /* 0x002fe200078efe0c */
[----:B------:R-:W-:Y:S02]  /*12e0*/  IMAD R9, R251, R9, R14 ;  /* 0x00000009fb097224 */ /* 0x000fe400078e020e */
[----:B------:R-:W-:Y:S01]  /*12f0*/  IMAD.HI.U32 R11, R13, R16, RZ ;  /* 0x000000100d0b7227 */ /* 0x000fe200078e00ff */
[----:B------:R-:W-:Y:S01]  /*1300*/  IABS R20, R2 ;  /* 0x0000000200147213 */ /* 0x000fe20000000000 */
[----:B------:R1:W-:Y:S02]  /*1310*/  STL [R1+0xa5c], R2 ;  /* 0x000a5c0201007387 */ /* 0x0003e40000100800 */
[----:B------:R-:W-:Y:S01]  /*1320*/  IMAD R10, R251, R10, R18 ;  /* 0x0000000afb0a7224 */ /* 0x000fe200078e0212 */
[----:B--2---:R-:W-:Y:S01]  /*1330*/  LOP3.LUT R3, R23, 0x28, R12, 0xfe, !PT ;  /* 0x0000002817037812 */ /* 0x004fe200078efe0c */
[----:B------:R-:W-:Y:S01]  /*1340*/  STL [R1+0x1000], R8 ;  /* 0x0010000801007387 */ /* 0x000fe20000100800 */
[----:B------:R-:W-:-:S02]  /*1350*/  IMAD.HI.U32 R14, R13, R20, RZ ;  /* 0x000000140d0e7227 */ /* 0x000fc400078e00ff */
[----:B------:R-:W-:Y:S01]  /*1360*/  IABS R18, R3 ;  /* 0x0000000300127213 */ /* 0x000fe20000000000 */
[----:B------:R-:W-:Y:S01]  /*1370*/  STL [R1+0x1008], R9 ;  /* 0x0010080901007387 */ /* 0x000fe20000100800 */
[----:B------:R-:W-:Y:S01]  /*1380*/  IMAD.MOV R11, RZ, RZ, -R11 ;  /* 0x000000ffff0b7224 */ /* 0x000fe200078e0a0b */
[----:B-1----:R-:W-:Y:S01]  /*1390*/  LOP3.LUT R2, R23, 0x2a, R12, 0xfe, !PT ;  /* 0x0000002a17027812 */ /* 0x002fe200078efe0c */
[----:B------:R-:W-:Y:S01]  /*13a0*/  IMAD.MOV R14, RZ, RZ, -R14 ;  /* 0x000000ffff0e7224 */ /* 0x000fe200078e0a0e */
[----:B------:R1:W-:Y:S01]  /*13b0*/  STL [R1+0xa58], R3 ;  /* 0x000a580301007387 */ /* 0x0003e20000100800 */
[C---:B------:R-:W-:Y:S01]  /*13c0*/  IMAD R11, R251.reuse, R11, R16 ;  /* 0x0000000bfb0b7224 */ /* 0x040fe200078e0210 */
[----:B------:R-:W-:Y:S01]  /*13d0*/  IABS R22, R2 ;  /* 0x0000000200167213 */ /* 0x000fe20000000000 */
[----:B------:R-:W-:Y:S01]  /*13e0*/  IMAD R14, R251, R14, R20 ;  /* 0x0000000efb0e7224 */ /* 0x000fe200078e0214 */
[----:B------:R-:W-:Y:S01]  /*13f0*/  STL [R1+0x1018], R10 ;  /* 0x0010180a01007387 */ /* 0x000fe20000100800 */
[----:B------:R-:W-:-:S03]  /*1400*/  IMAD.HI.U32 R15, R13, R18, RZ ;  /* 0x000000120d0f7227 */ /* 0x000fc600078e00ff */
[----:B------:R2:W-:Y:S01]  /*1410*/  STL [R1+0xa64], R2 ;  /* 0x000a640201007387 */ /* 0x0005e20000100800 */
[----:B------:R-:W-:Y:S01]  /*1420*/  IMAD.MOV R15, RZ, RZ, -R15 ;  /* 0x000000ffff0f7224 */ /* 0x000fe200078e0a0f */
[----:B-1----:R-:W-:Y:S01]  /*1430*/  LOP3.LUT R3, R23, 0x2e, R12, 0xfe, !PT ;  /* 0x0000002e17037812 */ /* 0x002fe200078efe0c */
[----:B------:R-:W-:Y:S01]  /*1440*/  IMAD.HI.U32 R16, R13, R22, RZ ;  /* 0x000000160d107227 */ /* 0x000fe200078e00ff */
[----:B------:R-:W-:Y:S02]  /*1450*/  STL [R1+0x101c], R11 ;  /* 0x00101c0b01007387 */ /* 0x000fe40000100800 */
[----:B------:R-:W-:Y:S01]  /*1460*/  IABS R24, R3 ;  /* 0x0000000300187213 */ /* 0x000fe20000000000 */
[----:B------:R-:W-:Y:S02]  /*1470*/  IMAD R15, R251, R15, R18 ;  /* 0x0000000ffb0f7224 */ /* 0x000fe400078e0212 */
[----:B------:R-:W-:Y:S01]  /*1480*/  IMAD.MOV R16, RZ, RZ, -R16 ;  /* 0x000000ffff107224 */ /* 0x000fe200078e0a10 */
[----:B--2---:R-:W-:Y:S01]  /*1490*/  LOP3.LUT R2, R23, 0x2c, R12, 0xfe, !PT ;  /* 0x0000002c17027812 */ /* 0x004fe200078efe0c */
[----:B------:R-:W-:-:S03]  /*14a0*/  IMAD.HI.U32 R18, R13, R24, RZ ;  /* 0x000000180d127227 */ /* 0x000fc600078e00ff */
[----:B------:R-:W-:Y:S01]  /*14b0*/  IABS R20, R2 ;  /* 0x0000000200147213 */ /* 0x000fe20000000000 */
[----:B------:R1:W-:Y:S01]  /*14c0*/  STL [R1+0xa60], R2 ;  /* 0x000a600201007387 */ /* 0x0003e20000100800 */
[----:B------:R-:W-:Y:S02]  /*14d0*/  IMAD R16, R251, R16, R22 ;  /* 0x00000010fb107224 */ /* 0x000fe400078e0216 */
[----:B------:R-:W-:Y:S01]  /*14e0*/  IMAD.MOV R18, RZ, RZ, -R18 ;  /* 0x000000ffff127224 */ /* 0x000fe200078e0a12 */
[----:B------:R2:W-:Y:S01]  /*14f0*/  STL [R1+0xa74], R3 ;  /* 0x000a740301007387 */ /* 0x0005e20000100800 */
[----:B------:R-:W-:-:S04]  /*1500*/  IMAD.HI.U32 R17, R13, R20, RZ ;  /* 0x000000140d117227 */ /* 0x000fc800078e00ff */
[----:B------:R-:W-:Y:S01]  /*1510*/  IMAD.MOV R17, RZ, RZ, -R17 ;  /* 0x000000ffff117224 */ /* 0x000fe200078e0a11 */
[----:B-1----:R-:W-:Y:S01]  /*1520*/  LOP3.LUT R2, R23, 0x30, R12, 0xfe, !PT ;  /* 0x0000003017027812 */ /* 0x002fe200078efe0c */
[C---:B------:R-:W-:Y:S02]  /*1530*/  IMAD R18, R251.reuse, R18, R24 ;  /* 0x00000012fb127224 */ /* 0x040fe400078e0218 */
[----:B------:R-:W-:Y:S01]  /*1540*/  IMAD R17, R251, R17, R20 ;  /* 0x00000011fb117224 */ /* 0x000fe200078e0214 */
[----:B------:R-:W-:Y:S01]  /*1550*/  IABS R19, R2 ;  /* 0x0000000200137213 */ /* 0x000fe20000000000 */
[----:B------:R1:W-:Y:S01]  /*1560*/  STL [R1+0xa78], R2 ;  /* 0x000a780201007387 */ /* 0x0003e20000100800 */
[----:B--2---:R-:W-:-:S03]  /*1570*/  LOP3.LUT R3, R23, 0x32, R12, 0xfe, !PT ;  /* 0x0000003217037812 */ /* 0x004fc600078efe0c */
[----:B------:R-:W-:Y:S01]  /*1580*/  IMAD.MOV.U32 R22, RZ, RZ, R19 ;  /* 0x000000ffff167224 */ /* 0x000fe200078e0013 */
[----:B------:R-:W-:Y:S01]  /*1590*/  IABS R26, R3 ;  /* 0x00000003001a7213 */ /* 0x000fe20000000000 */
[----:B------:R2:W-:Y:S02]  /*15a0*/  STL [R1+0xa70], R3 ;  /* 0x000a700301007387 */ /* 0x0005e40000100800 */
[----:B------:R-:W-:Y:S01]  /*15b0*/  IMAD.HI.U32 R19, R13, R22, RZ ;  /* 0x000000160d137227 */ /* 0x000fe200078e00ff */
[----:B-1----:R-:W-:-:S03]  /*15c0*/  LOP3.LUT R2, R23, 0x34, R12, 0xfe, !PT ;  /* 0x0000003417027812 */ /* 0x002fc600078efe0c */
[----:B------:R-:W-:Y:S01]  /*15d0*/  IMAD.MOV R19, RZ, RZ, -R19 ;  /* 0x000000ffff137224 */ /* 0x000fe200078e0a13 */
[----:B------:R-:W-:Y:S01]  /*15e0*/  IABS R20, R2 ;  /* 0x0000000200147213 */ /* 0x000fe20000000000 */
[----:B------:R1:W-:Y:S01]  /*15f0*/  STL [R1+0xa7c], R2 ;  /* 0x000a7c0201007387 */ /* 0x0003e20000100800 */
[----:B--2---:R-:W-:Y:S01]  /*1600*/  LOP3.LUT R3, R23, 0x38, R12, 0xfe, !PT ;  /* 0x0000003817037812 */ /* 0x004fe200078efe0c */
[----:B------:R-:W-:Y:S02]  /*1610*/  IMAD R19, R251, R19, R22 ;  /* 0x00000013fb137224 */ /* 0x000fe400078e0216 */
[----:B------:R-:W-:Y:S01]  /*1620*/  IMAD.MOV.U32 R24, RZ, RZ, R20 ;  /* 0x000000ffff187224 */ /* 0x000fe200078e0014 */
[----:B------:R-:W-:Y:S01]  /*1630*/  IABS R25, R3 ;  /* 0x0000000300197213 */ /* 0x000fe20000000000 */
[----:B------:R-:W-:Y:S01]  /*1640*/  IMAD.HI.U32 R20, R13, R26, RZ ;  /* 0x0000001a0d147227 */ /* 0x000fe200078e00ff */
[----:B-1----:R-:W-:-:S03]  /*1650*/  LOP3.LUT R2, R23, 0x36, R12, 0xfe, !PT ;  /* 0x0000003617027812 */ /* 0x002fc600078efe0c */
[C---:B------:R-:W-:Y:S01]  /*1660*/  IMAD.HI.U32 R21, R13.reuse, R24, RZ ;  /* 0x000000180d157227 */ /* 0x040fe200078e00ff */
[----:B------:R-:W-:Y:S01]  /*1670*/  IABS R28, R2 ;  /* 0x00000002001c7213 */ /* 0x000fe20000000000 */
[----:B------:R1:W-:Y:S02]  /*1680*/  STL [R1+0xa6c], R2 ;  /* 0x000a6c0201007387 */ /* 0x0003e40000100800 */
[----:B------:R-:W-:Y:S02]  /*1690*/  IMAD.MOV R20, RZ, RZ, -R20 ;  /* 0x000000ffff147224 */ /* 0x000fe400078e0a14 */
[----:B------:R-:W-:Y:S01]  /*16a0*/  IMAD.MOV R21, RZ, RZ, -R21 ;  /* 0x000000ffff157224 */ /* 0x000fe200078e0a15 */
[----:B------:R2:W-:Y:S01]  /*16b0*/  STL [R1+0xa68], R3 ;  /* 0x000a680301007387 */ /* 0x0005e20000100800 */
[----:B------:R-:W-:-:S04]  /*16c0*/  IMAD.HI.U32 R22, R13, R28, RZ ;  /* 0x0000001c0d167227 */ /* 0x000fc800078e00ff */
[----:B------:R-:W-:Y:S01]  /*16d0*/  IMAD R20, R251, R20, R26 ;  /* 0x00000014fb147224 */ /* 0x000fe200078e021a */
[----:B-1----:R-:W-:Y:S01]  /*16e0*/  LOP3.LUT R2, R23, 0x3a, R12, 0xfe, !PT ;  /* 0x0000003a17027812 */ /* 0x002fe200078efe0c */
[----:B------:R-:W-:Y:S02]  /*16f0*/  IMAD.MOV.U32 R26, RZ, RZ, R25 ;  /* 0x000000ffff1a7224 */ /* 0x000fe400078e0019 */
[----:B------:R-:W-:Y:S01]  /*1700*/  IMAD R21, R251, R21, R24 ;  /* 0x00000015fb157224 */ /* 0x000fe200078e0218 */
[----:B------:R-:W-:Y:S01]  /*1710*/  IABS R30, R2 ;  /* 0x00000002001e7213 */ /* 0x000fe20000000000 */
[----:B------:R1:W-:Y:S01]  /*1720*/  STL [R1+0xa54], R2 ;  /* 0x000a540201007387 */ /* 0x0003e20000100800 */
[----:B--2---:R-:W-:Y:S01]  /*1730*/  LOP3.LUT R3, R23, 0x3c, R12, 0xfe, !PT ;  /* 0x0000003c17037812 */ /* 0x004fe200078efe0c */
[----:B------:R-:W-:Y:S02]  /*1740*/  IMAD.MOV R22, RZ, RZ, -R22 ;  /* 0x000000ffff167224 */ /* 0x000fe400078e0a16 */
[----:B------:R-:W-:-:S02]  /*1750*/  IMAD.HI.U32 R24, R13, R26, RZ ;  /* 0x0000001a0d187227 */ /* 0x000fc400078e00ff */
[----:B------:R2:W-:Y:S02]  /*1760*/  STL [R1+0xa4c], R3 ;  /* 0x000a4c0301007387 */ /* 0x0005e40000100800 */
[----:B------:R-:W-:Y:S01]  /*1770*/  IMAD R22, R251, R22, R28 ;  /* 0x00000016fb167224 */ /* 0x000fe200078e021c */
[----:B------:R-:W-:Y:S01]  /*1780*/  IABS R28, R3 ;  /* 0x00000003001c7213 */ /* 0x000fe20000000000 */
[----:B------:R-:W-:Y:S01]  /*1790*/  IMAD.MOV R24, RZ, RZ, -R24 ;  /* 0x000000ffff187224 */ /* 0x000fe200078e0a18 */
[----:B-1----:R-:W-:Y:S01]  /*17a0*/  LOP3.LUT R2, R23, 0x3e, R12, 0xfe, !PT ;  /* 0x0000003e17027812 */ /* 0x002fe200078efe0c */
[----:B------:R-:W-:-:S03]  /*17b0*/  IMAD.HI.U32 R23, R13, R30, RZ ;  /* 0x0000001e0d177227 */ /* 0x000fc600078e00ff */
[----:B------:R-:W-:Y:S01]  /*17c0*/  IABS R32, R2 ;  /* 0x0000000200207213 */ /* 0x000fe20000000000 */
[----:B------:R1:W-:Y:S01]  /*17d0*/  STL [R1+0xa3c], R2 ;  /* 0x000a3c0201007387 */ /* 0x0003e20000100800 */
[----:B------:R-:W-:Y:S01]  /*17e0*/  IMAD.MOV R25, RZ, RZ, -R23 ;  /* 0x000000ffff197224 */ /* 0x000fe200078e0a17 */
[C---:B--2---:R-:W-:Y:S01]  /*17f0*/  LOP3.LUT R3, R0.reuse, 0x40, RZ, 0xfc, !PT ;  /* 0x0000004000037812 */ /* 0x044fe200078efcff */
[C---:B------:R-:W-:Y:S02]  /*1800*/  IMAD R23, R251.reuse, R24, R26 ;  /* 0x00000018fb177224 */ /* 0x040fe400078e021a */
[----:B------:R-:W-:Y:S01]  /*1810*/  IMAD R24, R251, R25, R30 ;  /* 0x00000019fb187224 */ /* 0x000fe200078e021e */
[----:B------:R-:W-:Y:S01]  /*1820*/  IABS R30, R3 ;  /* 0x00000003001e7213 */ /* 0x000fe20000000000 */
[----:B------:R-:W-:Y:S01]  /*1830*/  IMAD.HI.U32 R26, R13, R32, RZ ;  /* 0x000000200d1a7227 */ /* 0x000fe200078e00ff */
[----:B-1----:R-:W-:-:S03]  /*1840*/  LOP3.LUT R2, R0, 0x1fe, RZ, 0xfc, !PT ;  /* 0x000001fe00027812 */ /* 0x002fc600078efcff */
[C---:B------:R-:W-:Y:S01]  /*1850*/  IMAD.HI.U32 R25, R13.reuse, R28, RZ ;  /* 0x0000001c0d197227 */ /* 0x040fe200078e00ff */
[----:B------:R-:W-:Y:S01]  /*1860*/  IABS R34, R2 ;  /* 0x0000000200227213 */ /* 0x000fe20000000000 */
[----:B------:R1:W-:Y:S02]  /*1870*/  STL [R1+0xadc], R2 ;  /* 0x000adc0201007387 */ /* 0x0003e40000100800 */
[----:B------:R-:W-:Y:S02]  /*1880*/  IMAD.MOV R26, RZ, RZ, -R26 ;  /* 0x000000ffff1a7224 */ /* 0x000fe400078e0a1a */
[----:B------:R-:W-:Y:S01]  /*1890*/  IMAD.MOV R25, RZ, RZ, -R25 ;  /* 0x000000ffff197224 */ /* 0x000fe200078e0a19 */
[----:B------:R2:W-:Y:S01]  /*18a0*/  STL [R1+0xa38], R3 ;  /* 0x000a380301007387 */ /* 0x0005e20000100800 */
[----:B------:R-:W-:-:S04]  /*18b0*/  IMAD.HI.U32 R27, R13, R34, RZ ;  /* 0x000000220d1b7227 */ /* 0x000fc800078e00ff */
[C---:B------:R-:W-:Y:S01]  /*18c0*/  IMAD R26, R251.reuse, R26, R32 ;  /* 0x0000001afb1a7224 */ /* 0x040fe200078e0220 */
[C---:B-1----:R-:W-:Y:S01]  /*18d0*/  LOP3.LUT R2, R0.reuse, 0x42, RZ, 0xfc, !PT ;  /* 0x0000004200027812 */ /* 0x042fe200078efcff */
[----:B------:R-:W-:Y:S02]  /*18e0*/  IMAD R25, R251, R25, R28 ;  /* 0x00000019fb197224 */ /* 0x000fe400078e021c */
[----:B------:R-:W-:Y:S01]  /*18f0*/  IMAD.MOV R27, RZ, RZ, -R27 ;  /* 0x000000ffff1b7224 */ /* 0x000fe200078e0a1b */
[----:B------:R-:W-:Y:S01]  /*1900*/  IABS R29, R2 ;  /* 0x00000002001d7213 */ /* 0x000fe20000000000 */
[----:B------:R1:W-:Y:S01]  /*1910*/  STL [R1+0xaf8], R2 ;  /* 0x000af80201007387 */ /* 0x0003e20000100800 */
[----:B--2---:R-:W-:Y:S01]  /*1920*/  LOP3.LUT R3, R0, 0x44, RZ, 0xfc, !PT ;  /* 0x0000004400037812 */ /* 0x004fe200078efcff */
[----:B------:R-:W-:-:S04]  /*1930*/  IMAD.HI.U32 R28, R13, R30, RZ ;  /* 0x0000001e0d1c7227 */ /* 0x000fc800078e00ff */
[----:B------:R2:W-:Y:S01]  /*1940*/  STL [R1+0xb04], R3 ;  /* 0x000b040301007387 */ /* 0x0005e20000100800 */
[----:B------:R-:W-:Y:S02]  /*1950*/  IMAD.MOV.U32 R32, RZ, RZ, R29 ;  /* 0x000000ffff207224 */ /* 0x000fe400078e001d */
[----:B------:R-:W-:Y:S01]  /*1960*/  IMAD R27, R251, R27, R34 ;  /* 0x0000001bfb1b7224 */ /* 0x000fe200078e0222 */
[C---:B-1----:R-:W-:Y:S01]  /*1970*/  LOP3.LUT R2, R0.reuse, 0x46, RZ, 0xfc, !PT ;  /* 0x0000004600027812 */ /* 0x042fe200078efcff */
[----:B------:R-:W-:Y:S01]  /*1980*/  IMAD.HI.U32 R29, R13, R32, RZ ;  /* 0x000000200d1d7227 */ /* 0x000fe200078e00ff */
[----:B------:R-:W-:Y:S02]  /*1990*/  IABS R34, R3 ;  /* 0x0000000300227213 */ /* 0x000fe40000000000 */
[----:B------:R-:W-:Y:S01]  /*19a0*/  IABS R36, R2 ;  /* 0x0000000200247213 */ /* 0x000fe20000000000 */
[----:B------:R1:W-:Y:S01]  /*19b0*/  STL [R1+0xb0c], R2 ;  /* 0x000b0c0201007387 */ /* 0x0003e20000100800 */
[----:B------:R-:W-:Y:S01]  /*19c0*/  IMAD.MOV R28, RZ, RZ, -R28 ;  /* 0x000000ffff1c7224 */ /* 0x000fe200078e0a1c */
[----:B--2---:R-:W-:Y:S01]  /*19d0*/  LOP3.LUT R3, R0, 0x4a, RZ, 0xfc, !PT ;  /* 0x0000004a00037812 */ /* 0x004fe200078efcff */
[----:B------:R-:W-:-:S02]  /*19e0*/  IMAD.MOV R29, RZ, RZ, -R29 ;  /* 0x000000ffff1d7224 */ /* 0x000fc400078e0a1d */
[----:B------:R-:W-:Y:S01]  /*19f0*/  IMAD.HI.U32 R31, R13, R36, RZ ;  /* 0x000000240d1f7227 */ /* 0x000fe200078e00ff */
[----:B------:R-:W-:-:S03]  /*1a00*/  IABS R40, R3 ;  /* 0x0000000300287213 */ /* 0x000fc60000000000 */
[----:B------:R-:W-:Y:S01]  /*1a10*/  IMAD R28, R251, R28, R30 ;  /* 0x0000001cfb1c7224 */ /* 0x000fe200078e021e */
[C---:B-1----:R-:W-:Y:S01]  /*1a20*/  LOP3.LUT R2, R0.reuse, 0x48, RZ, 0xfc, !PT ;  /* 0x0000004800027812 */ /* 0x042fe200078efcff */
[----:B------:R-:W-:Y:S02]  /*1a30*/  IMAD.MOV R31, RZ, RZ, -R31 ;  /* 0x000000ffff1f7224 */ /* 0x000fe400078e0a1f */
[----:B------:R-:W-:Y:S01]  /*1a40*/  IMAD.HI.U32 R30, R13, R34, RZ ;  /* 0x000000220d1e7227 */ /* 0x000fe200078e00ff */
[----:B------:R-:W-:Y:S01]  /*1a50*/  IABS R38, R2 ;  /* 0x0000000200267213 */ /* 0x000fe20000000000 */
[----:B------:R1:W-:Y:S02]  /*1a60*/  STL [R1+0xb18], R2 ;  /* 0x000b180201007387 */ /* 0x0003e40000100800 */
[----:B------:R-:W-:Y:S02]  /*1a70*/  IMAD R29, R251, R29, R32 ;  /* 0x0000001dfb1d7224 */ /* 0x000fe400078e0220 */
[----:B------:R-:W-:Y:S01]  /*1a80*/  IMAD.HI.U32 R32, R13, R38, RZ ;  /* 0x000000260d207227 */ /* 0x000fe200078e00ff */
[----:B------:R2:W-:Y:S03]  /*1a90*/  STL [R1+0xb1c], R3 ;  /* 0x000b1c0301007387 */ /* 0x0005e60000100800 */
[----:B------:R-:W-:Y:S01]  /*1aa0*/  IMAD R31, R251, R31, R36 ;  /* 0x0000001ffb1f7224 */ /* 0x000fe200078e0224 */
[----:B-1----:R-:W-:Y:S01]  /*1ab0*/  LOP3.LUT R2, R0, 0x4c, RZ, 0xfc, !PT ;  /* 0x0000004c00027812 */ /* 0x002fe200078efcff */
[----:B------:R-:W-:-:S02]  /*1ac0*/  IMAD.MOV R30, RZ, RZ, -R30 ;  /* 0x000000ffff1e7224 */ /* 0x000fc400078e0a1e */
[----:B------:R-:W-:Y:S01]  /*1ad0*/  IMAD.MOV R32, RZ, RZ, -R32 ;  /* 0x000000ffff207224 */ /* 0x000fe200078e0a20 */
[----:B------:R-:W-:Y:S01]  /*1ae0*/  IABS R33, R2 ;  /* 0x0000000200217213 */ /* 0x000fe20000000000 */
[----:B------:R1:W-:Y:S01]  /*1af0*/  STL [R1+0xb20], R2 ;  /* 0x000b200201007387 */ /* 0x0003e20000100800 */
[C---:B--2---:R-:W-:Y:S01]  /*1b00*/  LOP3.LUT R3, R0.reuse, 0x4e, RZ, 0xfc, !PT ;  /* 0x0000004e00037812 */ /* 0x044fe200078efcff */
[----:B------:R-:W-:Y:S02]  /*1b10*/  IMAD R30, R251, R30, R34 ;  /* 0x0000001efb1e7224 */ /* 0x000fe400078e0222 */
[----:B------:R-:W-:Y:S02]  /*1b20*/  IMAD.MOV.U32 R36, RZ, RZ, R33 ;  /* 0x000000ffff247224 */ /* 0x000fe400078e0021 */
[----:B------:R-:W-:Y:S01]  /*1b30*/  IMAD.HI.U32 R33, R13, R40, RZ ;  /* 0x000000280d217227 */ /* 0x000fe200078e00ff */
[----:B------:R2:W-:Y:S01]  /*1b40*/  STL [R1+0xb24], R3 ;  /* 0x000b240301007387 */ /* 0x0005e20000100800 */
[----:B-1----:R-:W-:-:S02]  /*1b50*/  LOP3.LUT R2, R0, 0x50, RZ, 0xfc, !PT ;  /* 0x0000005000027812 */ /* 0x002fc400078efcff */
[----:B------:R-:W-:Y:S02]  /*1b60*/  IMAD.HI.U32 R34, R13, R36, RZ ;  /* 0x000000240d227227 */ /* 0x000fe400078e00ff */
[----:B------:R-:W-:Y:S02]  /*1b70*/  IABS R35, R2 ;  /* 0x0000000200237213 */ /* 0x000fe40000000000 */
[----:B------:R-:W-:Y:S01]  /*1b80*/  IMAD.MOV R33, RZ, RZ, -R33 ;  /* 0x000000ffff217224 */ /* 0x000fe200078e0a21 */
[----:B------:R1:W-:Y:S01]  /*1b90*/  STL [R1+0xb30], R2 ;  /* 0x000b300201007387 */ /* 0x0003e20000100800 */
[C---:B------:R-:W-:Y:S01]  /*1ba0*/  IMAD R32, R251.reuse, R32, R38 ;  /* 0x00000020fb207224 */ /* 0x040fe200078e0226 */
[----:B------:R-:W-:Y:S01]  /*1bb0*/  IABS R38, R3 ;  /* 0x0000000300267213 */ /* 0x000fe20000000000 */
[----:B------:R-:W-:Y:S01]  /*1bc0*/  IMAD.MOV R34, RZ, RZ, -R34 ;  /* 0x000000ffff227224 */ /* 0x000fe200078e0a22 */
[----:B--2---:R-:W-:Y:S01]  /*1bd0*/  LOP3.LUT R3, R0, 0x54, RZ, 0xfc, !PT ;  /* 0x0000005400037812 */ /* 0x004fe200078efcff */
[----:B------:R-:W-:-:S02]  /*1be0*/  IMAD R33, R251, R33, R40 ;  /* 0x00000021fb217224 */ /* 0x000fc400078e0228 */
[----:B------:R-:W-:Y:S01]  /*1bf0*/  IMAD.MOV.U32 R40, RZ, RZ, R35 ;  /* 0x000000ffff287224 */ /* 0x000fe200078e0023 */
[----:B------:R-:W-:Y:S01]  /*1c00*/  IABS R44, R3 ;  /* 0x00000003002c7213 */ /* 0x000fe20000000000 */
[----:B------:R-:W-:Y:S01]  /*1c10*/  IMAD.HI.U32 R35, R13, R38, RZ ;  /* 0x000000260d237227 */ /* 0x000fe200078e00ff */
[----:B-1----:R-:W-:-:S03]  /*1c20*/  LOP3.LUT R2, R0, 0x52, RZ, 0xfc, !PT ;  /* 0x0000005200027812 */ /* 0x002fc600078efcff */
[----:B------:R-:W-:Y:S01]  /*1c30*/  IMAD R34, R251, R34, R36 ;  /* 0x00000022fb227224 */ /* 0x000fe200078e0224 */
[----:B------:R-:W-:Y:S01]  /*1c40*/  IABS R42, R2 ;  /* 0x00000002002a7213 */ /* 0x000fe20000000000 */
[----:B------:R1:W-:Y:S01]  /*1c50*/  STL [R1+0xb38], R2 ;  /* 0x000b380201007387 */ /* 0x0003e20000100800 */
[----:B------:R-:W-:-:S03]  /*1c60*/  IMAD.HI.U32 R36, R13, R40, RZ ;  /* 0x000000280d247227 */ /* 0x000fc600078e00ff */
[----:B------:R2:W-:Y:S01]  /*1c70*/  STL [R1+0xb3c], R3 ;  /* 0x000b3c0301007387 */ /* 0x0005e20000100800 */
[----:B------:R-:W-:Y:S02]  /*1c80*/  IMAD.MOV R35, RZ, RZ, -R35 ;  /* 0x000000ffff237224 */ /* 0x000fe400078e0a23 */
[----:B------:R-:W-:Y:S02]  /*1c90*/  IMAD.MOV R36, RZ, RZ, -R36 ;  /* 0x000000ffff247224 */ /* 0x000fe400078e0a24 */
[----:B------:R-:W-:Y:S01]  /*1ca0*/  IMAD R35, R251, R35, R38 ;  /* 0x00000023fb237224 */ /* 0x000fe200078e0226 */
[----:B-1----:R-:W-:Y:S01]  /*1cb0*/  LOP3.LUT R2, R0, 0x56, RZ, 0xfc, !PT ;  /* 0x0000005600027812 */ /* 0x002fe200078efcff */
[----:B------:R-:W-:-:S03]  /*1cc0*/  IMAD.HI.U32 R38, R13, R44, RZ ;  /* 0x0000002c0d267227 */ /* 0x000fc600078e00ff */
[----:B------:R-:W-:Y:S01]  /*1cd0*/  IABS R39, R2 ;  /* 0x0000000200277213 */ /* 0x000fe20000000000 */
[----:B------:R1:W-:Y:S01]  /*1ce0*/  STL [R1+0xb44], R2 ;  /* 0x000b440201007387 */ /* 0x0003e20000100800 */
[C---:B--2---:R-:W-:Y:S01]  /*1cf0*/  LOP3.LUT R3, R0.reuse, 0x58, RZ, 0xfc, !PT ;  /* 0x0000005800037812 */ /* 0x044fe200078efcff */
[----:B------:R-:W-:Y:S02]  /*1d00*/  IMAD R36, R251, R36, R40 ;  /* 0x00000024fb247224 */ /* 0x000fe400078e0228 */
[----:B------:R-:W-:Y:S01]  /*1d10*/  IMAD.MOV.U32 R40, RZ, RZ, R39 ;  /* 0x000000ffff287224 */ /* 0x000fe200078e0027 */
[----:B------:R-:W-:Y:S01]  /*1d20*/  IABS R46, R3 ;  /* 0x00000003002e7213 */ /* 0x000fe20000000000 */
[----:B------:R-:W-:Y:S01]  /*1d30*/  IMAD.MOV R38, RZ, RZ, -R38 ;  /* 0x000000ffff267224 */ /* 0x000fe200078e0a26 */
[----:B------:R2:W-:Y:S01]  /*1d40*/  STL [R1+0xb4c], R3 ;  /* 0x000b4c0301007387 */ /* 0x0005e20000100800 */
[----:B------:R-:W-:Y:S01]  /*1d50*/  IMAD.HI.U32 R39, R13, R40, RZ ;  /* 0x000000280d277227 */ /* 0x000fe200078e00ff */
[----:B-1----:R-:W-:-:S03]  /*1d60*/  LOP3.LUT R2, R0, 0x5a, RZ, 0xfc, !PT ;  /* 0x0000005a00027812 */ /* 0x002fc600078efcff */
[----:B------:R-:W-:Y:S01]  /*1d70*/  IMAD R38, R251, R38, R44 ;  /* 0x00000026fb267224 */ /* 0x000fe200078e022c */
[----:B------:R-:W-:Y:S01]  /*1d80*/  IABS R41, R2 ;  /* 0x0000000200297213 */ /* 0x000fe20000000000 */
[----:B------:R1:W-:Y:S01]  /*1d90*/  STL [R1+0xb50], R2 ;  /* 0x000b500201007387 */ /* 0x0003e20000100800 */
[----:B------:R-:W-:Y:S01]  /*1da0*/  IMAD.HI.U32 R37, R13, R42, RZ ;  /* 0x0000002a0d257227 */ /* 0x000fe200078e00ff */
[----:B--2---:R-:W-:-:S03]  /*1db0*/  LOP3.LUT R3, R0, 0x5e, RZ, 0xfc, !PT ;  /* 0x0000005e00037812 */ /* 0x004fc600078efcff */
[----:B------:R-:W-:Y:S01]  /*1dc0*/  IMAD.MOV.U32 R44, RZ, RZ, R41 ;  /* 0x000000ffff2c7224 */ /* 0x000fe200078e0029 */
[----:B------:R-:W-:Y:S01]  /*1dd0*/  IABS R43, R3 ;  /* 0x00000003002b7213 */ /* 0x000fe20000000000 */
[----:B------:R-:W-:Y:S02]  /*1de0*/  IMAD.MOV R39, RZ, RZ, -R39 ;  /* 0x000000ffff277224 */ /* 0x000fe400078e0a27 */
[----:B------:R-:W-:Y:S01]  /*1df0*/  IMAD.MOV R37, RZ, RZ, -R37 ;  /* 0x000000ffff257224 */ /* 0x000fe200078e0a25 */
[----:B-1----:R-:W-:Y:S01]  /*1e00*/  LOP3.LUT R2, R0, 0x5c, RZ, 0xfc, !PT ;  /* 0x0000005c00027812 */ /* 0x002fe200078efcff */
[----:B------:R-:W-:-:S03]  /*1e10*/  IMAD.HI.U32 R41, R13, R44, RZ ;  /* 0x0000002c0d297227 */ /* 0x000fc600078e00ff */
[----:B------:R-:W-:Y:S01]  /*1e20*/  IABS R48, R2 ;  /* 0x0000000200307213 */ /* 0x000fe20000000000 */
[----:B------:R1:W-:Y:S01]  /*1e30*/  STL [R1+0xb5c], R2 ;  /* 0x000b5c0201007387 */ /* 0x0003e20000100800 */
[----:B------:R-:W-:Y:S02]  /*1e40*/  IMAD R39, R251, R39, R40 ;  /* 0x00000027fb277224 */ /* 0x000fe400078e0228 */
[----:B------:R-:W-:Y:S01]  /*1e50*/  IMAD.HI.U32 R40, R13, R46, RZ ;  /* 0x0000002e0d287227 */ /* 0x000fe200078e00ff */
[----:B------:R2:W-:Y:S03]  /*1e60*/  STL [R1+0xb60], R3 ;  /* 0x000b600301007387 */ /* 0x0005e60000100800 */
[----:B------:R-:W-:Y:S02]  /*1e70*/  IMAD R37, R251, R37, R42 ;  /* 0x00000025fb257224 */ /* 0x000fe400078e022a */
[----:B------:R-:W-:Y:S01]  /*1e80*/  IMAD.MOV R41, RZ, RZ, -R41 ;  /* 0x000000ffff297224 */ /* 0x000fe200078e0a29 */
[----:B-1----:R-:W-:Y:S01]  /*1e90*/  LOP3.LUT R2, R0, 0x60, RZ, 0xfc, !PT ;  /* 0x0000006000027812 */ /* 0x002fe200078efcff */
[----:B------:R-:W-:-:S03]  /*1ea0*/  IMAD.HI.U32 R42, R13, R48, RZ ;  /* 0x000000300d2a7227 */ /* 0x000fc600078e00ff */
[----:B------:R-:W-:Y:S01]  /*1eb0*/  IABS R50, R2 ;  /* 0x0000000200327213 */ /* 0x000fe20000000000 */
[----:B------:R-:W-:Y:S01]  /*1ec0*/  IMAD.MOV R40, RZ, RZ, -R40 ;  /* 0x000000ffff287224 */ /* 0x000fe200078e0a28 */
[----:B------:R1:W-:Y:S01]  /*1ed0*/  STL [R1+0xb68], R2 ;  /* 0x000b680201007387 */ /* 0x0003e20000100800 */
[C---:B--2---:R-:W-:Y:S01]  /*1ee0*/  LOP3.LUT R3, R0.reuse, 0x62, RZ, 0xfc, !PT ;  /* 0x0000006200037812 */ /* 0x044fe200078efcff */
[----:B------:R-:W-:Y:S02]  /*1ef0*/  IMAD R41, R251, R41, R44 ;  /* 0x00000029fb297224 */ /* 0x000fe400078e022c */
[----:B------:R-:W-:Y:S02]  /*1f00*/  IMAD.MOV R42, RZ, RZ, -R42 ;  /* 0x000000ffff2a7224 */ /* 0x000fe400078e0a2a */
[----:B------:R-:W-:Y:S01]  /*1f10*/  IMAD.HI.U32 R44, R13, R50, RZ ;  /* 0x000000320d2c7227 */ /* 0x000fe200078e00ff */
[----:B------:R2:W-:Y:S01]  /*1f20*/  STL [R1+0xb6c], R3 ;  /* 0x000b6c0301007387 */ /* 0x0005e20000100800 */
[----:B-1----:R-:W-:-:S02]  /*1f30*/  LOP3.LUT R2, R0, 0x64, RZ, 0xfc, !PT ;  /* 0x0000006400027812 */ /* 0x002fc400078efcff */
[C---:B------:R-:W-:Y:S02]  /*1f40*/  IMAD R40, R251.reuse, R40, R46 ;  /* 0x00000028fb287224 */ /* 0x040fe400078e022e */
[----:B------:R-:W-:Y:S01]  /*1f50*/  IMAD.MOV.U32 R46, RZ, RZ, R43 ;  /* 0x000000ffff2e7224 */ /* 0x000fe200078e002b */
[----:B------:R-:W-:Y:S01]  /*1f60*/  IABS R52, R2 ;  /* 0x0000000200347213 */ /* 0x000fe20000000000 */
[----:B------:R-:W-:Y:S01]  /*1f70*/  IMAD R42, R251, R42, R48 ;  /* 0x0000002afb2a7224 */ /* 0x000fe200078e0230 */
[----:B------:R1:W-:Y:S01]  /*1f80*/  STL [R1+0xb78], R2 ;  /* 0x000b780201007387 */ /* 0x0003e20000100800 */
[----:B------:R-:W-:Y:S01]  /*1f90*/  IMAD.MOV R44, RZ, RZ, -R44 ;  /* 0x000000ffff2c7224 */ /* 0x000fe200078e0a2c */
[----:B------:R-:W-:Y:S01]  /*1fa0*/  IABS R48, R3 ;  /* 0x0000000300307213 */ /* 0x000fe20000000000 */
[----:B------:R-:W-:Y:S01]  /*1fb0*/  IMAD.HI.U32 R43, R13, R46, RZ ;  /* 0x0000002e0d2b7227 */ /* 0x000fe200078e00ff */
[----:B--2---:R-:W-:-:S03]  /*1fc0*/  LOP3.LUT R3, R0, 0x68, RZ, 0xfc, !PT ;  /* 0x0000006800037812 */ /* 0x004fc600078efcff */
[----:B------:R-:W-:Y:S01]  /*1fd0*/  IMAD R44, R251, R44, R50 ;  /* 0x0000002cfb2c7224 */ /* 0x000fe200078e0232 */
[----:B------:R-:W-:Y:S01]  /*1fe0*/  IABS R54, R3 ;  /* 0x0000000300367213 */ /* 0x000fe20000000000 */
[----:B------:R-:W-:Y:S01]  /*1ff0*/  IMAD.MOV R43, RZ, RZ, -R43 ;  /* 0x000000ffff2b7224 */ /* 0x000fe200078e0a2b */
[----:B-1----:R-:W-:Y:S01]  /*2000*/  LOP3.LUT R2, R0, 0x66, RZ, 0xfc, !PT ;  /* 0x0000006600027812 */ /* 0x002fe200078efcff */
[----:B------:R-:W-:-:S03]  /*2010*/  IMAD.HI.U32 R45, R13, R48, RZ ;  /* 0x000000300d2d7227 */ /* 0x000fc600078e00ff */
[----:B------:R-:W-:Y:S01]  /*2020*/  IABS R50, R2 ;  /* 0x0000000200327213 */ /* 0x000fe20000000000 */
[----:B------:R1:W-:Y:S01]  /*2030*/  STL [R1+0xb80], R2 ;  /* 0x000b800201007387 */ /* 0x0003e20000100800 */
[----:B------:R-:W-:Y:S02]  /*2040*/  IMAD R43, R251, R43, R46 ;  /* 0x0000002bfb2b7224 */ /* 0x000fe400078e022e */
[----:B------:R-:W-:Y:S01]  /*2050*/  IMAD.MOV R45, RZ, RZ, -R45 ;  /* 0x000000ffff2d7224 */ /* 0x000fe200078e0a2d */
[----:B------:R2:W-:Y:S01]  /*2060*/  STL [R1+0xb84], R3 ;  /* 0x000b840301007387 */ /* 0x0005e20000100800 */
[----:B------:R-:W-:-:S04]  /*2070*/  IMAD.HI.U32 R47, R13, R50, RZ ;  /* 0x000000320d2f7227 */ /* 0x000fc800078e00ff */
[----:B------:R-:W-:Y:S01]  /*2080*/  IMAD.HI.U32 R46, R13, R52, RZ ;  /* 0x000000340d2e7227 */ /* 0x000fe200078e00ff */
[----:B-1----:R-:W-:-:S03]  /*2090*/  LOP3.LUT R2, R0, 0x6a, RZ, 0xfc, !PT ;  /* 0x0000006a00027812 */ /* 0x002fc600078efcff */
[----:B------:R-:W-:Y:S01]  /*20a0*/  IMAD R45, R251, R45, R48 ;  /* 0x0000002dfb2d7224 */ /* 0x000fe200078e0230 */
[----:B------:R-:W-:Y:S01]  /*20b0*/  IABS R49, R2 ;  /* 0x0000000200317213 */ /* 0x000fe20000000000 */
[----:B------:R1:W-:Y:S01]  /*20c0*/  STL [R1+0xb8c], R2 ;  /* 0x000b8c0201007387 */ /* 0x0003e20000100800 */
[----:B------:R-:W-:Y:S01]  /*20d0*/  IMAD.MOV R47, RZ, RZ, -R47 ;  /* 0x000000ffff2f7224 */ /* 0x000fe200078e0a2f */
[C---:B--2---:R-:W-:Y:S01]  /*20e0*/  LOP3.LUT R3, R0.reuse, 0x6c, RZ, 0xfc, !PT ;  /* 0x0000006c00037812 */ /* 0x044fe200078efcff */
[----:B------:R-:W-:Y:S02]  /*20f0*/  IMAD.MOV R46, RZ, RZ, -R46 ;  /* 0x000000ffff2e7224 */ /* 0x000fe400078e0a2e */
[----:B------:R-:W-:Y:S01]  /*2100*/  IMAD.HI.U32 R48, R13, R54, RZ ;  /* 0x000000360d307227 */ /* 0x000fe200078e00ff */
[----:B------:R-:W-:Y:S01]  /*2110*/  IABS R56, R3 ;  /* 0x0000000300387213 */ /* 0x000fe20000000000 */
[----:B------:R2:W-:Y:S02]  /*2120*/  STL [R1+0xb90], R3 ;  /* 0x000b900301007387 */ /* 0x0005e40000100800 */
[C---:B------:R-:W-:Y:S01]  /*2130*/  IMAD R47, R251.reuse, R47, R50 ;  /* 0x0000002ffb2f7224 */ /* 0x040fe200078e0232 */
[----:B-1----:R-:W-:Y:S01]  /*2140*/  LOP3.LUT R2, R0, 0x6e, RZ, 0xfc, !PT ;  /* 0x0000006e00027812 */ /* 0x002fe200078efcff */
[----:B------:R-:W-:-:S02]  /*2150*/  IMAD R46, R251, R46, R52 ;  /* 0x0000002efb2e7224 */ /* 0x000fc400078e0234 */
[----:B------:R-:W-:Y:S01]  /*2160*/  IMAD.MOV R48, RZ, RZ, -R48 ;  /* 0x000000ffff307224 */ /* 0x000fe200078e0a30 */
[----:B------:R-:W-:Y:S01]  /*2170*/  IABS R50, R2 ;  /* 0x0000000200327213 */ /* 0x000fe20000000000 */
[----:B------:R-:W-:Y:S01]  /*2180*/  IMAD.MOV.U32 R52, RZ, RZ, R49 ;  /* 0x000000ffff347224 */ /* 0x000fe200078e0031 */
[----:B------:R1:W-:Y:S01]  /*2190*/  STL [R1+0xb98], R2 ;  /* 0x000b980201007387 */ /* 0x0003e20000100800 */
[----:B------:R-:W-:Y:S01]  /*21a0*/  IMAD R48, R251, R48, R54 ;  /* 0x00000030fb307224 */ /* 0x000fe200078e0236 */
[----:B--2---:R-:W-:Y:S01]  /*21b0*/  LOP3.LUT R3, R0, 0x72, RZ, 0xfc, !PT ;  /* 0x0000007200037812 */ /* 0x004fe200078efcff */
[----:B------:R-:W-:-:S03]  /*21c0*/  IMAD.HI.U32 R49, R13, R52, RZ ;  /* 0x000000340d317227 */ /* 0x000fc600078e00ff */
[----:B------:R-:W-:Y:S01]  /*21d0*/  IABS R53, R3 ;  /* 0x0000000300357213 */ /* 0x000fe20000000000 */
[----:B------:R-:W-:Y:S02]  /*21e0*/  IMAD.MOV.U32 R54, RZ, RZ, R50 ;  /* 0x000000ffff367224 */ /* 0x000fe400078e0032 */
[----:B------:R-:W-:Y:S01]  /*21f0*/  IMAD.MOV R49, RZ, RZ, -R49 ;  /* 0x000000ffff317224 */ /* 0x000fe200078e0a31 */
[----:B-1----:R-:W-:Y:S01]  /*2200*/  LOP3.LUT R2, R0, 0x70, RZ, 0xfc, !PT ;  /* 0x0000007000027812 */ /* 0x002fe200078efcff */
[----:B------:R-:W-:-:S03]  /*2210*/  IMAD.HI.U32 R51, R13, R54, RZ ;  /* 0x000000360d337227 */ /* 0x000fc600078e00ff */
[----:B------:R-:W-:Y:S01]  /*2220*/  IABS R58, R2 ;  /* 0x00000002003a7213 */ /* 0x000fe20000000000 */
[----:B------:R1:W-:Y:S01]  /*2230*/  STL [R1+0xba4], R2 ;  /* 0x000ba40201007387 */ /* 0x0003e20000100800 */
[----:B------:R-:W-:-:S03]  /*2240*/  IMAD.HI.U32 R50, R13, R56, RZ ;  /* 0x000000380d327227 */ /* 0x000fc600078e00ff */
[----:B------:R2:W-:Y:S01]  /*2250*/  STL [R1+0xba8], R3 ;  /* 0x000ba80301007387 */ /* 0x0005e20000100800 */
[----:B------:R-:W-:Y:S02]  /*2260*/  IMAD R49, R251, R49, R52 ;  /* 0x00000031fb317224 */ /* 0x000fe400078e0234 */
[----:B------:R-:W-:Y:S02]  /*2270*/  IMAD.MOV R51, RZ, RZ, -R51 ;  /* 0x000000ffff337224 */ /* 0x000fe400078e0a33 */
[----:B------:R-:W-:Y:S01]  /*2280*/  IMAD.HI.U32 R52, R13, R58, RZ ;  /* 0x0000003a0d347227 */ /* 0x000fe200078e00ff */
[----:B-1----:R-:W-:-:S03]  /*2290*/  LOP3.LUT R2, R0, 0x74, RZ, 0xfc, !PT ;  /* 0x0000007400027812 */ /* 0x002fc600078efcff */
[----:B------:R-:W-:Y:S01]  /*22a0*/  IMAD.MOV R50, RZ, RZ, -R50 ;  /* 0x000000ffff327224 */ /* 0x000fe200078e0a32 */
[----:B------:R-:W-:Y:S01]  /*22b0*/  IABS R60, R2 ;  /* 0x00000002003c7213 */ /* 0x000fe20000000000 */
        /* <DEDUP_REMOVED lines=248> */
[----:B------:R-:W-:Y:S01]  /*3240*/  IMAD.MOV R90, RZ, RZ, -R90 ;  /* 0x000000ffff5a7224 */ /* 0x000fe200078e0a5a */
[----:B-1----:R-:W-:Y:S01]  /*3250*/  LOP3.LUT R2, R0, 0xc4, RZ, 0xfc, !PT ;  /* 0x000000c400027812 */ /* 0x002fe200078efcff */
[----:B------:R-:W-:-:S03]  /*3260*/  IMAD.HI.U32 R92, R13, R98, RZ ;  /* 0x000000620d5c7227 */ /* 0x000fc600078e00ff */
[----:B------:R-:W-:Y:S01]  /*3270*/  IABS R100, R2 ;  /* 0x0000000200647213 */ /* 0x000fe20000000000 */
[----:B------:R1:W-:Y:S01]  /*3280*/  STL [R1+0xcc4], R2 ;  /* 0x000cc40201007387 */ /* 0x0003e20000100800 */
[C---:B--2---:R-:W-:Y:S01]  /*3290*/  LOP3.LUT R3, R0.reuse, 0xc6, RZ, 0xfc, !PT ;  /* 0x000000c600037812 */ /* 0x044fe200078efcff */
[C---:B------:R-:W-:Y:S02]  /*32a0*/  IMAD R91, R251.reuse, R91, R94 ;  /* 0x0000005bfb5b7224 */ /* 0x040fe400078e025e */
[----:B------:R-:W-:Y:S02]  /*32b0*/  IMAD R90, R251, R90, R96 ;  /* 0x0000005afb5a7224 */ /* 0x000fe400078e0260 */
[----:B------:R-:W-:Y:S01]  /*32c0*/  IMAD.MOV R92, RZ, RZ, -R92 ;  /* 0x000000ffff5c7224 */ /* 0x000fe200078e0a5c */
[----:B------:R2:W-:Y:S01]  /*32d0*/  STL [R1+0xcc8], R3 ;  /* 0x000cc80301007387 */ /* 0x0005e20000100800 */
[----:B------:R-:W-:Y:S01]  /*32e0*/  IMAD.HI.U32 R94, R13, R100, RZ ;  /* 0x000000640d5e7227 */ /* 0x000fe200078e00ff */
[----:B-1----:R-:W-:-:S03]  /*32f0*/  LOP3.LUT R2, R0, 0xc8, RZ, 0xfc, !PT ;  /* 0x000000c800027812 */ /* 0x002fc600078efcff */
[----:B------:R-:W-:Y:S02]  /*3300*/  IMAD.MOV.U32 R96, RZ, RZ, R93 ;  /* 0x000000ffff607224 */ /* 0x000fe400078e005d */
[----:B------:R-:W-:Y:S01]  /*3310*/  IMAD R92, R251, R92, R98 ;  /* 0x0000005cfb5c7224 */ /* 0x000fe200078e0262 */
[----:B------:R1:W-:Y:S01]  /*3320*/  STL [R1+0xcd0], R2 ;  /* 0x000cd00201007387 */ /* 0x0003e20000100800 */
[----:B------:R-:W-:Y:S01]  /*3330*/  IABS R102, R2 ;  /* 0x0000000200667213 */ /* 0x000fe20000000000 */
        /* <DEDUP_REMOVED lines=12> */
[C---:B------:R-:W-:Y:S01]  /*3400*/  IMAD.HI.U32 R96, R13.reuse, R102, RZ ;  /* 0x000000660d607227 */ /* 0x040fe200078e00ff */
[----:B------:R2:W-:Y:S03]  /*3410*/  STL [R1+0xce0], R3 ;  /* 0x000ce00301007387 */ /* 0x0005e60000100800 */
[----:B------:R-:W-:Y:S02]  /*3420*/  IMAD.MOV R95, RZ, RZ, -R95 ;  /* 0x000000ffff5f7224 */ /* 0x000fe400078e0a5f */
[----:B------:R-:W-:Y:S01]  /*3430*/  IMAD.HI.U32 R97, R13, R100, RZ ;  /* 0x000000640d617227 */ /* 0x000fe200078e00ff */
[----:B-1----:R-:W-:-:S03]  /*3440*/  LOP3.LUT R2, R0, 0xce, RZ, 0xfc, !PT ;  /* 0x000000ce00027812 */ /* 0x002fc600078efcff */
[----:B------:R-:W-:Y:S01]  /*3450*/  IMAD.MOV R96, RZ, RZ, -R96 ;  /* 0x000000ffff607224 */ /* 0x000fe200078e0a60 */
[----:B------:R-:W-:Y:S01]  /*3460*/  IABS R99, R2 ;  /* 0x0000000200637213 */ /* 0x000fe20000000000 */
[----:B------:R1:W-:Y:S01]  /*3470*/  STL [R1+0xcec], R2 ;  /* 0x000cec0201007387 */ /* 0x0003e20000100800 */
[----:B------:R-:W-:Y:S01]  /*3480*/  IMAD R95, R251, R95, R98 ;  /* 0x0000005ffb5f7224 */ /* 0x000fe200078e0262 */
        /* <DEDUP_REMOVED lines=8> */
[----:B------:R-:W-:Y:S01]  /*3510*/  IMAD.MOV.U32 R102, RZ, RZ, R99 ;  /* 0x000000ffff667224 */ /* 0x000fe200078e0063 */
[----:B------:R-:W-:Y:S01]  /*3520*/  IABS R100, R2 ;  /* 0x0000000200647213 */ /* 0x000fe20000000000 */
[----:B------:R-:W-:Y:S01]  /*3530*/  IMAD.MOV R98, RZ, RZ, -R98 ;  /* 0x000000ffff627224 */ /* 0x000fe200078e0a62 */
[----:B------:R1:W-:Y:S01]  /*3540*/  STL [R1+0xd08], R2 ;  /* 0x000d080201007387 */ /* 0x0003e20000100800 */
[----:B------:R-:W-:Y:S01]  /*3550*/  IMAD.HI.U32 R99, R13, R102, RZ ;  /* 0x000000660d637227 */ /* 0x000fe200078e00ff */
[----:B--2---:R-:W-:-:S03]  /*3560*/  LOP3.LUT R3, R0, 0xd6, RZ, 0xfc, !PT ;  /* 0x000000d600037812 */ /* 0x004fc600078efcff */
[----:B------:R-:W-:Y:S01]  /*3570*/  IMAD R98, R251, R98, R104 ;  /* 0x00000062fb627224 */ /* 0x000fe200078e0268 */
[----:B------:R-:W-:Y:S01]  /*3580*/  IABS R103, R3 ;  /* 0x0000000300677213 */ /* 0x000fe20000000000 */
[----:B------:R-:W-:Y:S02]  /*3590*/  IMAD.MOV.U32 R104, RZ, RZ, R100 ;  /* 0x000000ffff687224 */ /* 0x000fe400078e0064 */
[----:B------:R-:W-:Y:S01]  /*35a0*/  IMAD.HI.U32 R100, R13, R106, RZ ;  /* 0x0000006a0d647227 */ /* 0x000fe200078e00ff */
[----:B-1----:R-:W-:-:S03]  /*35b0*/  LOP3.LUT R2, R0, 0xd4, RZ, 0xfc, !PT ;  /* 0x000000d400027812 */ /* 0x002fc600078efcff */
[----:B------:R-:W-:Y:S01]  /*35c0*/  IMAD.MOV R99, RZ, RZ, -R99 ;  /* 0x000000ffff637224 */ /* 0x000fe200078e0a63 */
[----:B------:R-:W-:Y:S01]  /*35d0*/  IABS R108, R2 ;  /* 0x00000002006c7213 */ /* 0x000fe20000000000 */
[----:B------:R1:W-:Y:S01]  /*35e0*/  STL [R1+0xd24], R2 ;  /* 0x000d240201007387 */ /* 0x0003e20000100800 */
[----:B------:R-:W-:Y:S02]  /*35f0*/  IMAD.MOV R100, RZ, RZ, -R100 ;  /* 0x000000ffff647224 */ /* 0x000fe400078e0a64 */
[----:B------:R-:W-:Y:S01]  /*3600*/  IMAD R99, R251, R99, R102 ;  /* 0x00000063fb637224 */ /* 0x000fe200078e0266 */
[----:B------:R2:W-:Y:S01]  /*3610*/  STL [R1+0xd2c], R3 ;  /* 0x000d2c0301007387 */ /* 0x0005e20000100800 */
[----:B------:R-:W-:-:S04]  /*3620*/  IMAD.HI.U32 R102, R13, R108, RZ ;  /* 0x0000006c0d667227 */ /* 0x000fc800078e00ff */
[----:B------:R-:W-:Y:S01]  /*3630*/  IMAD.HI.U32 R101, R13, R104, RZ ;  /* 0x000000680d657227 */ /* 0x000fe200078e00ff */
[----:B-1----:R-:W-:-:S03]  /*3640*/  LOP3.LUT R2, R0, 0xd8, RZ, 0xfc, !PT ;  /* 0x000000d800027812 */ /* 0x002fc600078efcff */
[----:B------:R-:W-:Y:S01]  /*3650*/  IMAD R100, R251, R100, R106 ;  /* 0x00000064fb647224 */ /* 0x000fe200078e026a */
[----:B------:R-:W-:Y:S01]  /*3660*/  IABS R110, R2 ;  /* 0x00000002006e7213 */ /* 0x000fe20000000000 */
[----:B------:R1:W-:Y:S01]  /*3670*/  STL [R1+0xd3c], R2 ;  /* 0x000d3c0201007387 */ /* 0x0003e20000100800 */
[----:B------:R-:W-:Y:S01]  /*3680*/  IMAD.MOV.U32 R106, RZ, RZ, R103 ;  /* 0x000000ffff6a7224 */ /* 0x000fe200078e0067 */
[C---:B--2---:R-:W-:Y:S01]  /*3690*/  LOP3.LUT R3, R0.reuse, 0xda, RZ, 0xfc, !PT ;  /* 0x000000da00037812 */ /* 0x044fe200078efcff */
[----:B------:R-:W-:Y:S02]  /*36a0*/  IMAD.MOV R102, RZ, RZ, -R102 ;  /* 0x000000ffff667224 */ /* 0x000fe400078e0a66 */
[----:B------:R-:W-:Y:S02]  /*36b0*/  IMAD.MOV R101, RZ, RZ, -R101 ;  /* 0x000000ffff657224 */ /* 0x000fe400078e0a65 */
[----:B------:R-:W-:Y:S01]  /*36c0*/  IMAD.HI.U32 R103, R13, R106, RZ ;  /* 0x0000006a0d677227 */ /* 0x000fe200078e00ff */
[----:B------:R2:W-:Y:S01]  /*36d0*/  STL [R1+0xd44], R3 ;  /* 0x000d440301007387 */ /* 0x0005e20000100800 */
[----:B-1----:R-:W-:-:S02]  /*36e0*/  LOP3.LUT R2, R0, 0xdc, RZ, 0xfc, !PT ;  /* 0x000000dc00027812 */ /* 0x002fc400078efcff */
[C---:B------:R-:W-:Y:S01]  /*36f0*/  IMAD R102, R251.reuse, R102, R108 ;  /* 0x00000066fb667224 */ /* 0x040fe200078e026c */
[----:B------:R-:W-:Y:S01]  /*3700*/  IABS R108, R3 ;  /* 0x00000003006c7213 */ /* 0x000fe20000000000 */
[----:B------:R-:W-:Y:S01]  /*3710*/  IMAD R101, R251, R101, R104 ;  /* 0x00000065fb657224 */ /* 0x000fe200078e0268 */
[----:B------:R-:W-:Y:S01]  /*3720*/  IABS R112, R2 ;  /* 0x0000000200707213 */ /* 0x000fe20000000000 */
[----:B------:R1:W-:Y:S01]  /*3730*/  STL [R1+0xd58], R2 ;  /* 0x000d580201007387 */ /* 0x0003e20000100800 */
[----:B------:R-:W-:Y:S01]  /*3740*/  IMAD.HI.U32 R104, R13, R110, RZ ;  /* 0x0000006e0d687227 */ /* 0x000fe200078e00ff */
[----:B--2---:R-:W-:-:S03]  /*3750*/  LOP3.LUT R3, R0, 0xe0, RZ, 0xfc, !PT ;  /* 0x000000e000037812 */ /* 0x004fc600078efcff */
[----:B------:R-:W-:Y:S02]  /*3760*/  IMAD.MOV R103, RZ, RZ, -R103 ;  /* 0x000000ffff677224 */ /* 0x000fe400078e0a67 */
[----:B------:R-:W-:Y:S01]  /*3770*/  IMAD.MOV R104, RZ, RZ, -R104 ;  /* 0x000000ffff687224 */ /* 0x000fe200078e0a68 */
[----:B------:R-:W-:Y:S01]  /*3780*/  IABS R109, R3 ;  /* 0x00000003006d7213 */ /* 0x000fe20000000000 */
[----:B------:R-:W-:Y:S01]  /*3790*/  IMAD R103, R251, R103, R106 ;  /* 0x00000067fb677224 */ /* 0x000fe200078e026a */
[----:B-1----:R-:W-:Y:S01]  /*37a0*/  LOP3.LUT R2, R0, 0xde, RZ, 0xfc, !PT ;  /* 0x000000de00027812 */ /* 0x002fe200078efcff */
[----:B------:R-:W-:-:S03]  /*37b0*/  IMAD.HI.U32 R105, R13, R108, RZ ;  /* 0x0000006c0d697227 */ /* 0x000fc600078e00ff */
[----:B------:R-:W-:Y:S01]  /*37c0*/  IABS R114, R2 ;  /* 0x0000000200727213 */ /* 0x000fe20000000000 */
[----:B------:R1:W-:Y:S01]  /*37d0*/  STL [R1+0xd70], R2 ;  /* 0x000d700201007387 */ /* 0x0003e20000100800 */
[----:B------:R-:W-:-:S03]  /*37e0*/  IMAD.HI.U32 R106, R13, R112, RZ ;  /* 0x000000700d6a7227 */ /* 0x000fc600078e00ff */
[----:B------:R2:W-:Y:S01]  /*37f0*/  STL [R1+0xd74], R3 ;  /* 0x000d740301007387 */ /* 0x0005e20000100800 */
[C---:B------:R-:W-:Y:S02]  /*3800*/  IMAD R104, R251.reuse, R104, R110 ;  /* 0x00000068fb687224 */ /* 0x040fe400078e026e */
[----:B------:R-:W-:Y:S02]  /*3810*/  IMAD.MOV R105, RZ, RZ, -R105 ;  /* 0x000000ffff697224 */ /* 0x000fe400078e0a69 */
[----:B------:R-:W-:Y:S01]  /*3820*/  IMAD.MOV R106, RZ, RZ, -R106 ;  /* 0x000000ffff6a7224 */ /* 0x000fe200078e0a6a */
[C---:B-1----:R-:W-:Y:S01]  /*3830*/  LOP3.LUT R2, R0.reuse, 0xe2, RZ, 0xfc, !PT ;  /* 0x000000e200027812 */ /* 0x042fe200078efcff */
[C---:B------:R-:W-:Y:S02]  /*3840*/  IMAD R105, R251.reuse, R105, R108 ;  /* 0x00000069fb697224 */ /* 0x040fe400078e026c */
[----:B------:R-:W-:Y:S01]  /*3850*/  IMAD.MOV.U32 R108, RZ, RZ, R109 ;  /* 0x000000ffff6c7224 */ /* 0x000fe200078e006d */
[----:B------:R-:W-:Y:S01]  /*3860*/  IABS R110, R2 ;  /* 0x00000002006e7213 */ /* 0x000fe20000000000 */
[----:B------:R-:W-:Y:S01]  /*3870*/  IMAD R106, R251, R106, R112 ;  /* 0x0000006afb6a7224 */ /* 0x000fe200078e0270 */
[----:B--2---:R-:W-:Y:S01]  /*3880*/  LOP3.LUT R3, R0, 0xe4, RZ, 0xfc, !PT ;  /* 0x000000e400037812 */ /* 0x004fe200078efcff */
[----:B------:R1:W-:Y:S01]  /*3890*/  STL [R1+0xd7c], R2 ;  /* 0x000d7c0201007387 */ /* 0x0003e20000100800 */
[----:B------:R-:W-:-:S02]  /*38a0*/  IMAD.HI.U32 R109, R13, R108, RZ ;  /* 0x0000006c0d6d7227 */ /* 0x000fc400078e00ff */
[----:B------:R-:W-:Y:S01]  /*38b0*/  IABS R113, R3 ;  /* 0x0000000300717213 */ /* 0x000fe20000000000 */
[----:B------:R2:W-:Y:S01]  /*38c0*/  STL [R1+0xd88], R3 ;  /* 0x000d880301007387 */ /* 0x0005e20000100800 */
[----:B------:R-:W-:Y:S02]  /*38d0*/  IMAD.MOV.U32 R112, RZ, RZ, R110 ;  /* 0x000000ffff707224 */ /* 0x000fe400078e006e */
[----:B------:R-:W-:Y:S01]  /*38e0*/  IMAD.HI.U32 R107, R13, R114, RZ ;  /* 0x000000720d6b7227 */ /* 0x000fe200078e00ff */
[----:B-1----:R-:W-:-:S03]  /*38f0*/  LOP3.LUT R2, R0, 0xe6, RZ, 0xfc, !PT ;  /* 0x000000e600027812 */ /* 0x002fc600078efcff */
[----:B------:R-:W-:Y:S01]  /*3900*/  IMAD.HI.U32 R110, R13, R112, RZ ;  /* 0x000000700d6e7227 */ /* 0x000fe200078e00ff */
[----:B------:R-:W-:-:S03]  /*3910*/  IABS R116, R2 ;  /* 0x0000000200747213 */ /* 0x000fc60000000000 */
[----:B------:R-:W-:Y:S01]  /*3920*/  IMAD.MOV R109, RZ, RZ, -R109 ;  /* 0x000000ffff6d7224 */ /* 0x000fe200078e0a6d */
[----:B------:R1:W-:Y:S01]  /*3930*/  STL [R1+0xd94], R2 ;  /* 0x000d940201007387 */ /* 0x0003e20000100800 */
[----:B------:R-:W-:Y:S01]  /*3940*/  IMAD.MOV R111, RZ, RZ, -R110 ;  /* 0x000000ffff6f7224 */ /* 0x000fe200078e0a6e */
[C---:B--2---:R-:W-:Y:S01]  /*3950*/  LOP3.LUT R3, R0.reuse, 0xea, RZ, 0xfc, !PT ;  /* 0x000000ea00037812 */ /* 0x044fe200078efcff */
[----:B------:R-:W-:Y:S02]  /*3960*/  IMAD.MOV R107, RZ, RZ, -R107 ;  /* 0x000000ffff6b7224 */ /* 0x000fe400078e0a6b */
[----:B------:R-:W-:Y:S01]  /*3970*/  IMAD.MOV.U32 R110, RZ, RZ, R113 ;  /* 0x000000ffff6e7224 */ /* 0x000fe200078e0071 */
[----:B------:R-:W-:Y:S01]  /*3980*/  IABS R113, R3 ;  /* 0x0000000300717213 */ /* 0x000fe20000000000 */
[C---:B------:R-:W-:Y:S02]  /*3990*/  IMAD R108, R251.reuse, R109, R108 ;  /* 0x0000006dfb6c7224 */ /* 0x040fe400078e026c */
[C---:B------:R-:W-:Y:S01]  /*39a0*/  IMAD R109, R251.reuse, R111, R112 ;  /* 0x0000006ffb6d7224 */ /* 0x040fe200078e0270 */
[----:B-1----:R-:W-:Y:S01]  /*39b0*/  LOP3.LUT R2, R0, 0xe8, RZ, 0xfc, !PT ;  /* 0x000000e800027812 */ /* 0x002fe200078efcff */
[----:B------:R-:W-:-:S02]  /*39c0*/  IMAD R107, R251, R107, R114 ;  /* 0x0000006bfb6b7224 */ /* 0x000fc400078e0272 */
[C---:B------:R-:W-:Y:S01]  /*39d0*/  IMAD.HI.U32 R111, R13.reuse, R110, RZ ;  /* 0x0000006e0d6f7227 */ /* 0x040fe200078e00ff */
[----:B------:R-:W-:Y:S01]  /*39e0*/  IABS R112, R2 ;  /* 0x0000000200707213 */ /* 0x000fe20000000000 */
[----:B------:R1:W-:Y:S02]  /*39f0*/  STL [R1+0xdac], R2 ;  /* 0x000dac0201007387 */ /* 0x0003e40000100800 */
[C---:B------:R-:W-:Y:S02]  /*3a00*/  IMAD.HI.U32 R114, R13.reuse, R116, RZ ;  /* 0x000000740d727227 */ /* 0x040fe400078e00ff */
[----:B------:R2:W-:Y:S02]  /*3a10*/  STL [R1+0xdb0], R3 ;  /* 0x000db00301007387 */ /* 0x0005e40000100800 */
[----:B------:R-:W-:Y:S02]  /*3a20*/  IMAD.MOV R117, RZ, RZ, -R111 ;  /* 0x000000ffff757224 */ /* 0x000fe400078e0a6f */
[----:B------:R-:W-:Y:S01]  /*3a30*/  IMAD.MOV R111, RZ, RZ, -R114 ;  /* 0x000000ffff6f7224 */ /* 0x000fe200078e0a72 */
[----:B-1----:R-:W-:Y:S01]  /*3a40*/  LOP3.LUT R2, R0, 0xec, RZ, 0xfc, !PT ;  /* 0x000000ec00027812 */ /* 0x002fe200078efcff */
[----:B------:R-:W-:-:S03]  /*3a50*/  IMAD.HI.U32 R115, R13, R112, RZ ;  /* 0x000000700d737227 */ /* 0x000fc600078e00ff */
[----:B------:R-:W-:Y:S01]  /*3a60*/  IABS R114, R2 ;  /* 0x0000000200727213 */ /* 0x000fe20000000000 */
[----:B------:R1:W-:Y:S01]  /*3a70*/  STL [R1+0xdbc], R2 ;  /* 0x000dbc0201007387 */ /* 0x0003e20000100800 */
[C---:B--2---:R-:W-:Y:S01]  /*3a80*/  LOP3.LUT R3, R0.reuse, 0xee, RZ, 0xfc, !PT ;  /* 0x000000ee00037812 */ /* 0x044fe200078efcff */
[----:B------:R-:W-:Y:S02]  /*3a90*/  IMAD R110, R251, R117, R110 ;  /* 0x00000075fb6e7224 */ /* 0x000fe400078e026e */
[----:B------:R-:W-:Y:S02]  /*3aa0*/  IMAD.MOV R115, RZ, RZ, -R115 ;  /* 0x000000ffff737224 */ /* 0x000fe400078e0a73 */
[----:B------:R-:W-:Y:S01]  /*3ab0*/  IMAD.HI.U32 R117, R13, R114, RZ ;  /* 0x000000720d757227 */ /* 0x000fe200078e00ff */
[----:B------:R2:W-:Y:S01]  /*3ac0*/  STL [R1+0xdc8], R3 ;  /* 0x000dc80301007387 */ /* 0x0005e20000100800 */
[----:B-1----:R-:W-:Y:S02]  /*3ad0*/  LOP3.LUT R2, R0, 0xf0, RZ, 0xfc, !PT ;  /* 0x000000f000027812 */ /* 0x002fe400078efcff */
[----:B------:R-:W-:-:S02]  /*3ae0*/  IMAD R111, R251, R111, R116 ;  /* 0x0000006ffb6f7224 */ /* 0x000fc400078e0274 */
[----:B------:R-:W-:Y:S01]  /*3af0*/  IMAD R112, R251, R115, R112 ;  /* 0x00000073fb707224 */ /* 0x000fe200078e0270 */
[----:B------:R-:W-:Y:S01]  /*3b00*/  IABS R116, R2 ;  /* 0x0000000200747213 */ /* 0x000fe20000000000 */
[----:B------:R1:W-:Y:S01]  /*3b10*/  STL [R1+0xe00], R2 ;  /* 0x000e000201007387 */ /* 0x0003e20000100800 */
[----:B------:R-:W-:Y:S01]  /*3b20*/  IMAD.MOV R117, RZ, RZ, -R117 ;  /* 0x000000ffff757224 */ /* 0x000fe200078e0a75 */
[----:B------:R-:W-:Y:S01]  /*3b30*/  IABS R115, R3 ;  /* 0x0000000300737213 */ /* 0x000fe20000000000 */
[----:B------:R-:W-:Y:S01]  /*3b40*/  IMAD.HI.U32 R118, R13, R113, RZ ;  /* 0x000000710d767227 */ /* 0x000fe200078e00ff */
[----:B--2---:R-:W-:-:S03]  /*3b50*/  LOP3.LUT R3, R0, 0xf4, RZ, 0xfc, !PT ;  /* 0x000000f400037812 */ /* 0x004fc600078efcff */
[----:B------:R-:W-:Y:S02]  /*3b60*/  IMAD R114, R251, R117, R114 ;  /* 0x00000075fb727224 */ /* 0x000fe400078e0272 */
[----:B------:R-:W-:Y:S01]  /*3b70*/  IMAD.MOV R118, RZ, RZ, -R118 ;  /* 0x000000ffff767224 */ /* 0x000fe200078e0a76 */
[----:B-1----:R-:W-:Y:S01]  /*3b80*/  LOP3.LUT R2, R0, 0xf2, RZ, 0xfc, !PT ;  /* 0x000000f200027812 */ /* 0x002fe200078efcff */
[----:B------:R-:W-:-:S03]  /*3b90*/  IMAD.HI.U32 R122, R13, R115, RZ ;  /* 0x000000730d7a7227 */ /* 0x000fc600078e00ff */
[----:B------:R-:W-:Y:S01]  /*3ba0*/  IABS R117, R2 ;  /* 0x0000000200757213 */ /* 0x000fe20000000000 */
[----:B------:R1:W-:Y:S01]  /*3bb0*/  STL [R1+0xdfc], R2 ;  /* 0x000dfc0201007387 */ /* 0x0003e20000100800 */
[----:B------:R-:W-:-:S03]  /*3bc0*/  IMAD.HI.U32 R121, R13, R116, RZ ;  /* 0x000000740d797227 */ /* 0x000fc600078e00ff */
[----:B------:R2:W-:Y:S01]  /*3bd0*/  STL [R1+0xdec], R3 ;  /* 0x000dec0301007387 */ /* 0x0005e20000100800 */
[----:B------:R-:W-:Y:S01]  /*3be0*/  IMAD R113, R251, R118, R113 ;  /* 0x00000076fb717224 */ /* 0x000fe200078e0271 */
[----:B------:R-:W-:Y:S01]  /*3bf0*/  IABS R118, R3 ;  /* 0x0000000300767213 */ /* 0x000fe20000000000 */
        /* <DEDUP_REMOVED lines=668> */
[----:B------:R-:W-:Y:S02]  /*65c0*/  IMAD.HI.U32 R232, R13, R229, RZ ;  /* 0x000000e50de87227 */ /* 0x000fe400078e00ff */
[----:B------:R2:W-:Y:S02]  /*65d0*/  STL [R1+0xae0], R3 ;  /* 0x000ae00301007387 */ /* 0x0005e40000100800 */
[----:B------:R-:W-:Y:S01]  /*65e0*/  IMAD R226, R251, R231, R226 ;  /* 0x000000e7fbe27224 */ /* 0x000fe200078e02e2 */
[----:B-1----:R-:W-:Y:S01]  /*65f0*/  LOP3.LUT R2, R0, 0x1d6, RZ, 0xfc, !PT ;  /* 0x000001d600027812 */ /* 0x002fe200078efcff */
[----:B------:R-:W-:-:S02]  /*6600*/  IMAD.MOV R230, RZ, RZ, -R230 ;  /* 0x000000ffffe67224 */ /* 0x000fc400078e0ae6 */
[----:B------:R-:W-:Y:S01]  /*6610*/  IMAD.MOV R232, RZ, RZ, -R232 ;  /* 0x000000ffffe87224 */ /* 0x000fe200078e0ae8 */
[----:B------:R-:W-:Y:S01]  /*6620*/  IABS R231, R2 ;  /* 0x0000000200e77213 */ /* 0x000fe20000000000 */
[----:B------:R1:W-:Y:S01]  /*6630*/  STL [R1+0xad8], R2 ;  /* 0x000ad80201007387 */ /* 0x0003e20000100800 */
[----:B------:R-:W-:-:S04]  /*6640*/  IMAD.HI.U32 R233, R13, R228, RZ ;  /* 0x000000e40de97227 */ /* 0x000fc800078e00ff */
[C---:B------:R-:W-:Y:S01]  /*6650*/  IMAD R227, R251.reuse, R230, R227 ;  /* 0x000000e6fbe37224 */ /* 0x040fe200078e02e3 */
[----:B------:R-:W-:Y:S01]  /*6660*/  IABS R230, R3 ;  /* 0x0000000300e67213 */ /* 0x000fe20000000000 */
[----:B------:R-:W-:Y:S01]  /*6670*/  IMAD R229, R251, R232, R229 ;  /* 0x000000e8fbe57224 */ /* 0x000fe200078e02e5 */
[C---:B--2---:R-:W-:Y:S01]  /*6680*/  LOP3.LUT R3, R0.reuse, 0x1da, RZ, 0xfc, !PT ;  /* 0x000001da00037812 */ /* 0x044fe200078efcff */
[----:B------:R-:W-:Y:S01]  /*6690*/  IMAD.MOV R233, RZ, RZ, -R233 ;  /* 0x000000ffffe97224 */ /* 0x000fe200078e0ae9 */
[----:B-1----:R-:W-:Y:S01]  /*66a0*/  LOP3.LUT R2, R0, 0x1d8, RZ, 0xfc, !PT ;  /* 0x000001d800027812 */ /* 0x002fe200078efcff */
[----:B------:R-:W-:-:S03]  /*66b0*/  IMAD.HI.U32 R236, R13, R231, RZ ;  /* 0x000000e70dec7227 */ /* 0x000fc600078e00ff */
[----:B------:R-:W-:Y:S01]  /*66c0*/  IABS R232, R2 ;  /* 0x0000000200e87213 */ /* 0x000fe20000000000 */
[----:B------:R1:W-:Y:S01]  /*66d0*/  STL [R1+0xad4], R2 ;  /* 0x000ad40201007387 */ /* 0x0003e20000100800 */
[----:B------:R-:W-:Y:S01]  /*66e0*/  IMAD R228, R251, R233, R228 ;  /* 0x000000e9fbe47224 */ /* 0x000fe200078e02e4 */
[----:B------:R-:W-:Y:S01]  /*66f0*/  IABS R233, R3 ;  /* 0x0000000300e97213 */ /* 0x000fe20000000000 */
[C---:B------:R-:W-:Y:S01]  /*6700*/  IMAD.HI.U32 R237, R13.reuse, R230, RZ ;  /* 0x000000e60ded7227 */ /* 0x040fe200078e00ff */
[----:B------:R2:W-:Y:S03]  /*6710*/  STL [R1+0xad0], R3 ;  /* 0x000ad00301007387 */ /* 0x0005e60000100800 */
[----:B------:R-:W-:Y:S01]  /*6720*/  IMAD.HI.U32 R235, R13, R232, RZ ;  /* 0x000000e80deb7227 */ /* 0x000fe200078e00ff */
[----:B-1----:R-:W-:-:S03]  /*6730*/  LOP3.LUT R2, R0, 0x1dc, RZ, 0xfc, !PT ;  /* 0x000001dc00027812 */ /* 0x002fc600078efcff */
[----:B------:R-:W-:Y:S02]  /*6740*/  IMAD.MOV R236, RZ, RZ, -R236 ;  /* 0x000000ffffec7224 */ /* 0x000fe400078e0aec */
[----:B------:R-:W-:Y:S01]  /*6750*/  IMAD.MOV R237, RZ, RZ, -R237 ;  /* 0x000000ffffed7224 */ /* 0x000fe200078e0aed */
[----:B------:R-:W-:Y:S01]  /*6760*/  IABS R234, R2 ;  /* 0x0000000200ea7213 */ /* 0x000fe20000000000 */
[----:B------:R1:W-:Y:S01]  /*6770*/  STL [R1+0xacc], R2 ;  /* 0x000acc0201007387 */ /* 0x0003e20000100800 */
[----:B--2---:R-:W-:Y:S01]  /*6780*/  LOP3.LUT R3, R0, 0x1de, RZ, 0xfc, !PT ;  /* 0x000001de00037812 */ /* 0x004fe200078efcff */
[----:B------:R-:W-:Y:S02]  /*6790*/  IMAD.MOV R235, RZ, RZ, -R235 ;  /* 0x000000ffffeb7224 */ /* 0x000fe400078e0aeb */
[C---:B------:R-:W-:Y:S02]  /*67a0*/  IMAD R231, R251.reuse, R236, R231 ;  /* 0x000000ecfbe77224 */ /* 0x040fe400078e02e7 */
[----:B------:R2:W-:Y:S01]  /*67b0*/  STL [R1+0xac8], R3 ;  /* 0x000ac80301007387 */ /* 0x0005e20000100800 */
[----:B------:R-:W-:-:S02]  /*67c0*/  IMAD R230, R251, R237, R230 ;  /* 0x000000edfbe67224 */ /* 0x000fc400078e02e6 */
[----:B------:R-:W-:Y:S01]  /*67d0*/  IMAD.HI.U32 R237, R13, R234, RZ ;  /* 0x000000ea0ded7227 */ /* 0x000fe200078e00ff */
[----:B-1----:R-:W-:-:S03]  /*67e0*/  LOP3.LUT R2, R0, 0x1e0, RZ, 0xfc, !PT ;  /* 0x000001e000027812 */ /* 0x002fc600078efcff */
[----:B------:R-:W-:Y:S01]  /*67f0*/  IMAD R232, R251, R235, R232 ;  /* 0x000000ebfbe87224 */ /* 0x000fe200078e02e8 */
[----:B------:R-:W-:Y:S01]  /*6800*/  IABS R236, R2 ;  /* 0x0000000200ec7213 */ /* 0x000fe20000000000 */
[----:B------:R1:W-:Y:S01]  /*6810*/  STL [R1+0xac4], R2 ;  /* 0x000ac40201007387 */ /* 0x0003e20000100800 */
[----:B------:R-:W-:Y:S01]  /*6820*/  IABS R235, R3 ;  /* 0x0000000300eb7213 */ /* 0x000fe20000000000 */
[----:B------:R-:W-:Y:S01]  /*6830*/  IMAD.MOV R237, RZ, RZ, -R237 ;  /* 0x000000ffffed7224 */ /* 0x000fe200078e0aed */
[----:B--2---:R-:W-:Y:S01]  /*6840*/  LOP3.LUT R3, R0, 0x1e4, RZ, 0xfc, !PT ;  /* 0x000001e400037812 */ /* 0x004fe200078efcff */
[----:B------:R-:W-:-:S04]  /*6850*/  IMAD.HI.U32 R238, R13, R233, RZ ;  /* 0x000000e90dee7227 */ /* 0x000fc800078e00ff */
        /* <DEDUP_REMOVED lines=9> */
[----:B------:R-:W-:Y:S01]  /*68f0*/  IMAD.MOV R237, RZ, RZ, -R237 ;  /* 0x000000ffffed7224 */ /* 0x000fe200078e0aed */
[C---:B-1----:R-:W-:Y:S01]  /*6900*/  LOP3.LUT R2, R0.reuse, 0x1e6, RZ, 0xfc, !PT ;  /* 0x000001e600027812 */ /* 0x042fe200078efcff */
[----:B------:R-:W-:Y:S01]  /*6910*/  IMAD R233, R251, R238, R233 ;  /* 0x000000eefbe97224 */ /* 0x000fe200078e02e9 */
[----:B------:R-:W-:Y:S01]  /*6920*/  IABS R238, R3 ;  /* 0x0000000300ee7213 */ /* 0x000fe20000000000 */
[----:B------:R-:W-:Y:S01]  /*6930*/  IMAD.HI.U32 R242, R13, R240, RZ ;  /* 0x000000f00df27227 */ /* 0x000fe200078e00ff */
[----:B------:R-:W-:Y:S01]  /*6940*/  IABS R241, R2 ;  /* 0x0000000200f17213 */ /* 0x000fe20000000000 */
[----:B------:R1:W-:Y:S01]  /*6950*/  STL [R1+0xab8], R2 ;  /* 0x000ab80201007387 */ /* 0x0003e20000100800 */
[----:B--2---:R-:W-:Y:S01]  /*6960*/  LOP3.LUT R3, R0, 0x1e8, RZ, 0xfc, !PT ;  /* 0x000001e800037812 */ /* 0x004fe200078efcff */
[----:B------:R-:W-:-:S02]  /*6970*/  IMAD R235, R251, R239, R235 ;  /* 0x000000effbeb7224 */ /* 0x000fc400078e02eb */
[----:B------:R-:W-:Y:S02]  /*6980*/  IMAD.MOV.U32 R239, RZ, RZ, R241 ;  /* 0x000000ffffef7224 */ /* 0x000fe400078e00f1 */
[----:B------:R-:W-:Y:S01]  /*6990*/  IMAD R236, R251, R237, R236 ;  /* 0x000000edfbec7224 */ /* 0x000fe200078e02ec */
[----:B------:R2:W-:Y:S01]  /*69a0*/  STL [R1+0xab4], R3 ;  /* 0x000ab40301007387 */ /* 0x0005e20000100800 */
[----:B------:R-:W-:Y:S02]  /*69b0*/  IMAD.MOV R237, RZ, RZ, -R242 ;  /* 0x000000ffffed7224 */ /* 0x000fe400078e0af2 */
[----:B------:R-:W-:Y:S01]  /*69c0*/  IMAD.HI.U32 R243, R13, R239, RZ ;  /* 0x000000ef0df37227 */ /* 0x000fe200078e00ff */
[----:B-1----:R-:W-:-:S03]  /*69d0*/  LOP3.LUT R2, R0, 0x1ea, RZ, 0xfc, !PT ;  /* 0x000001ea00027812 */ /* 0x002fc600078efcff */
[----:B------:R-:W-:Y:S01]  /*69e0*/  IMAD.HI.U32 R241, R13, R238, RZ ;  /* 0x000000ee0df17227 */ /* 0x000fe200078e00ff */
[----:B------:R-:W-:Y:S01]  /*69f0*/  IABS R242, R2 ;  /* 0x0000000200f27213 */ /* 0x000fe20000000000 */
[----:B------:R1:W-:Y:S02]  /*6a00*/  STL [R1+0xab0], R2 ;  /* 0x000ab00201007387 */ /* 0x0003e40000100800 */
[C---:B------:R-:W-:Y:S01]  /*6a10*/  IMAD R237, R251.reuse, R237, R240 ;  /* 0x000000edfbed7224 */ /* 0x040fe200078e02f0 */
[----:B------:R-:W-:Y:S01]  /*6a20*/  IABS R240, R3 ;  /* 0x0000000300f07213 */ /* 0x000fe20000000000 */
[----:B------:R-:W-:Y:S01]  /*6a30*/  IMAD.MOV R243, RZ, RZ, -R243 ;  /* 0x000000fffff37224 */ /* 0x000fe200078e0af3 */
[----:B--2---:R-:W-:Y:S01]  /*6a40*/  LOP3.LUT R3, R0, 0x1ec, RZ, 0xfc, !PT ;  /* 0x000001ec00037812 */ /* 0x004fe200078efcff */
[----:B------:R-:W-:Y:S02]  /*6a50*/  IMAD.MOV R241, RZ, RZ, -R241 ;  /* 0x000000fffff17224 */ /* 0x000fe400078e0af1 */
[----:B------:R-:W-:-:S02]  /*6a60*/  IMAD R239, R251, R243, R239 ;  /* 0x000000f3fbef7224 */ /* 0x000fc400078e02ef */
[----:B------:R-:W-:Y:S01]  /*6a70*/  IMAD R238, R251, R241, R238 ;  /* 0x000000f1fbee7224 */ /* 0x000fe200078e02ee */
[----:B------:R2:W-:Y:S01]  /*6a80*/  STL [R1+0xaac], R3 ;  /* 0x000aac0301007387 */ /* 0x0005e20000100800 */
[----:B------:R-:W-:-:S03]  /*6a90*/  IMAD.HI.U32 R243, R13, R240, RZ ;  /* 0x000000f00df37227 */ /* 0x000fc600078e00ff */
[----:B------:R4:W-:Y:S01]  /*6aa0*/  STL [R1+0xaa8], R4 ;  /* 0x000aa80401007387 */ /* 0x0009e20000100800 */
[----:B------:R-:W-:Y:S01]  /*6ab0*/  IMAD.MOV.U32 R241, RZ, RZ, R242 ;  /* 0x000000fffff17224 */ /* 0x000fe200078e00f2 */
[----:B------:R-:W-:Y:S01]  /*6ac0*/  IABS R242, R3 ;  /* 0x0000000300f27213 */ /* 0x000fe20000000000 */
[----:B-1----:R-:W-:Y:S01]  /*6ad0*/  IMAD.MOV.U32 R2, RZ, RZ, R244 ;  /* 0x000000ffff027224 */ /* 0x002fe200078e00f4 */
[----:B------:R-:W-:Y:S01]  /*6ae0*/  IABS R244, R4 ;  /* 0x0000000400f47213 */ /* 0x000fe20000000000 */
[----:B------:R-:W-:Y:S01]  /*6af0*/  IMAD.MOV R243, RZ, RZ, -R243 ;  /* 0x000000fffff37224 */ /* 0x000fe200078e0af3 */
[----:B--2---:R-:W-:Y:S01]  /*6b00*/  LOP3.LUT R3, R0, 0x1f0, RZ, 0xfc, !PT ;  /* 0x000001f000037812 */ /* 0x004fe200078efcff */
[----:B------:R-:W-:-:S03]  /*6b10*/  IMAD.HI.U32 R245, R13, R241, RZ ;  /* 0x000000f10df57227 */ /* 0x000fc600078e00ff */
[----:B------:R-:W-:Y:S01]  /*6b20*/  IABS R246, R3 ;  /* 0x0000000300f67213 */ /* 0x000fe20000000000 */
[----:B------:R-:W-:Y:S01]  /*6b30*/  IMAD R240, R251, R243, R240 ;  /* 0x000000f3fbf07224 */ /* 0x000fe200078e02f0 */
[----:B------:R1:W-:Y:S01]  /*6b40*/  STL [R1+0xaa4], R3 ;  /* 0x000aa40301007387 */ /* 0x0003e20000100800 */
[----:B------:R-:W-:Y:S01]  /*6b50*/  IMAD.MOV R245, RZ, RZ, -R245 ;  /* 0x000000fffff57224 */ /* 0x000fe200078e0af5 */
[C---:B----4-:R-:W-:Y:S01]  /*6b60*/  LOP3.LUT R4, R0.reuse, 0x1f2, RZ, 0xfc, !PT ;  /* 0x000001f200047812 */ /* 0x050fe200078efcff */
[----:B------:R-:W-:Y:S02]  /*6b70*/  IMAD.MOV.U32 R243, RZ, RZ, R244 ;  /* 0x000000fffff37224 */ /* 0x000fe400078e00f4 */
[----:B------:R-:W-:Y:S02]  /*6b80*/  IMAD.HI.U32 R247, R13, R242, RZ ;  /* 0x000000f20df77227 */ /* 0x000fe400078e00ff */
[----:B------:R2:W-:Y:S02]  /*6b90*/  STL [R1+0xa9c], R4 ;  /* 0x000a9c0401007387 */ /* 0x0005e40000100800 */
[----:B------:R-:W-:Y:S01]  /*6ba0*/  IMAD.MOV.U32 R244, RZ, RZ, R246 ;  /* 0x000000fffff47224 */ /* 0x000fe200078e00f6 */
[----:B-1----:R-:W-:Y:S01]  /*6bb0*/  LOP3.LUT R3, R0, 0x1f4, RZ, 0xfc, !PT ;  /* 0x000001f400037812 */ /* 0x002fe200078efcff */
[----:B------:R-:W-:-:S02]  /*6bc0*/  IMAD R241, R251, R245, R241 ;  /* 0x000000f5fbf17224 */ /* 0x000fc400078e02f1 */
[----:B------:R-:W-:Y:S02]  /*6bd0*/  IMAD.HI.U32 R246, R13, R243, RZ ;  /* 0x000000f30df67227 */ /* 0x000fe400078e00ff */
[----:B------:R-:W-:Y:S02]  /*6be0*/  STL [R1+0xa98], R3 ;  /* 0x000a980301007387 */ /* 0x000fe40000100800 */
[----:B------:R-:W-:Y:S01]  /*6bf0*/  IMAD.MOV.U32 R5, RZ, RZ, R2 ;  /* 0x000000ffff057224 */ /* 0x000fe200078e0002 */
[----:B------:R-:W-:Y:S01]  /*6c00*/  LOP3.LUT R2, R0, 0x1f6, RZ, 0xfc, !PT ;  /* 0x000001f600027812 */ /* 0x000fe200078efcff */
[----:B------:R-:W-:Y:S01]  /*6c10*/  IMAD.MOV R245, RZ, RZ, -R247 ;  /* 0x000000fffff57224 */ /* 0x000fe200078e0af7 */
[----:B------:R-:W-:Y:S01]  /*6c20*/  IABS R247, R3 ;  /* 0x0000000300f77213 */ /* 0x000fe20000000000 */
[----:B------:R-:W-:Y:S02]  /*6c30*/  IMAD.MOV R246, RZ, RZ, -R246 ;  /* 0x000000fffff67224 */ /* 0x000fe400078e0af6 */
[----:B------:R-:W-:Y:S01]  /*6c40*/  IMAD R242, R251, R245, R242 ;  /* 0x000000f5fbf27224 */ /* 0x000fe200078e02f2 */
[----:B------:R-:W-:Y:S01]  /*6c50*/  IABS R245, R4 ;  /* 0x0000000400f57213 */ /* 0x000fe20000000000 */
[----:B------:R1:W-:Y:S01]  /*6c60*/  STL [R1+0xa94], R2 ;  /* 0x000a940201007387 */ /* 0x0003e20000100800 */
[----:B------:R-:W-:Y:S01]  /*6c70*/  IMAD.HI.U32 R248, R13, R244, RZ ;  /* 0x000000f40df87227 */ /* 0x000fe200078e00ff */
[----:B------:R-:W-:-:S02]  /*6c80*/  LOP3.LUT R6, R249, 0x3f, RZ, 0xc0, !PT ;  /* 0x0000003ff9067812 */ /* 0x000fc400078ec0ff */
[----:B--2---:R-:W2:Y:S01]  /*6c90*/  LDL.LU R4, [R1+0x20] ;  /* 0x0000200001047983 */ /* 0x004ea20000300800 */
[C---:B------:R-:W-:Y:S02]  /*6ca0*/  IMAD R243, R251.reuse, R246, R243 ;  /* 0x000000f6fbf37224 */ /* 0x040fe400078e02f3 */
[----:B------:R-:W-:Y:S01]  /*6cb0*/  IMAD.MOV.U32 R246, RZ, RZ, R247 ;  /* 0x000000fffff67224 */ /* 0x000fe200078e00f7 */
[----:B------:R-:W-:Y:S01]  /*6cc0*/  IABS R247, R2 ;  /* 0x0000000200f77213 */ /* 0x000fe20000000000 */
[----:B------:R-:W-:Y:S01]  /*6cd0*/  IMAD.MOV R248, RZ, RZ, -R248 ;  /* 0x000000fffff87224 */ /* 0x000fe200078e0af8 */
[----:B-1----:R-:W4:Y:S01]  /*6ce0*/  LDL.LU R2, [R1+0x1c] ;  /* 0x00001c0001027983 */ /* 0x002f220000300800 */
[----:B------:R-:W-:Y:S01]  /*6cf0*/  LOP3.LUT R3, R0, 0x1f8, RZ, 0xfc, !PT ;  /* 0x000001f800037812 */ /* 0x000fe200078efcff */
[----:B------:R-:W-:Y:S02]  /*6d00*/  IMAD R6, R250, 0x40, R6 ;  /* 0x00000040fa067824 */ /* 0x000fe400078e0206 */
[----:B------:R-:W-:Y:S01]  /*6d10*/  IMAD R244, R251, R248, R244 ;  /* 0x000000f8fbf47224 */ /* 0x000fe200078e02f4 */
[----:B------:R-:W-:Y:S01]  /*6d20*/  IABS R250, R3 ;  /* 0x0000000300fa7213 */ /* 0x000fe20000000000 */
[C---:B------:R-:W-:Y:S01]  /*6d30*/  IMAD.HI.U32 R248, R13.reuse, R245, RZ ;  /* 0x000000f50df87227 */ /* 0x040fe200078e00ff */
[----:B------:R1:W-:Y:S03]  /*6d40*/  STL [R1+0xa90], R3 ;  /* 0x000a900301007387 */ /* 0x0003e60000100800 */
[----:B------:R-:W-:-:S04]  /*6d50*/  IMAD.HI.U32 R249, R13, R246, RZ ;  /* 0x000000f60df97227 */ /* 0x000fc800078e00ff */
[----:B------:R-:W-:Y:S01]  /*6d60*/  IMAD.MOV R248, RZ, RZ, -R248 ;  /* 0x000000fffff87224 */ /* 0x000fe200078e0af8 */
[----:B-1----:R-:W3:Y:S04]  /*6d70*/  LDL.LU R3, [R1+0x18] ;  /* 0x0000180001037983 */ /* 0x002ee80000300800 */
[----:B------:R1:W-:Y:S04]  /*6d80*/  STL [R1+0x9fc], R6 ;  /* 0x0009fc0601007387 */ /* 0x0003e80000100800 */
[----:B------:R-:W3:Y:S01]  /*6d90*/  LDL.LU R9, [R1+0x14] ;  /* 0x0000140001097983 */ /* 0x000ee20000300800 */
[----:B------:R-:W-:Y:S01]  /*6da0*/  IMAD.MOV R249, RZ, RZ, -R249 ;  /* 0x000000fffff97224 */ /* 0x000fe200078e0af9 */
[----:B------:R-:W-:Y:S01]  /*6db0*/  LOP3.LUT R10, R0, 0x1fa, RZ, 0xfc, !PT ;  /* 0x000001fa000a7812 */ /* 0x000fe200078efcff */
[----:B------:R-:W-:Y:S01]  /*6dc0*/  IMAD R245, R251, R248, R245 ;  /* 0x000000f8fbf57224 */ /* 0x000fe200078e02f5 */
[----:B-1----:R-:W-:Y:S01]  /*6dd0*/  IABS R6, R6 ;  /* 0x0000000600067213 */ /* 0x002fe20000000000 */
[----:B------:R-:W-:-:S04]  /*6de0*/  IMAD.HI.U32 R7, R13, R247, RZ ;  /* 0x000000f70d077227 */ /* 0x000fc800078e00ff */
[----:B------:R-:W-:Y:S02]  /*6df0*/  IMAD.MOV.U32 R248, RZ, RZ, R250 ;  /* 0x000000fffff87224 */ /* 0x000fe400078e00fa */
[----:B------:R-:W-:Y:S02]  /*6e00*/  IMAD.MOV.U32 R250, RZ, RZ, R6 ;  /* 0x000000fffffa7224 */ /* 0x000fe400078e0006 */
[----:B------:R-:W-:Y:S01]  /*6e10*/  IMAD R246, R251, R249, R246 ;  /* 0x000000f9fbf67224 */ /* 0x000fe200078e02f6 */
[----:B------:R1:W-:Y:S01]  /*6e20*/  STL [R1+0xa8c], R10 ;  /* 0x000a8c0a01007387 */ /* 0x0003e20000100800 */
[----:B------:R-:W-:Y:S02]  /*6e30*/  IMAD.MOV R249, RZ, RZ, -R7 ;  /* 0x000000fffff97224 */ /* 0x000fe400078e0a07 */
[----:B------:R-:W-:-:S04]  /*6e40*/  IMAD.HI.U32 R6, R13, R248, RZ ;  /* 0x000000f80d067227 */ /* 0x000fc800078e00ff */
[----:B------:R-:W-:Y:S02]  /*6e50*/  IMAD.HI.U32 R7, R5, R250, RZ ;  /* 0x000000fa05077227 */ /* 0x000fe400078e00ff */
[----:B------:R-:W3:Y:S02]  /*6e60*/  LDL.LU R5, [R1+0x10] ;  /* 0x0000100001057983 */ /* 0x000ee40000300800 */
[----:B------:R-:W-:Y:S02]  /*6e70*/  IMAD.MOV R11, RZ, RZ, -R6 ;  /* 0x000000ffff0b7224 */ /* 0x000fe400078e0a06 */
[----:B------:R-:W3:Y:S01]  /*6e80*/  LDL.LU R8, [R1+0xc] ;  /* 0x00000c0001087983 */ /* 0x000ee20000300800 */
[----:B------:R-:W-:Y:S01]  /*6e90*/  IMAD R247, R251, R249, R247 ;  /* 0x000000f9fbf77224 */ /* 0x000fe200078e02f7 */
[----:B------:R-:W-:Y:S02]  /*6ea0*/  IABS R249, R10 ;  /* 0x0000000a00f97213 */ /* 0x000fe40000000000 */
[----:B------:R-:W3:Y:S01]  /*6eb0*/  LDL.LU R6, [R1+0x8] ;  /* 0x0000080001067983 */ /* 0x000ee20000300800 */
[----:B-1----:R-:W-:-:S03]  /*6ec0*/  IMAD.MOV R10, RZ, RZ, -R7 ;  /* 0x000000ffff0a7224 */ /* 0x002fc600078e0a07 */
[----:B------:R-:W3:Y:S04]  /*6ed0*/  LDL.LU R7, [R1+0x4] ;  /* 0x0000040001077983 */ /* 0x000ee80000300800 */
[----:B------:R-:W3:Y:S01]  /*6ee0*/  LDL.LU R12, [R1] ;  /* 0x00000000010c7983 */ /* 0x000ee20000300800 */
[----:B------:R-:W-:Y:S01]  /*6ef0*/  IMAD R10, R252, R10, R250 ;  /* 0x0000000afc0a7224 */ /* 0x000fe200078e02fa */
[----:B------:R-:W-:-:S04]  /*6f00*/  ISETP.GT.U32.AND P3, PT, R251, R27, PT ;  /* 0x0000001bfb00720c */ /* 0x000fc80003f64070 */
[----:B------:R-:W-:Y:S01]  /*6f10*/  ISETP.GT.U32.AND P4, PT, R252, R10, PT ;  /* 0x0000000afc00720c */ /* 0x000fe20003f84070 */
[----:B------:R-:W-:-:S08]  /*6f20*/  IMAD.HI.U32 R250, R13, R249, RZ ;  /* 0x000000f90dfa7227 */ /* 0x000fd000078e00ff */
[----:B------:R-:W-:-:S04]  /*6f30*/  @!P3 IMAD.IADD R27, R27, 0x1, -R251 ;  /* 0x000000011b1bb824 */ /* 0x000fc800078e0afb */
[----:B------:R-:W-:Y:S02]  /*6f40*/  @!P4 IMAD.IADD R10, R10, 0x1, -R252 ;  /* 0x000000010a0ac824 */ /* 0x000fe400078e0afc */
[----:B------:R-:W-:Y:S01]  /*6f50*/  IMAD R248, R251, R11, R248 ;  /* 0x0000000bfbf87224 */ /* 0x000fe200078e02f8 */
[----:B------:R-:W-:Y:S01]  /*6f60*/  LOP3.LUT R11, R0, 0x1fc, RZ, 0xfc, !PT ;  /* 0x000001fc000b7812 */ /* 0x000fe200078efcff */
[----:B------:R-:W-:-:S04]  /*6f70*/  IMAD.MOV R250, RZ, RZ, -R250 ;  /* 0x000000fffffa7224 */ /* 0x000fc800078e0afa */
[----:B------:R-:W-:Y:S01]  /*6f80*/  IMAD R249, R251, R250, R249 ;  /* 0x000000fafbf97224 */ /* 0x000fe200078e02f9 */
[----:B------:R1:W-:Y:S01]  /*6f90*/  STL [R1+0xa88], R11 ;  /* 0x000a880b01007387 */ /* 0x0003e20000100800 */
[----:B------:R-:W-:-:S03]  /*6fa0*/  IABS R250, R11 ;  /* 0x0000000b00fa7213 */ /* 0x000fc60000000000 */
[----:B-1----:R-:W3:Y:S04]  /*6fb0*/  LDL.LU R11, [R1+0x101c] ;  /* 0x00101c00010b7983 */ /* 0x002ee80000300800 */
[----:B------:R1:W-:Y:S04]  /*6fc0*/  STL [R1+0x24], R10 ;  /* 0x0000240a01007387 */ /* 0x0003e80000100800 */
[----:B-1----:R-:W3:Y:S01]  /*6fd0*/  LDL.LU R10, [R1+0x1018] ;  /* 0x00101800010a7983 */ /* 0x002ee20000300800 */
[C---:B--2---:R-:W-:Y:S02]  /*6fe0*/  ISETP.GT.U32.AND P0, PT, R251.reuse, R4, PT ;  /* 0x00000004fb00720c */ /* 0x044fe40003f04070 */
[----:B----4-:R-:W-:-:S11]  /*6ff0*/  ISETP.GT.U32.AND P1, PT, R251, R2, PT ;  /* 0x00000002fb00720c */ /* 0x010fd60003f24070 */
[--C-:B------:R-:W-:Y:S01]  /*7000*/  @!P0 IMAD.IADD R4, R4, 0x1, -R251.reuse ;  /* 0x0000000104048824 */ /* 0x100fe200078e0afb */
[----:B---3--:R-:W-:Y:S01]  /*7010*/  ISETP.GT.U32.AND P5, PT, R251, R3, PT ;  /* 0x00000003fb00720c */ /* 0x008fe20003fa4070 */
[----:B------:R-:W-:-:S03]  /*7020*/  @!P1 IMAD.IADD R2, R2, 0x1, -R251 ;  /* 0x0000000102029824 */ /* 0x000fc600078e0afb */
[C---:B------:R-:W-:Y:S02]  /*7030*/  ISETP.GT.U32.AND P1, PT, R251.reuse, R4, PT ;  /* 0x00000004fb00720c */ /* 0x040fe40003f24070 */
[C---:B------:R-:W-:Y:S02]  /*7040*/  ISETP.GT.U32.AND P2, PT, R251.reuse, R9, PT ;  /* 0x00000009fb00720c */ /* 0x040fe40003f44070 */
[----:B------:R-:W-:-:S05]  /*7050*/  ISETP.GT.U32.AND P0, PT, R251, R2, PT ;  /* 0x00000002fb00720c */ /* 0x000fca0003f04070 */
[----:B------:R-:W-:-:S04]  /*7060*/  @!P5 IMAD.IADD R3, R3, 0x1, -R251 ;  /* 0x000000010303d824 */ /* 0x000fc800078e0afb */
[--C-:B------:R-:W-:Y:S01]  /*7070*/  @!P1 IMAD.IADD R4, R4, 0x1, -R251.reuse ;  /* 0x0000000104049824 */ /* 0x100fe200078e0afb */
[----:B------:R-:W-:Y:S01]  /*7080*/  ISETP.GT.U32.AND P6, PT, R251, R3, PT ;  /* 0x00000003fb00720c */ /* 0x000fe20003fc4070 */
[----:B------:R-:W-:-:S05]  /*7090*/  @!P2 IMAD.IADD R9, R9, 0x1, -R251 ;  /* 0x000000010909a824 */ /* 0x000fca00078e0afb */
[C---:B------:R-:W-:Y:S02]  /*70a0*/  ISETP.GT.U32.AND P4, PT, R251.reuse, R9, PT ;  /* 0x00000009fb00720c */ /* 0x040fe40003f84070 */
[C---:B------:R-:W-:Y:S02]  /*70b0*/  ISETP.GT.U32.AND P5, PT, R251.reuse, R5, PT ;  /* 0x00000005fb00720c */ /* 0x040fe40003fa4070 */
[C---:B------:R-:W-:Y:S02]  /*70c0*/  ISETP.GT.U32.AND P3, PT, R251.reuse, R8, PT ;  /* 0x00000008fb00720c */ /* 0x040fe40003f64070 */
[C---:B------:R-:W-:Y:S02]  /*70d0*/  ISETP.GT.U32.AND P2, PT, R251.reuse, R6, PT ;  /* 0x00000006fb00720c */ /* 0x040fe40003f44070 */
[----:B------:R-:W-:Y:S01]  /*70e0*/  ISETP.GT.U32.AND P1, PT, R251, R7, PT ;  /* 0x00000007fb00720c */ /* 0x000fe20003f24070 */
[----:B------:R-:W-:-:S06]  /*70f0*/  @!P0 IMAD.IADD R2, R2, 0x1, -R251 ;  /* 0x0000000102028824 */ /* 0x000fcc00078e0afb */
[--C-:B------:R-:W-:Y:S01]  /*7100*/  @!P5 IMAD.IADD R5, R5, 0x1, -R251.reuse ;  /* 0x000000010505d824 */ /* 0x100fe200078e0afb */
[----:B------:R-:W-:Y:S01]  /*7110*/  ISETP.GT.U32.AND P0, PT, R251, R12, PT ;  /* 0x0000000cfb00720c */ /* 0x000fe20003f04070 */
[--C-:B------:R-:W-:Y:S01]  /*7120*/  @!P3 IMAD.IADD R8, R8, 0x1, -R251.reuse ;  /* 0x000000010808b824 */ /* 0x100fe200078e0afb */
[----:B------:R1:W-:Y:S01]  /*7130*/  STL [R1+0x20], R4 ;  /* 0x0000200401007387 */ /* 0x0003e20000100800 */
[--C-:B------:R-:W-:Y:S01]  /*7140*/  @!P6 IMAD.IADD R3, R3, 0x1, -R251.reuse ;  /* 0x000000010303e824 */ /* 0x100fe200078e0afb */
[----:B------:R-:W-:Y:S01]  /*7150*/  ISETP.GT.U32.AND P6, PT, R251, R5, PT ;  /* 0x00000005fb00720c */ /* 0x000fe20003fc4070 */
[--C-:B------:R-:W-:Y:S02]  /*7160*/  @!P2 IMAD.IADD R6, R6, 0x1, -R251.reuse ;  /* 0x000000010606a824 */ /* 0x100fe400078e0afb */
[--C-:B------:R-:W-:Y:S01]  /*7170*/  @!P4 IMAD.IADD R9, R9, 0x1, -R251.reuse ;  /* 0x000000010909c824 */ /* 0x100fe200078e0afb */
[----:B------:R-:W-:Y:S01]  /*7180*/  ISETP.GT.U32.AND P4, PT, R251, R8, PT ;  /* 0x00000008fb00720c */ /* 0x000fe20003f84070 */
[----:B------:R-:W-:Y:S01]  /*7190*/  @!P1 IMAD.IADD R7, R7, 0x1, -R251 ;  /* 0x0000000107079824 */ /* 0x000fe200078e0afb */
[----:B-1----:R-:W2:Y:S01]  /*71a0*/  LDL.LU R4, [R1+0x1014] ;  /* 0x0010140001047983 */ /* 0x002ea20000300800 */
[----:B------:R-:W-:-:S03]  /*71b0*/  ISETP.GT.U32.AND P1, PT, R251, R6, PT ;  /* 0x00000006fb00720c */ /* 0x000fc60003f24070 */
[----:B------:R1:W-:Y:S01]  /*71c0*/  STL [R1+0x1c], R2 ;  /* 0x00001c0201007387 */ /* 0x0003e20000100800 */
[--C-:B------:R-:W-:Y:S01]  /*71d0*/  @!P0 IMAD.IADD R12, R12, 0x1, -R251.reuse ;  /* 0x000000010c0c8824 */ /* 0x100fe200078e0afb */
[----:B------:R-:W-:Y:S02]  /*71e0*/  ISETP.GT.U32.AND P0, PT, R251, R7, PT ;  /* 0x00000007fb00720c */ /* 0x000fe40003f04070 */
[----:B-1----:R-:W3:Y:S04]  /*71f0*/  LDL.LU R2, [R1+0x1010] ;  /* 0x0010100001027983 */ /* 0x002ee80000300800 */
[----:B------:R1:W-:Y:S01]  /*7200*/  STL [R1+0x18], R3 ;  /* 0x0000180301007387 */ /* 0x0003e20000100800 */
[----:B------:R-:W-:-:S03]  /*7210*/  @!P6 IMAD.IADD R5, R5, 0x1, -R251 ;  /* 0x000000010505e824 */ /* 0x000fc600078e0afb */
[----:B-1----:R-:W4:Y:S01]  /*7220*/  LDL.LU R3, [R1+0x100c] ;  /* 0x00100c0001037983 */ /* 0x002f220000300800 */
[--C-:B------:R-:W-:Y:S02]  /*7230*/  @!P4 IMAD.IADD R8, R8, 0x1, -R251.reuse ;  /* 0x000000010808c824 */ /* 0x100fe400078e0afb */
[--C-:B------:R-:W-:Y:S01]  /*7240*/  @!P1 IMAD.IADD R6, R6, 0x1, -R251.reuse ;  /* 0x0000000106069824 */ /* 0x100fe200078e0afb */
[----:B------:R1:W-:Y:S01]  /*7250*/  STL [R1+0x14], R9 ;  /* 0x0000140901007387 */ /* 0x0003e20000100800 */
[----:B------:R-:W-:-:S03]  /*7260*/  @!P0 IMAD.IADD R7, R7, 0x1, -R251 ;  /* 0x0000000107078824 */ /* 0x000fc600078e0afb */
[----:B-1----:R-:W4:Y:S04]  /*7270*/  LDL.LU R9, [R1+0x1008] ;  /* 0x0010080001097983 */ /* 0x002f280000300800 */
[----:B------:R1:W-:Y:S04]  /*7280*/  STL [R1+0x10], R5 ;  /* 0x0000100501007387 */ /* 0x0003e80000100800 */
[----:B-1----:R-:W4:Y:S04]  /*7290*/  LDL.LU R5, [R1+0x1004] ;  /* 0x0010040001057983 */ /* 0x002f280000300800 */
[----:B------:R1:W-:Y:S04]  /*72a0*/  STL [R1+0xc], R8 ;  /* 0x00000c0801007387 */ /* 0x0003e80000100800 */
[----:B-1----:R-:W4:Y:S04]  /*72b0*/  LDL.LU R8, [R1+0x1000] ;  /* 0x0010000001087983 */ /* 0x002f280000300800 */
[----:B------:R1:W-:Y:S04]  /*72c0*/  STL [R1+0x8], R6 ;  /* 0x0000080601007387 */ /* 0x0003e80000100800 */
[----:B-1----:R-:W4:Y:S04]  /*72d0*/  LDL.LU R6, [R1+0xffc] ;  /* 0x000ffc0001067983 */ /* 0x002f280000300800 */
[----:B------:R1:W-:Y:S04]  /*72e0*/  STL [R1+0x4], R7 ;  /* 0x0000040701007387 */ /* 0x0003e80000100800 */
[----:B-1----:R-:W4:Y:S01]  /*72f0*/  LDL.LU R7, [R1+0xff8] ;  /* 0x000ff80001077983 */ /* 0x002f220000300800 */
[----:B------:R-:W-:-:S13]  /*7300*/  ISETP.GT.U32.AND P6, PT, R251, R12, PT ;  /* 0x0000000cfb00720c */ /* 0x000fda0003fc4070 */
[----:B------:R-:W-:Y:S01]  /*7310*/  @!P6 IMAD.IADD R12, R12, 0x1, -R251 ;  /* 0x000000010c0ce824 */ /* 0x000fe200078e0afb */
[C---:B--2---:R-:W-:Y:S02]  /*7320*/  ISETP.GT.U32.AND P2, PT, R251.reuse, R4, PT ;  /* 0x00000004fb00720c */ /* 0x044fe40003f44070 */
[C---:B---3--:R-:W-:Y:S02]  /*7330*/  ISETP.GT.U32.AND P5, PT, R251.reuse, R2, PT ;  /* 0x00000002fb00720c */ /* 0x048fe40003fa4070 */
[----:B----4-:R-:W-:-:S11]  /*7340*/  ISETP.GT.U32.AND P3, PT, R251, R3, PT ;  /* 0x00000003fb00720c */ /* 0x010fd60003f64070 */
[--C-:B------:R-:W-:Y:S02]  /*7350*/  @!P5 IMAD.IADD R2, R2, 0x1, -R251.reuse ;  /* 0x000000010202d824 */ /* 0x100fe400078e0afb */
[--C-:B------:R-:W-:Y:S02]  /*7360*/  @!P2 IMAD.IADD R4, R4, 0x1, -R251.reuse ;  /* 0x000000010404a824 */ /* 0x100fe400078e0afb */
[----:B------:R-:W-:Y:S01]  /*7370*/  @!P3 IMAD.IADD R3, R3, 0x1, -R251 ;  /* 0x000000010303b824 */ /* 0x000fe200078e0afb */
[----:B------:R-:W-:-:S04]  /*7380*/  ISETP.GT.U32.AND P3, PT, R251, R2, PT ;  /* 0x00000002fb00720c */ /* 0x000fc80003f64070 */
[C---:B------:R-:W-:Y:S02]  /*7390*/  ISETP.GT.U32.AND P4, PT, R251.reuse, R3, PT ;  /* 0x00000003fb00720c */ /* 0x040fe40003f84070 */
[----:B------:R-:W-:-:S07]  /*73a0*/  ISETP.GT.U32.AND P2, PT, R251, R4, PT ;  /* 0x00000004fb00720c */ /* 0x000fce0003f44070 */
[----:B------:R-:W-:-:S04]  /*73b0*/  @!P3 IMAD.IADD R2, R2, 0x1, -R251 ;  /* 0x000000010202b824 */ /* 0x000fc800078e0afb */
[--C-:B------:R-:W-:Y:S01]  /*73c0*/  @!P4 IMAD.IADD R3, R3, 0x1, -R251.reuse ;  /* 0x000000010303c824 */ /* 0x100fe200078e0afb */
[C---:B------:R-:W-:Y:S01]  /*73d0*/  ISETP.GT.U32.AND P4, PT, R251.reuse, R10, PT ;  /* 0x0000000afb00720c */ /* 0x040fe20003f84070 */
[----:B------:R-:W-:Y:S01]  /*73e0*/  @!P2 IMAD.IADD R4, R4, 0x1, -R251 ;  /* 0x000000010404a824 */ /* 0x000fe200078e0afb */
[C---:B------:R-:W-:Y:S02]  /*73f0*/  ISETP.GT.U32.AND P3, PT, R251.reuse, R9, PT ;  /* 0x00000009fb00720c */ /* 0x040fe40003f64070 */
[C---:B------:R-:W-:Y:S02]  /*7400*/  ISETP.GT.U32.AND P5, PT, R251.reuse, R5, PT ;  /* 0x00000005fb00720c */ /* 0x040fe40003fa4070 */
[C---:B------:R-:W-:Y:S02]  /*7410*/  ISETP.GT.U32.AND P6, PT, R251.reuse, R8, PT ;  /* 0x00000008fb00720c */ /* 0x040fe40003fc4070 */
[C---:B------:R-:W-:Y:S02]  /*7420*/  ISETP.GT.U32.AND P1, PT, R251.reuse, R6, PT ;  /* 0x00000006fb00720c */ /* 0x040fe40003f24070 */
[----:B------:R-:W-:-:S11]  /*7430*/  ISETP.GT.U32.AND P0, PT, R251, R7, PT ;  /* 0x00000007fb00720c */ /* 0x000fd60003f04070 */
[----:B------:R-:W-:Y:S01]  /*7440*/  @!P1 IMAD.IADD R6, R6, 0x1, -R251 ;  /* 0x0000000106069824 */ /* 0x000fe200078e0afb */
[----:B------:R-:W-:-:S04]  /*7450*/  ISETP.GT.U32.AND P1, PT, R251, R11, PT ;  /* 0x0000000bfb00720c */ /* 0x000fc80003f24070 */
[----:B------:R-:W-:Y:S01]  /*7460*/  ISETP.GT.U32.AND P2, PT, R251, R6, PT ;  /* 0x00000006fb00720c */ /* 0x000fe20003f44070 */
[--C-:B------:R-:W-:Y:S02]  /*7470*/  @!P0 IMAD.IADD R7, R7, 0x1, -R251.reuse ;  /* 0x0000000107078824 */ /* 0x100fe400078e0afb */
[----:B------:R-:W-:-:S03]  /*7480*/  @!P6 IMAD.IADD R8, R8, 0x1, -R251 ;  /* 0x000000010808e824 */ /* 0x000fc600078e0afb */
[C---:B------:R-:W-:Y:S01]  /*7490*/  ISETP.GT.U32.AND P0, PT, R251.reuse, R7, PT ;  /* 0x00000007fb00720c */ /* 0x040fe20003f04070 */
[--C-:B------:R-:W-:Y:S01]  /*74a0*/  @!P4 IMAD.IADD R10, R10, 0x1, -R251.reuse ;  /* 0x000000010a0ac824 */ /* 0x100fe200078e0afb */
[----:B------:R-:W-:Y:S01]  /*74b0*/  ISETP.GT.U32.AND P6, PT, R251, R14, PT ;  /* 0x0000000efb00720c */ /* 0x000fe20003fc4070 */
[--C-:B------:R-:W-:Y:S01]  /*74c0*/  @!P3 IMAD.IADD R9, R9, 0x1, -R251.reuse ;  /* 0x000000010909b824 */ /* 0x100fe200078e0afb */
[----:B------:R-:W-:Y:S01]  /*74d0*/  ISETP.GT.U32.AND P3, PT, R251, R15, PT ;  /* 0x0000000ffb00720c */ /* 0x000fe20003f64070 */
[--C-:B------:R-:W-:Y:S01]  /*74e0*/  @!P1 IMAD.IADD R11, R11, 0x1, -R251.reuse ;  /* 0x000000010b0b9824 */ /* 0x100fe200078e0afb */
[C---:B------:R-:W-:Y:S01]  /*74f0*/  ISETP.GT.U32.AND P1, PT, R251.reuse, R16, PT ;  /* 0x00000010fb00720c */ /* 0x040fe20003f24070 */
[--C-:B------:R-:W-:Y:S01]  /*7500*/  @!P2 IMAD.IADD R6, R6, 0x1, -R251.reuse ;  /* 0x000000010606a824 */ /* 0x100fe200078e0afb */
[----:B------:R-:W-:Y:S01]  /*7510*/  ISETP.GT.U32.AND P2, PT, R251, R10, PT ;  /* 0x0000000afb00720c */ /* 0x000fe20003f44070 */
[----:B------:R-:W-:-:S04]  /*7520*/  @!P5 IMAD.IADD R5, R5, 0x1, -R251 ;  /* 0x000000010505d824 */ /* 0x000fc800078e0afb */
[--C-:B------:R-:W-:Y:S01]  /*7530*/  @!P0 IMAD.IADD R7, R7, 0x1, -R251.reuse ;  /* 0x0000000107078824 */ /* 0x100fe200078e0afb */
[C---:B------:R-:W-:Y:S02]  /*7540*/  ISETP.GT.U32.AND P5, PT, R251.reuse, R5, PT ;  /* 0x00000005fb00720c */ /* 0x040fe40003fa4070 */
[C---:B------:R-:W-:Y:S01]  /*7550*/  ISETP.GT.U32.AND P0, PT, R251.reuse, R17, PT ;  /* 0x00000011fb00720c */ /* 0x040fe20003f04070 */
[--C-:B------:R-:W-:Y:S01]  /*7560*/  @!P6 IMAD.IADD R14, R14, 0x1, -R251.reuse ;  /* 0x000000010e0ee824 */ /* 0x100fe200078e0afb */
[----:B------:R-:W-:Y:S01]  /*7570*/  ISETP.GT.U32.AND P4, PT, R251, R9, PT ;  /* 0x00000009fb00720c */ /* 0x000fe20003f84070 */
[--C-:B------:R-:W-:Y:S02]  /*7580*/  @!P3 IMAD.IADD R15, R15, 0x1, -R251.reuse ;  /* 0x000000010f0fb824 */ /* 0x100fe400078e0afb */
[--C-:B------:R-:W-:Y:S01]  /*7590*/  @!P2 IMAD.IADD R10, R10, 0x1, -R251.reuse ;  /* 0x000000010a0aa824 */ /* 0x100fe200078e0afb */
[C---:B------:R-:W-:Y:S01]  /*75a0*/  ISETP.GT.U32.AND P3, PT, R251.reuse, R14, PT ;  /* 0x0000000efb00720c */ /* 0x040fe20003f64070 */
[----:B------:R-:W-:Y:S01]  /*75b0*/  @!P1 IMAD.IADD R16, R16, 0x1, -R251 ;  /* 0x0000000110109824 */ /* 0x000fe200078e0afb */
[----:B------:R-:W-:-:S02]  /*75c0*/  ISETP.GT.U32.AND P2, PT, R251, R19, PT ;  /* 0x00000013fb00720c */ /* 0x000fc40003f44070 */
[----:B------:R-:W-:Y:S01]  /*75d0*/  ISETP.GT.U32.AND P1, PT, R251, R20, PT ;  /* 0x00000014fb00720c */ /* 0x000fe20003f24070 */
[--C-:B------:R-:W-:Y:S01]  /*75e0*/  @!P5 IMAD.IADD R5, R5, 0x1, -R251.reuse ;  /* 0x000000010505d824 */ /* 0x100fe200078e0afb */
[----:B------:R-:W-:Y:S01]  /*75f0*/  ISETP.GT.U32.AND P5, PT, R251, R8, PT ;  /* 0x00000008fb00720c */ /* 0x000fe20003fa4070 */
[--C-:B------:R-:W-:Y:S01]  /*7600*/  @!P0 IMAD.IADD R17, R17, 0x1, -R251.reuse ;  /* 0x0000000111118824 */ /* 0x100fe200078e0afb */
[----:B------:R-:W-:Y:S01]  /*7610*/  ISETP.GT.U32.AND P6, PT, R251, R11, PT ;  /* 0x0000000bfb00720c */ /* 0x000fe20003fc4070 */
[--C-:B------:R-:W-:Y:S01]  /*7620*/  @!P4 IMAD.IADD R9, R9, 0x1, -R251.reuse ;  /* 0x000000010909c824 */ /* 0x100fe200078e0afb */
[C---:B------:R-:W-:Y:S02]  /*7630*/  ISETP.GT.U32.AND P4, PT, R251.reuse, R15, PT ;  /* 0x0000000ffb00720c */ /* 0x040fe40003f84070 */
[C---:B------:R-:W-:Y:S01]  /*7640*/  ISETP.GT.U32.AND P0, PT, R251.reuse, R17, PT ;  /* 0x00000011fb00720c */ /* 0x040fe20003f04070 */
[--C-:B------:R-:W-:Y:S01]  /*7650*/  @!P3 IMAD.IADD R14, R14, 0x1, -R251.reuse ;  /* 0x000000010e0eb824 */ /* 0x100fe200078e0afb */
[----:B------:R-:W-:Y:S01]  /*7660*/  ISETP.GT.U32.AND P3, PT, R251, R21, PT ;  /* 0x00000015fb00720c */ /* 0x000fe20003f64070 */
[--C-:B------:R-:W-:Y:S01]  /*7670*/  @!P2 IMAD.IADD R19, R19, 0x1, -R251.reuse ;  /* 0x000000011313a824 */ /* 0x100fe200078e0afb */
[----:B------:R-:W-:Y:S01]  /*7680*/  ISETP.GT.U32.AND P2, PT, R251, R24, PT ;  /* 0x00000018fb00720c */ /* 0x000fe20003f44070 */
[----:B------:R-:W-:-:S02]  /*7690*/  @!P1 IMAD.IADD R20, R20, 0x1, -R251 ;  /* 0x0000000114149824 */ /* 0x000fc400078e0afb */
[--C-:B------:R-:W-:Y:S01]  /*76a0*/  @!P5 IMAD.IADD R8, R8, 0x1, -R251.reuse ;  /* 0x000000010808d824 */ /* 0x100fe200078e0afb */
[C---:B------:R-:W-:Y:S02]  /*76b0*/  ISETP.GT.U32.AND P5, PT, R251.reuse, R18, PT ;  /* 0x00000012fb00720c */ /* 0x040fe40003fa4070 */
[----:B------:R-:W-:Y:S01]  /*76c0*/  ISETP.GT.U32.AND P1, PT, R251, R20, PT ;  /* 0x00000014fb00720c */ /* 0x000fe20003f24070 */
[--C-:B------:R-:W-:Y:S01]  /*76d0*/  @!P6 IMAD.IADD R11, R11, 0x1, -R251.reuse ;  /* 0x000000010b0be824 */ /* 0x100fe200078e0afb */
[----:B------:R-:W-:Y:S01]  /*76e0*/  ISETP.GT.U32.AND P6, PT, R251, R16, PT ;  /* 0x00000010fb00720c */ /* 0x000fe20003fc4070 */
        /* <DEDUP_REMOVED lines=8> */
[----:B------:R-:W-:-:S02]  /*7770*/  @!P5 IMAD.IADD R18, R18, 0x1, -R251 ;  /* 0x000000011212d824 */ /* 0x000fc400078e0afb */
[--C-:B------:R-:W-:Y:S01]  /*7780*/  @!P1 IMAD.IADD R20, R20, 0x1, -R251.reuse ;  /* 0x0000000114149824 */ /* 0x100fe200078e0afb */
[C---:B------:R-:W-:Y:S02]  /*7790*/  ISETP.GT.U32.AND P1, PT, R251.reuse, R30, PT ;  /* 0x0000001efb00720c */ /* 0x040fe40003f24070 */
[C---:B------:R-:W-:Y:S01]  /*77a0*/  ISETP.GT.U32.AND P5, PT, R251.reuse, R23, PT ;  /* 0x00000017fb00720c */ /* 0x040fe20003fa4070 */
[--C-:B------:R-:W-:Y:S01]  /*77b0*/  @!P6 IMAD.IADD R16, R16, 0x1, -R251.reuse ;  /* 0x000000011010e824 */ /* 0x100fe200078e0afb */
[C---:B------:R-:W-:Y:S01]  /*77c0*/  ISETP.GT.U32.AND P6, PT, R251.reuse, R18, PT ;  /* 0x00000012fb00720c */ /* 0x040fe20003fc4070 */
[--C-:B------:R-:W-:Y:S01]  /*77d0*/  @!P4 IMAD.IADD R22, R22, 0x1, -R251.reuse ;  /* 0x000000011616c824 */ /* 0x100fe200078e0afb */
[----:B------:R-:W-:Y:S01]  /*77e0*/  ISETP.GT.U32.AND P4, PT, R251, R26, PT ;  /* 0x0000001afb00720c */ /* 0x000fe20003f84070 */
[--C-:B------:R-:W-:Y:S01]  /*77f0*/  @!P0 IMAD.IADD R19, R19, 0x1, -R251.reuse ;  /* 0x0000000113138824 */ /* 0x100fe200078e0afb */
[----:B------:R-:W-:Y:S01]  /*7800*/  ISETP.GT.U32.AND P0, PT, R251, R29, PT ;  /* 0x0000001dfb00720c */ /* 0x000fe20003f04070 */
[--C-:B------:R-:W-:Y:S01]  /*7810*/  @!P3 IMAD.IADD R25, R25, 0x1, -R251.reuse ;  /* 0x000000011919b824 */ /* 0x100fe200078e0afb */
[----:B------:R-:W-:Y:S01]  /*7820*/  ISETP.GT.U32.AND P3, PT, R251, R27, PT ;  /* 0x0000001bfb00720c */ /* 0x000fe20003f64070 */
[----:B------:R-:W-:-:S02]  /*7830*/  @!P2 IMAD.IADD R28, R28, 0x1, -R251 ;  /* 0x000000011c1ca824 */ /* 0x000fc400078e0afb */
[--C-:B------:R-:W-:Y:S01]  /*7840*/  @!P1 IMAD.IADD R30, R30, 0x1, -R251.reuse ;  /* 0x000000011e1e9824 */ /* 0x100fe200078e0afb */
[----:B------:R-:W-:Y:S01]  /*7850*/  ISETP.GT.U32.AND P2, PT, R251, R25, PT ;  /* 0x00000019fb00720c */ /* 0x000fe20003f44070 */
[--C-:B------:R-:W-:Y:S01]  /*7860*/  @!P5 IMAD.IADD R23, R23, 0x1, -R251.reuse ;  /* 0x000000011717d824 */ /* 0x100fe200078e0afb */
[C---:B------:R-:W-:Y:S02]  /*7870*/  ISETP.GT.U32.AND P1, PT, R251.reuse, R28, PT ;  /* 0x0000001cfb00720c */ /* 0x040fe40003f24070 */
[C---:B------:R-:W-:Y:S01]  /*7880*/  ISETP.GT.U32.AND P5, PT, R251.reuse, R21, PT ;  /* 0x00000015fb00720c */ /* 0x040fe20003fa4070 */
        /* <DEDUP_REMOVED lines=25> */
[C---:B------:R-:W-:Y:S01]  /*7a20*/  ISETP.GT.U32.AND P2, PT, R251.reuse, R40, PT ;  /* 0x00000028fb00720c */ /* 0x040fe20003f44070 */
[--C-:B------:R-:W-:Y:S01]  /*7a30*/  @!P5 IMAD.IADD R24, R24, 0x1, -R251.reuse ;  /* 0x000000011818d824 */ /* 0x100fe200078e0afb */
[C---:B------:R-:W-:Y:S01]  /*7a40*/  ISETP.GT.U32.AND P5, PT, R251.reuse, R32, PT ;  /* 0x00000020fb00720c */ /* 0x040fe20003fa4070 */
[--C-:B------:R-:W-:Y:S01]  /*7a50*/  @!P6 IMAD.IADD R30, R30, 0x1, -R251.reuse ;  /* 0x000000011e1ee824 */ /* 0x100fe200078e0afb */
[----:B------:R-:W-:Y:S01]  /*7a60*/  ISETP.GT.U32.AND P6, PT, R251, R37, PT ;  /* 0x00000025fb00720c */ /* 0x000fe20003fc4070 */
[--C-:B------:R-:W-:Y:S01]  /*7a70*/  @!P4 IMAD.IADD R31, R31, 0x1, -R251.reuse ;  /* 0x000000011f1fc824 */ /* 0x100fe200078e0afb */
[C---:B------:R-:W-:Y:S01]  /*7a80*/  ISETP.GT.U32.AND P4, PT, R251.reuse, R38, PT ;  /* 0x00000026fb00720c */ /* 0x040fe20003f84070 */
        /* <DEDUP_REMOVED lines=9> */
[----:B------:R-:W-:Y:S01]  /*7b20*/  ISETP.GT.U32.AND P5, PT, R251, R39, PT ;  /* 0x00000027fb00720c */ /* 0x000fe20003fa4070 */
[----:B------:R-:W-:-:S02]  /*7b30*/  @!P6 IMAD.IADD R37, R37, 0x1, -R251 ;  /* 0x000000012525e824 */ /* 0x000fc400078e0afb */
        /* <DEDUP_REMOVED lines=54> */
[----:B------:R-:W-:-:S03]  /*7ea0*/  @!P4 IMAD.IADD R52, R52, 0x1, -R251 ;  /* 0x000000013434c824 */ /* 0x000fc600078e0afb */
        /* <DEDUP_REMOVED lines=9> */
[----:B------:R-:W-:Y:S01]  /*7f40*/  @!P5 IMAD.IADD R53, R53, 0x1, -R251 ;  /* 0x000000013535d824 */ /* 0x000fe200078e0afb */
[----:B------:R-:W-:-:S03]  /*7f50*/  ISETP.GT.U32.AND P5, PT, R251, R47, PT ;  /* 0x0000002ffb00720c */ /* 0x000fc60003fa4070 */
        /* <DEDUP_REMOVED lines=118> */
[----:B------:R-:W-:Y:S01]  /*86c0*/  @!P5 IMAD.IADD R75, R75, 0x1, -R251 ;  /* 0x000000014b4bd824 */ /* 0x000fe200078e0afb */
[----:B------:R-:W-:-:S02]  /*86d0*/  ISETP.GT.U32.AND P2, PT, R251, R90, PT ;  /* 0x0000005afb00720c */ /* 0x000fc40003f44070 */
        /* <DEDUP_REMOVED lines=123> */
[----:B------:R-:W-:Y:S01]  /*8e90*/  ISETP.GT.U32.AND P5, PT, R251, R117, PT ;  /* 0x00000075fb00720c */ /* 0x000fe20003fa4070 */
[--C-:B------:R-:W-:Y:S02]  /*8ea0*/  @!P6 IMAD.IADD R115, R115, 0x1, -R251.reuse ;  /* 0x000000017373e824 */ /* 0x100fe400078e0afb */
[--C-:B------:R-:W-:Y:S01]  /*8eb0*/  @!P4 IMAD.IADD R116, R116, 0x1, -R251.reuse ;  /* 0x000000017474c824 */ /* 0x100fe200078e0afb */
[C---:B------:R-:W-:Y:S02]  /*8ec0*/  ISETP.GT.U32.AND P4, PT, R251.reuse, R110, PT ;  /* 0x0000006efb00720c */ /* 0x040fe40003f84070 */
        /* <DEDUP_REMOVED lines=73> */
[--C-:B------:R-:W-:Y:S01]  /*9360*/  @!P2 IMAD.IADD R136, R136, 0x1, -R251.reuse ;  /* 0x000000018888a824 */ /* 0x100fe200078e0afb */
[----:B------:R-:W-:Y:S01]  /*9370*/  ISETP.GT.U32.AND P2, PT, R251, R143, PT ;  /* 0x0000008ffb00720c */ /* 0x000fe20003f44070 */
        /* <DEDUP_REMOVED lines=91> */
[--C-:B------:R-:W-:Y:S02]  /*9930*/  @!P6 IMAD.IADD R154, R154, 0x1, -R251.reuse ;  /* 0x000000019a9ae824 */ /* 0x100fe400078e0afb */
[--C-:B------:R-:W-:Y:S01]  /*9940*/  @!P1 IMAD.IADD R156, R156, 0x1, -R251.reuse ;  /* 0x000000019c9c9824 */ /* 0x100fe200078e0afb */
[----:B------:R-:W-:Y:S01]  /*9950*/  ISETP.GT.U32.AND P1, PT, R251, R163, PT ;  /* 0x000000a3fb00720c */ /* 0x000fe20003f24070 */
        /* <DEDUP_REMOVED lines=141> */
[----:B------:R-:W-:Y:S01]  /*a230*/  ISETP.GT.U32.AND P5, PT, R251, R196, PT ;  /* 0x000000c4fb00720c */ /* 0x000fe20003fa4070 */
[--C-:B------:R-:W-:Y:S02]  /*a240*/  @!P4 IMAD.IADD R195, R195, 0x1, -R251.reuse ;  /* 0x00000001c3c3c824 */ /* 0x100fe400078e0afb */
[--C-:B------:R-:W-:Y:S01]  /*a250*/  @!P0 IMAD.IADD R190, R190, 0x1, -R251.reuse ;  /* 0x00000001bebe8824 */ /* 0x100fe200078e0afb */
[C---:B------:R-:W-:Y:S02]  /*a260*/  ISETP.GT.U32.AND P4, PT, R251.reuse, R189, PT ;  /* 0x000000bdfb00720c */ /* 0x040fe40003f84070 */
[C---:B------:R-:W-:Y:S01]  /*a270*/  ISETP.GT.U32.AND P0, PT, R251.reuse, R197, PT ;  /* 0x000000c5fb00720c */ /* 0x040fe20003f04070 */
        /* <DEDUP_REMOVED lines=50> */
[----:B------:R1:W-:Y:S01]  /*a5a0*/  STL [R1], R12 ;  /* 0x0000000c01007387 */ /* 0x0003e20000100800 */
[--C-:B------:R-:W-:Y:S02]  /*a5b0*/  @!P4 IMAD.IADD R209, R209, 0x1, -R251.reuse ;  /* 0x00000001d1d1c824 */ /* 0x100fe400078e0afb */
[----:B------:R-:W-:Y:S01]  /*a5c0*/  @!P0 IMAD.IADD R204, R204, 0x1, -R251 ;  /* 0x00000001cccc8824 */ /* 0x000fe200078e0afb */
[----:B------:R-:W-:-:S02]  /*a5d0*/  ISETP.GT.U32.AND P4, PT, R251, R203, PT ;  /* 0x000000cbfb00720c */ /* 0x000fc40003f84070 */
[C---:B------:R-:W-:Y:S01]  /*a5e0*/  ISETP.GT.U32.AND P0, PT, R251.reuse, R211, PT ;  /* 0x000000d3fb00720c */ /* 0x040fe20003f04070 */
[--C-:B------:R-:W-:Y:S01]  /*a5f0*/  @!P3 IMAD.IADD R202, R202, 0x1, -R251.reuse ;  /* 0x00000001cacab824 */ /* 0x100fe200078e0afb */
[----:B-1----:R-:W1:Y:S01]  /*a600*/  S2R R12, SR_TID.X ;  /* 0x00000000000c7919 */ /* 0x002e620000002100 */
[C---:B------:R-:W-:Y:S01]  /*a610*/  ISETP.GT.U32.AND P3, PT, R251.reuse, R208, PT ;  /* 0x000000d0fb00720c */ /* 0x040fe20003f64070 */
[--C-:B------:R-:W-:Y:S01]  /*a620*/  @!P1 IMAD.IADD R206, R206, 0x1, -R251.reuse ;  /* 0x00000001cece9824 */ /* 0x100fe200078e0afb */
[----:B------:R-:W-:Y:S01]  /*a630*/  ISETP.GT.U32.AND P1, PT, R251, R213, PT ;  /* 0x000000d5fb00720c */ /* 0x000fe20003f24070 */
[--C-:B------:R-:W-:Y:S01]  /*a640*/  @!P2 IMAD.IADD R207, R207, 0x1, -R251.reuse ;  /* 0x00000001cfcfa824 */ /* 0x100fe200078e0afb */
[C---:B------:R-:W-:Y:S01]  /*a650*/  ISETP.GT.U32.AND P2, PT, R251.reuse, R214, PT ;  /* 0x000000d6fb00720c */ /* 0x040fe20003f44070 */
[--C-:B------:R-:W-:Y:S01]  /*a660*/  @!P5 IMAD.IADD R210, R210, 0x1, -R251.reuse ;  /* 0x00000001d2d2d824 */ /* 0x100fe200078e0afb */
[----:B------:R-:W-:Y:S02]  /*a670*/  ISETP.GT.U32.AND P5, PT, R251, R204, PT ;  /* 0x000000ccfb00720c */ /* 0x000fe40003fa4070 */
[--C-:B------:R-:W-:Y:S01]  /*a680*/  @!P4 IMAD.IADD R203, R203, 0x1, -R251.reuse ;  /* 0x00000001cbcbc824 */ /* 0x100fe200078e0afb */
[----:B------:R-:W-:Y:S01]  /*a690*/  ISETP.GT.U32.AND P4, PT, R251, R209, PT ;  /* 0x000000d1fb00720c */ /* 0x000fe20003f84070 */
[----:B------:R-:W-:Y:S01]  /*a6a0*/  @!P0 IMAD.IADD R211, R211, 0x1, -R251 ;  /* 0x00000001d3d38824 */ /* 0x000fe200078e0afb */
[----:B------:R-:W-:-:S02]  /*a6b0*/  ISETP.GT.U32.AND P0, PT, R251, R205, PT ;  /* 0x000000cdfb00720c */ /* 0x000fc40003f04070 */
        /* <DEDUP_REMOVED lines=13> */
[----:B------:R-:W-:Y:S01]  /*a790*/  @!P3 IMAD.IADD R215, R215, 0x1, -R251 ;  /* 0x00000001d7d7b824 */ /* 0x000fe200078e0afb */
[----:B------:R-:W-:Y:S01]  /*a7a0*/  ISETP.GT.U32.AND P3, PT, R251, R222, PT ;  /* 0x000000defb00720c */ /* 0x000fe20003f64070 */
[----:B------:R-:W-:Y:S01]  /*a7b0*/  IMAD.HI.U32 R13, R13, R250, RZ ;  /* 0x000000fa0d0d7227 */ /* 0x000fe200078e00ff */
[----:B-1----:R-:W-:-:S03]  /*a7c0*/  SHF.R.U32.HI R12, RZ, 0x6, R12 ;  /* 0x00000006ff0c7819 */ /* 0x002fc6000001160c */
[--C-:B------:R-:W-:Y:S01]  /*a7d0*/  @!P6 IMAD.IADD R200, R200, 0x1, -R251.reuse ;  /* 0x00000001c8c8e824 */ /* 0x100fe200078e0afb */
[C---:B------:R-:W-:Y:S01]  /*a7e0*/  ISETP.GT.U32.AND P6, PT, R251.reuse, R212, PT ;  /* 0x000000d4fb00720c */ /* 0x040fe20003fc4070 */
[----:B------:R-:W-:Y:S01]  /*a7f0*/  @!P1 IMAD.IADD R220, R220, 0x1, -R251 ;  /* 0x00000001dcdc9824 */ /* 0x000fe200078e0afb */
[----:B------:R-:W-:Y:S01]  /*a800*/  SGXT.U32 R12, R12, 0x1 ;  /* 0x000000010c0c781a */ /* 0x000fe20000000000 */
[----:B------:R-:W-:Y:S01]  /*a810*/  IMAD.MOV R13, RZ, RZ, -R13 ;  /* 0x000000ffff0d7224 */ /* 0x000fe200078e0a0d */
[----:B------:R-:W-:Y:S01]  /*a820*/  ISETP.GT.U32.AND P1, PT, R251, R214, PT ;  /* 0x000000d6fb00720c */ /* 0x000fe20003f24070 */
[--C-:B------:R-:W-:Y:S01]  /*a830*/  @!P2 IMAD.IADD R221, R221, 0x1, -R251.reuse ;  /* 0x00000001dddda824 */ /* 0x100fe200078e0afb */
[C---:B------:R-:W-:Y:S01]  /*a840*/  ISETP.GT.U32.AND P2, PT, R251.reuse, R215, PT ;  /* 0x000000d7fb00720c */ /* 0x040fe20003f44070 */
[----:B------:R-:W-:Y:S01]  /*a850*/  @!P5 IMAD.IADD R210, R210, 0x1, -R251 ;  /* 0x00000001d2d2d824 */ /* 0x000fe200078e0afb */
[C---:B------:R-:W-:Y:S01]  /*a860*/  ISETP.GT.U32.AND P5, PT, R251.reuse, R217, PT ;  /* 0x000000d9fb00720c */ /* 0x040fe20003fa4070 */
[----:B------:R-:W-:Y:S01]  /*a870*/  STL [R1+0xfec], R2 ;  /* 0x000fec0201007387 */ /* 0x000fe20000100800 */
[----:B------:R-:W-:-:S02]  /*a880*/  IMAD R250, R251, R13, R250 ;  /* 0x0000000dfbfa7224 */ /* 0x000fc400078e02fa */
[----:B------:R-:W-:Y:S01]  /*a890*/  IMAD.U32 R13, RZ, RZ, UR4 ;  /* 0x00000004ff0d7e24 */ /* 0x000fe2000f8e00ff */
[----:B------:R1:W-:Y:S01]  /*a8a0*/  STL [R1+0xff0], R3 ;  /* 0x000ff00301007387 */ /* 0x0003e20000100800 */
[--C-:B------:R-:W-:Y:S01]  /*a8b0*/  @!P4 IMAD.IADD R216, R216, 0x1, -R251.reuse ;  /* 0x00000001d8d8c824 */ /* 0x100fe200078e0afb */
[----:B------:R-:W-:Y:S01]  /*a8c0*/  ISETP.GT.U32.AND P4, PT, R251, R223, PT ;  /* 0x000000dffb00720c */ /* 0x000fe20003f84070 */
[--C-:B------:R-:W-:Y:S01]  /*a8d0*/  @!P0 IMAD.IADD R211, R211, 0x1, -R251.reuse ;  /* 0x00000001d3d38824 */ /* 0x100fe200078e0afb */
[C---:B------:R-:W-:Y:S01]  /*a8e0*/  ISETP.GT.U32.AND P0, PT, R251.reuse, R218, PT ;  /* 0x000000dafb00720c */ /* 0x040fe20003f04070 */
[--C-:B------:R-:W-:Y:S02]  /*a8f0*/  @!P3 IMAD.IADD R222, R222, 0x1, -R251.reuse ;  /* 0x00000001dedeb824 */ /* 0x100fe400078e0afb */
[----:B-1----:R-:W-:Y:S01]  /*a900*/  IMAD R3, R12, UR4, RZ ;  /* 0x000000040c037c24 */ /* 0x002fe2000f8e02ff */
[----:B------:R-:W-:Y:S01]  /*a910*/  ISETP.GT.U32.AND P3, PT, R251, R216, PT ;  /* 0x000000d8fb00720c */ /* 0x000fe20003f64070 */
[----:B------:R-:W-:-:S02]  /*a920*/  @!P6 IMAD.IADD R212, R212, 0x1, -R251 ;  /* 0x00000001d4d4e824 */ /* 0x000fc400078e0afb */
[----:B------:R-:W-:Y:S01]  /*a930*/  IMAD R3, R13, 0x2, R3 ;  /* 0x000000020d037824 */ /* 0x000fe200078e0203 */
[C---:B------:R-:W-:Y:S01]  /*a940*/  ISETP.GT.U32.AND P6, PT, R251.reuse, R219, PT ;  /* 0x000000dbfb00720c */ /* 0x040fe20003fc4070 */
[----:B------:R-:W-:Y:S01]  /*a950*/  @!P1 IMAD.IADD R214, R214, 0x1, -R251 ;  /* 0x00000001d6d69824 */ /* 0x000fe200078e0afb */
[----:B------:R-:W-:Y:S01]  /*a960*/  ISETP.GT.U32.AND P1, PT, R251, R220, PT ;  /* 0x000000dcfb00720c */ /* 0x000fe20003f24070 */
[----:B------:R-:W-:Y:S02]  /*a970*/  IMAD R3, R13, 0x2, R3 ;  /* 0x000000020d037824 */ /* 0x000fe400078e0203 */
[--C-:B------:R-:W-:Y:S01]  /*a980*/  @!P2 IMAD.IADD R215, R215, 0x1, -R251.reuse ;  /* 0x00000001d7d7a824 */ /* 0x100fe200078e0afb */
[----:B------:R-:W-:Y:S01]  /*a990*/  ISETP.GT.U32.AND P2, PT, R251, R221, PT ;  /* 0x000000ddfb00720c */ /* 0x000fe20003f44070 */
[--C-:B------:R-:W-:Y:S01]  /*a9a0*/  @!P5 IMAD.IADD R217, R217, 0x1, -R251.reuse ;  /* 0x00000001d9d9d824 */ /* 0x100fe200078e0afb */
[----:B------:R-:W-:Y:S01]  /*a9b0*/  ISETP.GT.U32.AND P5, PT, R251, R224, PT ;  /* 0x000000e0fb00720c */ /* 0x000fe20003fa4070 */
[----:B------:R-:W-:Y:S01]  /*a9c0*/  STL [R1+0xff4], R4 ;  /* 0x000ff40401007387 */ /* 0x000fe20000100800 */
[----:B------:R-:W-:-:S03]  /*a9d0*/  @!P4 IMAD.IADD R223, R223, 0x1, -R251 ;  /* 0x00000001dfdfc824 */ /* 0x000fc600078e0afb */
[----:B------:R1:W-:Y:S01]  /*a9e0*/  STL [R1+0x50c], R3 ;  /* 0x00050c0301007387 */ /* 0x0003e20000100800 */
[--C-:B------:R-:W-:Y:S01]  /*a9f0*/  @!P0 IMAD.IADD R218, R218, 0x1, -R251.reuse ;  /* 0x00000001dada8824 */ /* 0x100fe200078e0afb */
[C---:B------:R-:W-:Y:S02]  /*aa00*/  ISETP.GT.U32.AND P4, PT, R251.reuse, R217, PT ;  /* 0x000000d9fb00720c */ /* 0x040fe40003f84070 */
[----:B------:R-:W-:Y:S01]  /*aa10*/  ISETP.GT.U32.AND P0, PT, R251, R225, PT ;  /* 0x000000e1fb00720c */ /* 0x000fe20003f04070 */
[----:B------:R-:W-:Y:S02]  /*aa20*/  @!P3 IMAD.IADD R216, R216, 0x1, -R251 ;  /* 0x00000001d8d8b824 */ /* 0x000fe400078e0afb */
[----:B-1----:R-:W-:Y:S01]  /*aa30*/  IMAD R3, R13, 0x2, R3 ;  /* 0x000000020d037824 */ /* 0x002fe200078e0203 */
[----:B------:R-:W-:Y:S01]  /*aa40*/  ISETP.GT.U32.AND P3, PT, R251, R222, PT ;  /* 0x000000defb00720c */ /* 0x000fe20003f64070 */
[----:B------:R-:W-:Y:S01]  /*aa50*/  @!P6 IMAD.IADD R219, R219, 0x1, -R251 ;  /* 0x00000001dbdbe824 */ /* 0x000fe200078e0afb */
[----:B------:R-:W-:-:S02]  /*aa60*/  ISETP.GT.U32.AND P6, PT, R251, R213, PT ;  /* 0x000000d5fb00720c */ /* 0x000fc40003fc4070 */
[----:B------:R1:W-:Y:S01]  /*aa70*/  STL [R1+0x518], R3 ;  /* 0x0005180301007387 */ /* 0x0003e20000100800 */
[--C-:B------:R-:W-:Y:S01]  /*aa80*/  @!P1 IMAD.IADD R220, R220, 0x1, -R251.reuse ;  /* 0x00000001dcdc9824 */ /* 0x100fe200078e0afb */
[----:B------:R-:W-:Y:S01]  /*aa90*/  ISETP.GT.U32.AND P1, PT, R251, R227, PT ;  /* 0x000000e3fb00720c */ /* 0x000fe20003f24070 */
[--C-:B------:R-:W-:Y:S01]  /*aaa0*/  @!P2 IMAD.IADD R221, R221, 0x1, -R251.reuse ;  /* 0x00000001dddda824 */ /* 0x100fe200078e0afb */
[----:B------:R-:W-:Y:S01]  /*aab0*/  ISETP.GT.U32.AND P2, PT, R251, R228, PT ;  /* 0x000000e4fb00720c */ /* 0x000fe20003f44070 */
[----:B------:R-:W-:Y:S02]  /*aac0*/  @!P5 IMAD.IADD R224, R224, 0x1, -R251 ;  /* 0x00000001e0e0d824 */ /* 0x000fe400078e0afb */
[----:B-1----:R-:W-:Y:S01]  /*aad0*/  IMAD R3, R13, 0x2, R3 ;  /* 0x000000020d037824 */ /* 0x002fe200078e0203 */
[----:B------:R-:W-:Y:S01]  /*aae0*/  ISETP.GT.U32.AND P5, PT, R251, R218, PT ;  /* 0x000000dafb00720c */ /* 0x000fe20003fa4070 */
[----:B------:R-:W-:-:S03]  /*aaf0*/  @!P4 IMAD.IADD R217, R217, 0x1, -R251 ;  /* 0x00000001d9d9c824 */ /* 0x000fc600078e0afb */
[----:B------:R1:W-:Y:S01]  /*ab00*/  STL [R1+0x408], R3 ;  /* 0x0004080301007387 */ /* 0x0003e20000100800 */
[----:B------:R-:W-:Y:S01]  /*ab10*/  @!P0 IMAD.IADD R225, R225, 0x1, -R251 ;  /* 0x00000001e1e18824 */ /* 0x000fe200078e0afb */
[C---:B------:R-:W-:Y:S02]  /*ab20*/  ISETP.GT.U32.AND P4, PT, R251.reuse, R223, PT ;  /* 0x000000dffb00720c */ /* 0x040fe40003f84070 */
[----:B------:R-:W-:Y:S01]  /*ab30*/  ISETP.GT.U32.AND P0, PT, R251, R219, PT ;  /* 0x000000dbfb00720c */ /* 0x000fe20003f04070 */
[----:B-1----:R-:W-:Y:S02]  /*ab40*/  IMAD R3, R13, 0x2, R3 ;  /* 0x000000020d037824 */ /* 0x002fe400078e0203 */
[--C-:B------:R-:W-:Y:S01]  /*ab50*/  @!P3 IMAD.IADD R222, R222, 0x1, -R251.reuse ;  /* 0x00000001dedeb824 */ /* 0x100fe200078e0afb */
[----:B------:R-:W-:Y:S02]  /*ab60*/  ISETP.GT.U32.AND P3, PT, R251, R229, PT ;  /* 0x000000e5fb00720c */ /* 0x000fe40003f64070 */
[----:B------:R1:W-:Y:S01]  /*ab70*/  STL [R1+0x40c], R3 ;  /* 0x00040c0301007387 */ /* 0x0003e20000100800 */
[--C-:B------:R-:W-:Y:S01]  /*ab80*/  @!P6 IMAD.IADD R213, R213, 0x1, -R251.reuse ;  /* 0x00000001d5d5e824 */ /* 0x100fe200078e0afb */
[----:B------:R-:W-:Y:S01]  /*ab90*/  ISETP.GT.U32.AND P6, PT, R251, R225, PT ;  /* 0x000000e1fb00720c */ /* 0x000fe20003fc4070 */
[--C-:B------:R-:W-:Y:S01]  /*aba0*/  @!P1 IMAD.IADD R227, R227, 0x1, -R251.reuse ;  /* 0x00000001e3e39824 */ /* 0x100fe200078e0afb */
[----:B------:R-:W-:Y:S01]  /*abb0*/  ISETP.GT.U32.AND P1, PT, R251, R234, PT ;  /* 0x000000eafb00720c */ /* 0x000fe20003f24070 */
[----:B------:R-:W-:-:S02]  /*abc0*/  @!P2 IMAD.IADD R228, R228, 0x1, -R251 ;  /* 0x00000001e4e4a824 */ /* 0x000fc400078e0afb */
[----:B-1----:R-:W-:Y:S01]  /*abd0*/  IMAD R3, R13, 0x2, R3 ;  /* 0x000000020d037824 */ /* 0x002fe200078e0203 */
[C---:B------:R-:W-:Y:S01]  /*abe0*/  ISETP.GT.U32.AND P2, PT, R251.reuse, R235, PT ;  /* 0x000000ebfb00720c */ /* 0x040fe20003f44070 */
[--C-:B------:R-:W-:Y:S01]  /*abf0*/  @!P5 IMAD.IADD R218, R218, 0x1, -R251.reuse ;  /* 0x00000001dadad824 */ /* 0x100fe200078e0afb */
[----:B------:R-:W-:Y:S02]  /*ac00*/  ISETP.GT.U32.AND P5, PT, R251, R224, PT ;  /* 0x000000e0fb00720c */ /* 0x000fe40003fa4070 */
[----:B------:R1:W-:Y:S01]  /*ac10*/  STL [R1+0x418], R3 ;  /* 0x0004180301007387 */ /* 0x0003e20000100800 */
[--C-:B------:R-:W-:Y:S01]  /*ac20*/  @!P4 IMAD.IADD R223, R223, 0x1, -R251.reuse ;  /* 0x00000001dfdfc824 */ /* 0x100fe200078e0afb */
[----:B------:R-:W-:Y:S01]  /*ac30*/  ISETP.GT.U32.AND P4, PT, R251, R230, PT ;  /* 0x000000e6fb00720c */ /* 0x000fe20003f84070 */
[----:B------:R-:W-:Y:S01]  /*ac40*/  @!P0 IMAD.IADD R219, R219, 0x1, -R251 ;  /* 0x00000001dbdb8824 */ /* 0x000fe200078e0afb */
[----:B------:R-:W-:Y:S01]  /*ac50*/  ISETP.GT.U32.AND P0, PT, R251, R226, PT ;  /* 0x000000e2fb00720c */ /* 0x000fe20003f04070 */
[----:B-1----:R-:W-:-:S02]  /*ac60*/  IMAD R3, R13, 0x2, R3 ;  /* 0x000000020d037824 */ /* 0x002fc400078e0203 */
        /* <DEDUP_REMOVED lines=10> */
[C---:B------:R-:W-:Y:S01]  /*ad10*/  ISETP.GT.U32.AND P2, PT, R251.reuse, R229, PT ;  /* 0x000000e5fb00720c */ /* 0x040fe20003f44070 */
[----:B------:R-:W-:Y:S01]  /*ad20*/  @!P5 IMAD.IADD R224, R224, 0x1, -R251 ;  /* 0x00000001e0e0d824 */ /* 0x000fe200078e0afb */
[----:B------:R-:W-:Y:S01]  /*ad30*/  ISETP.GT.U32.AND P5, PT, R251, R231, PT ;  /* 0x000000e7fb00720c */ /* 0x000fe20003fa4070 */
[----:B-1----:R-:W-:-:S02]  /*ad40*/  IMAD R3, R13, 0x2, R3 ;  /* 0x000000020d037824 */ /* 0x002fc400078e0203 */
[--C-:B------:R-:W-:Y:S01]  /*ad50*/  @!P4 IMAD.IADD R230, R230, 0x1, -R251.reuse ;  /* 0x00000001e6e6c824 */ /* 0x100fe200078e0afb */
[C---:B------:R-:W-:Y:S02]  /*ad60*/  ISETP.GT.U32.AND P4, PT, R251.reuse, R237, PT ;  /* 0x000000edfb00720c */ /* 0x040fe40003f84070 */
[----:B------:R1:W-:Y:S01]  /*ad70*/  STL [R1+0x42c], R3 ;  /* 0x00042c0301007387 */ /* 0x0003e20000100800 */
[--C-:B------:R-:W-:Y:S02]  /*ad80*/  @!P0 IMAD.IADD R226, R226, 0x1, -R251.reuse ;  /* 0x00000001e2e28824 */ /* 0x100fe400078e0afb */
[--C-:B------:R-:W-:Y:S01]  /*ad90*/  @!P3 IMAD.IADD R236, R236, 0x1, -R251.reuse ;  /* 0x00000001ececb824 */ /* 0x100fe200078e0afb */
[----:B------:R-:W-:Y:S01]  /*ada0*/  ISETP.GT.U32.AND P3, PT, R251, R230, PT ;  /* 0x000000e6fb00720c */ /* 0x000fe20003f64070 */
[----:B------:R-:W-:Y:S02]  /*adb0*/  @!P6 IMAD.IADD R232, R232, 0x1, -R251 ;  /* 0x00000001e8e8e824 */ /* 0x000fe400078e0afb */
[----:B-1----:R-:W-:Y:S01]  /*adc0*/  IMAD R3, R13, 0x2, R3 ;  /* 0x000000020d037824 */ /* 0x002fe200078e0203 */
[----:B------:R-:W-:Y:S01]  /*add0*/  ISETP.GT.U32.AND P6, PT, R251, R226, PT ;  /* 0x000000e2fb00720c */ /* 0x000fe20003fc4070 */
[----:B------:R-:W-:-:S03]  /*ade0*/  @!P1 IMAD.IADD R228, R228, 0x1, -R251 ;  /* 0x00000001e4e49824 */ /* 0x000fc600078e0afb */
[----:B------:R1:W-:Y:S01]  /*adf0*/  STL [R1+0x450], R3 ;  /* 0x0004500301007387 */ /* 0x0003e20000100800 */
[----:B------:R-:W-:Y:S01]  /*ae00*/  ISETP.GT.U32.AND P1, PT, R251, R234, PT ;  /* 0x000000eafb00720c */ /* 0x000fe20003f24070 */
[--C-:B------:R-:W-:Y:S01]  /*ae10*/  @!P2 IMAD.IADD R229, R229, 0x1, -R251.reuse ;  /* 0x00000001e5e5a824 */ /* 0x100fe200078e0afb */
[----:B------:R-:W-:Y:S01]  /*ae20*/  ISETP.GT.U32.AND P2, PT, R251, R235, PT ;  /* 0x000000ebfb00720c */ /* 0x000fe20003f44070 */
[----:B------:R-:W-:Y:S01]  /*ae30*/  @!P5 IMAD.IADD R231, R231, 0x1, -R251 ;  /* 0x00000001e7e7d824 */ /* 0x000fe200078e0afb */
[----:B------:R-:W-:Y:S01]  /*ae40*/  ISETP.GT.U32.AND P5, PT, R251, R238, PT ;  /* 0x000000eefb00720c */ /* 0x000fe20003fa4070 */
[----:B-1----:R-:W-:Y:S02]  /*ae50*/  IMAD R3, R13, 0x2, R3 ;  /* 0x000000020d037824 */ /* 0x002fe400078e0203 */
[----:B------:R-:W-:-:S03]  /*ae60*/  @!P4 IMAD.IADD R237, R237, 0x1, -R251 ;  /* 0x00000001ededc824 */ /* 0x000fc600078e0afb */
[----:B------:R1:W-:Y:S01]  /*ae70*/  STL [R1+0x454], R3 ;  /* 0x0004540301007387 */ /* 0x0003e20000100800 */
[C---:B------:R-:W-:Y:S01]  /*ae80*/  ISETP.GT.U32.AND P4, PT, R251.reuse, R231, PT ;  /* 0x000000e7fb00720c */ /* 0x040fe20003f84070 */
[----:B------:R-:W-:Y:S01]  /*ae90*/  @!P3 IMAD.IADD R230, R230, 0x1, -R251 ;  /* 0x00000001e6e6b824 */ /* 0x000fe200078e0afb */
[----:B------:R-:W-:Y:S01]  /*aea0*/  ISETP.GT.U32.AND P3, PT, R251, R236, PT ;  /* 0x000000ecfb00720c */ /* 0x000fe20003f64070 */
[----:B-1----:R-:W-:Y:S02]  /*aeb0*/  IMAD R3, R13, 0x2, R3 ;  /* 0x000000020d037824 */ /* 0x002fe400078e0203 */
[----:B------:R-:W-:-:S03]  /*aec0*/  @!P6 IMAD.IADD R226, R226, 0x1, -R251 ;  /* 0x00000001e2e2e824 */ /* 0x000fc600078e0afb */
[----:B------:R1:W-:Y:S01]  /*aed0*/  STL [R1+0x458], R3 ;  /* 0x0004580301007387 */ /* 0x0003e20000100800 */
[C---:B------:R-:W-:Y:S01]  /*aee0*/  ISETP.GT.U32.AND P6, PT, R251.reuse, R237, PT ;  /* 0x000000edfb00720c */ /* 0x040fe20003fc4070 */
[----:B------:R-:W-:Y:S01]  /*aef0*/  ULEA UR7, UR10, UR7, 0x18 ;  /* 0x000000070a077291 */ /* 0x000fe2000f8ec0ff */
[--C-:B------:R-:W-:Y:S01]  /*af00*/  @!P1 IMAD.IADD R234, R234, 0x1, -R251.reuse ;  /* 0x00000001eaea9824 */ /* 0x100fe200078e0afb */
[----:B------:R-:W-:Y:S01]  /*af10*/  ISETP.GT.U32.AND P1, PT, R251, R241, PT ;  /* 0x000000f1fb00720c */ /* 0x000fe20003f24070 */
[----:B------:R-:W-:Y:S02]  /*af20*/  @!P2 IMAD.IADD R235, R235, 0x1, -R251 ;  /* 0x00000001ebeba824 */ /* 0x000fe400078e0afb */
[----:B-1----:R-:W-:Y:S01]  /*af30*/  IMAD R3, R13, 0x2, R3 ;  /* 0x000000020d037824 */ /* 0x002fe200078e0203 */
[----:B------:R-:W-:Y:S01]  /*af40*/  ISETP.GT.U32.AND P2, PT, R251, R242, PT ;  /* 0x000000f2fb00720c */ /* 0x000fe20003f44070 */
[--C-:B------:R-:W-:Y:S02]  /*af50*/  @!P5 IMAD.IADD R238, R238, 0x1, -R251.reuse ;  /* 0x00000001eeeed824 */ /* 0x100fe400078e0afb */
[----:B------:R-:W1:Y:S04]  /*af60*/  LDS R2, [UR7] ;  /* 0x00000007ff027984 */ /* 0x000e680008000800 */
[----:B------:R2:W-:Y:S01]  /*af70*/  STL [R1+0x45c], R3 ;  /* 0x00045c0301007387 */ /* 0x0005e20000100800 */
[----:B------:R-:W-:Y:S01]  /*af80*/  @!P4 IMAD.IADD R231, R231, 0x1, -R251 ;  /* 0x00000001e7e7c824 */ /* 0x000fe200078e0afb */
[----:B------:R-:W-:Y:S01]  /*af90*/  ISETP.GT.U32.AND P4, PT, R251, R238, PT ;  /* 0x000000eefb00720c */ /* 0x000fe20003f84070 */
[----:B--2---:R-:W-:-:S02]  /*afa0*/  IMAD R3, R13, 0x2, R3 ;  /* 0x000000020d037824 */ /* 0x004fc400078e0203 */
[----:B------:R-:W-:-:S03]  /*afb0*/  @!P3 IMAD.IADD R236, R236, 0x1, -R251 ;  /* 0x00000001ececb824 */ /* 0x000fc600078e0afb */
[----:B------:R2:W-:Y:S01]  /*afc0*/  STL [R1+0x460], R3 ;  /* 0x0004600301007387 */ /* 0x0005e20000100800 */
[----:B------:R-:W-:Y:S01]  /*afd0*/  ISETP.GT.U32.AND P3, PT, R251, R243, PT ;  /* 0x000000f3fb00720c */ /* 0x000fe20003f64070 */
[--C-:B------:R-:W-:Y:S01]  /*afe0*/  @!P6 IMAD.IADD R237, R237, 0x1, -R251.reuse ;  /* 0x00000001edede824 */ /* 0x100fe200078e0afb */
[----:B------:R-:W-:Y:S01]  /*aff0*/  ISETP.GT.U32.AND P6, PT, R251, R244, PT ;  /* 0x000000f4fb00720c */ /* 0x000fe20003fc4070 */
[----:B------:R-:W-:Y:S02]  /*b000*/  @!P1 IMAD.IADD R241, R241, 0x1, -R251 ;  /* 0x00000001f1f19824 */ /* 0x000fe400078e0afb */
[----:B--2---:R-:W-:Y:S01]  /*b010*/  IMAD R3, R13, 0x2, R3 ;  /* 0x000000020d037824 */ /* 0x004fe200078e0203 */
[----:B------:R-:W-:Y:S01]  /*b020*/  ISETP.GT.U32.AND P1, PT, R251, R248, PT ;  /* 0x000000f8fb00720c */ /* 0x000fe20003f24070 */
[----:B------:R-:W-:-:S03]  /*b030*/  @!P2 IMAD.IADD R242, R242, 0x1, -R251 ;  /* 0x00000001f2f2a824 */ /* 0x000fc600078e0afb */
[----:B------:R2:W-:Y:S01]  /*b040*/  STL [R1+0x464], R3 ;  /* 0x0004640301007387 */ /* 0x0005e20000100800 */
[----:B------:R-:W-:Y:S01]  /*b050*/  ISETP.GT.U32.AND P2, PT, R251, R249, PT ;  /* 0x000000f9fb00720c */ /* 0x000fe20003f44070 */
[----:B------:R-:W3:Y:S01]  /*b060*/  S2R R12, SR_TID.X ;  /* 0x00000000000c7919 */ /* 0x000ee20000002100 */
[----:B--2---:R-:W-:Y:S02]  /*b070*/  IMAD R3, R13, 0x2, R3 ;  /* 0x000000020d037824 */ /* 0x004fe400078e0203 */
[--C-:B------:R-:W-:Y:S01]  /*b080*/  @!P4 IMAD.IADD R238, R238, 0x1, -R251.reuse ;  /* 0x00000001eeeec824 */ /* 0x100fe200078e0afb */
[----:B------:R-:W-:Y:S02]  /*b090*/  ISETP.GT.U32.AND P4, PT, R251, R245, PT ;  /* 0x000000f5fb00720c */ /* 0x000fe40003f84070 */
[----:B------:R2:W-:Y:S01]  /*b0a0*/  STL [R1+0x488], R3 ;  /* 0x0004880301007387 */ /* 0x0005e20000100800 */
[--C-:B------:R-:W-:Y:S01]  /*b0b0*/  @!P3 IMAD.IADD R243, R243, 0x1, -R251.reuse ;  /* 0x00000001f3f3b824 */ /* 0x100fe200078e0afb */
[----:B------:R-:W-:Y:S01]  /*b0c0*/  ISETP.GT.U32.AND P3, PT, R251, R250, PT ;  /* 0x000000fafb00720c */ /* 0x000fe20003f64070 */
[----:B------:R-:W-:-:S02]  /*b0d0*/  @!P6 IMAD.IADD R244, R244, 0x1, -R251 ;  /* 0x00000001f4f4e824 */ /* 0x000fc400078e0afb */
[----:B--2---:R-:W-:Y:S02]  /*b0e0*/  IMAD R3, R13, 0x2, R3 ;  /* 0x000000020d037824 */ /* 0x004fe400078e0203 */
[----:B------:R-:W-:-:S03]  /*b0f0*/  @!P1 IMAD.IADD R248, R248, 0x1, -R251 ;  /* 0x00000001f8f89824 */ /* 0x000fc600078e0afb */
[----:B------:R2:W-:Y:S01]  /*b100*/  STL [R1+0x48c], R3 ;  /* 0x00048c0301007387 */ /* 0x0005e20000100800 */
[----:B------:R-:W-:Y:S01]  /*b110*/  ISETP.GT.U32.AND P1, PT, R251, R243, PT ;  /* 0x000000f3fb00720c */ /* 0x000fe20003f24070 */
[----:B------:R-:W-:Y:S01]  /*b120*/  @!P2 IMAD.IADD R249, R249, 0x1, -R251 ;  /* 0x00000001f9f9a824 */ /* 0x000fe200078e0afb */
[----:B------:R-:W-:Y:S01]  /*b130*/  ISETP.GT.U32.AND P2, PT, R251, R244, PT ;  /* 0x000000f4fb00720c */ /* 0x000fe20003f44070 */
[----:B--2---:R-:W-:Y:S02]  /*b140*/  IMAD R3, R13, 0x2, R3 ;  /* 0x000000020d037824 */ /* 0x004fe400078e0203 */
[----:B------:R-:W-:-:S03]  /*b150*/  @!P4 IMAD.IADD R245, R245, 0x1, -R251 ;  /* 0x00000001f5f5c824 */ /* 0x000fc600078e0afb */
[----:B------:R2:W-:Y:S04]  /*b160*/  STL [R1+0x498], R3 ;  /* 0x0004980301007387 */ /* 0x0005e80000100800 */
[----:B------:R-:W4:Y:S01]  /*b170*/  LDL R4, [R1+0x24] ;  /* 0x0000240001047983 */ /* 0x000f220000100800 */
[----:B------:R-:W-:Y:S02]  /*b180*/  @!P3 IMAD.IADD R250, R250, 0x1, -R251 ;  /* 0x00000001fafab824 */ /* 0x000fe400078e0afb */
[----:B--2---:R-:W-:Y:S01]  /*b190*/  IMAD R3, R13, 0x2, R3 ;  /* 0x000000020d037824 */ /* 0x004fe200078e0203 */
[----:B------:R-:W-:-:S04]  /*b1a0*/  ISETP.GT.U32.AND P3, PT, R251, R245, PT ;  /* 0x000000f5fb00720c */ /* 0x000fc80003f64070 */
[----:B------:R2:W-:Y:S01]  /*b1b0*/  STL [R1+0x49c], R3 ;  /* 0x00049c0301007387 */ /* 0x0005e20000100800 */
[--C-:B------:R-:W-:Y:S02]  /*b1c0*/  @!P1 IMAD.IADD R243, R243, 0x1, -R251.reuse ;  /* 0x00000001f3f39824 */ /* 0x100fe400078e0afb */
[----:B------:R-:W-:Y:S02]  /*b1d0*/  @!P2 IMAD.IADD R244, R244, 0x1, -R251 ;  /* 0x00000001f4f4a824 */ /* 0x000fe400078e0afb */
[----:B--2---:R-:W-:Y:S01]  /*b1e0*/  IMAD R3, R13, 0x2, R3 ;  /* 0x000000020d037824 */ /* 0x004fe200078e0203 */
[----:B-1----:R-:W-:-:S04]  /*b1f0*/  R2UR UR8, R2 ;  /* 0x00000000020872ca */ /* 0x002fc800000e0000 */
[----:B------:R1:W-:Y:S01]  /*b200*/  STL [R1+0x4a0], R3 ;  /* 0x0004a00301007387 */ /* 0x0003e20000100800 */
[----:B---3--:R-:W-:-:S03]  /*b210*/  SHF.R.U32.HI R12, RZ, 0x5, R12 ;  /* 0x00000005ff0c7819 */ /* 0x008fc6000001160c */
[----:B------:R2:W-:Y:S01]  /*b220*/  STL [R1+0xfe8], R243 ;  /* 0x000fe8f301007387 */ /* 0x0005e20000100800 */
[----:B-1----:R-:W-:-:S03]  /*b230*/  IMAD R3, R13, 0x2, R3 ;  /* 0x000000020d037824 */ /* 0x002fc600078e0203 */
[----:B------:R-:W-:Y:S01]  /*b240*/  STL [R1+0xfe4], R244 ;  /* 0x000fe4f401007387 */ /* 0x000fe20000100800 */
[----:B------:R-:W-:-:S03]  /*b250*/  @!P3 IMAD.IADD R245, R245, 0x1, -R251 ;  /* 0x00000001f5f5b824 */ /* 0x000fc600078e0afb */
[----:B------:R-:W3:Y:S04]  /*b260*/  LDL R2, [R1+0xa04] ;  /* 0x000a040001027983 */ /* 0x000ee80000100800 */
[----:B------:R1:W-:Y:S01]  /*b270*/  STL [R1+0x4a4], R3 ;  /* 0x0004a40301007387 */ /* 0x0003e20000100800 */
[----:B------:R-:W-:-:S03]  /*b280*/  R2UR UR17, R12 ;  /* 0x000000000c1172ca */ /* 0x000fc600000e0000 */
[----:B------:R-:W3:Y:S04]  /*b290*/  LDL R12, [R1+0xa08] ;  /* 0x000a0800010c7983 */ /* 0x000ee80000100800 */
[----:B--2---:R-:W2:Y:S01]  /*b2a0*/  LDL R243, [R1+0xa0c] ;  /* 0x000a0c0001f37983 */ /* 0x004ea20000100800 */
[----:B-1----:R-:W-:-:S03]  /*b2b0*/  IMAD R3, R13, 0x2, R3 ;  /* 0x000000020d037824 */ /* 0x002fc600078e0203 */
[----:B------:R-:W2:Y:S04]  /*b2c0*/  LDL R244, [R1+0xa10] ;  /* 0x000a100001f47983 */ /* 0x000ea80000100800 */
[----:B------:R-:W-:Y:S04]  /*b2d0*/  STL [R1+0x4d0], R3 ;  /* 0x0004d00301007387 */ /* 0x000fe80000100800 */
[----:B------:R1:W-:Y:S04]  /*b2e0*/  STL [R1+0xfe0], R245 ;  /* 0x000fe0f501007387 */ /* 0x0003e80000100800 */
[----:B-1----:R-:W2:Y:S01]  /*b2f0*/  LDL R245, [R1+0xa00] ;  /* 0x000a000001f57983 */ /* 0x002ea20000100800 */
[----:B------:R-:W-:Y:S01]  /*b300*/  BAR.SYNC.DEFER_BLOCKING 0x0 ;  /* 0x0000000000007b1d */ /* 0x000fe20000010000 */
[----:B------:R-:W-:-:S13]  /*b310*/  ISETP.GT.U32.AND P0, PT, R251, R233, PT ;  /* 0x000000e9fb00720c */ /* 0x000fda0003f04070 */
[----:B------:R-:W-:Y:S01]  /*b320*/  @!P0 IMAD.IADD R233, R233, 0x1, -R251 ;  /* 0x00000001e9e98824 */ /* 0x000fe200078e0afb */
[C---:B------:R-:W-:Y:S02]  /*b330*/  ISETP.GT.U32.AND P0, PT, R251.reuse, R227, PT ;  /* 0x000000e3fb00720c */ /* 0x040fe40003f04070 */
[----:B------:R-:W-:-:S11]  /*b340*/  ISETP.GT.U32.AND P5, PT, R251, R232, PT ;  /* 0x000000e8fb00720c */ /* 0x000fd60003fa4070 */
[--C-:B------:R-:W-:Y:S01]  /*b350*/  @!P0 IMAD.IADD R227, R227, 0x1, -R251.reuse ;  /* 0x00000001e3e38824 */ /* 0x100fe200078e0afb */
[C---:B------:R-:W-:Y:S01]  /*b360*/  ISETP.GT.U32.AND P0, PT, R251.reuse, R233, PT ;  /* 0x000000e9fb00720c */ /* 0x040fe20003f04070 */
[----:B------:R-:W-:Y:S01]  /*b370*/  @!P5 IMAD.IADD R232, R232, 0x1, -R251 ;  /* 0x00000001e8e8d824 */ /* 0x000fe200078e0afb */
[----:B------:R-:W-:-:S11]  /*b380*/  ISETP.GT.U32.AND P5, PT, R251, R239, PT ;  /* 0x000000effb00720c */ /* 0x000fd60003fa4070 */
[--C-:B------:R-:W-:Y:S01]  /*b390*/  @!P0 IMAD.IADD R233, R233, 0x1, -R251.reuse ;  /* 0x00000001e9e98824 */ /* 0x100fe200078e0afb */
[----:B------:R-:W-:Y:S01]  /*b3a0*/  ISETP.GT.U32.AND P0, PT, R251, R240, PT ;  /* 0x000000f0fb00720c */ /* 0x000fe20003f04070 */
[----:B------:R-:W-:Y:S01]  /*b3b0*/  @!P5 IMAD.IADD R239, R239, 0x1, -R251 ;  /* 0x00000001efefd824 */ /* 0x000fe200078e0afb */
[----:B------:R-:W-:-:S11]  /*b3c0*/  ISETP.GT.U32.AND P5, PT, R251, R246, PT ;  /* 0x000000f6fb00720c */ /* 0x000fd60003fa4070 */
[--C-:B------:R-:W-:Y:S01]  /*b3d0*/  @!P0 IMAD.IADD R240, R240, 0x1, -R251.reuse ;  /* 0x00000001f0f08824 */ /* 0x100fe200078e0afb */
[C---:B------:R-:W-:Y:S01]  /*b3e0*/  ISETP.GT.U32.AND P0, PT, R251.reuse, R247, PT ;  /* 0x000000f7fb00720c */ /* 0x040fe20003f04070 */
[----:B------:R-:W-:Y:S01]  /*b3f0*/  @!P5 IMAD.IADD R246, R246, 0x1, -R251 ;  /* 0x00000001f6f6d824 */ /* 0x000fe200078e0afb */
[----:B------:R-:W-:-:S11]  /*b400*/  ISETP.GT.U32.AND P5, PT, R251, R241, PT ;  /* 0x000000f1fb00720c */ /* 0x000fd60003fa4070 */
[--C-:B------:R-:W-:Y:S01]  /*b410*/  @!P0 IMAD.IADD R247, R247, 0x1, -R251.reuse ;  /* 0x00000001f7f78824 */ /* 0x100fe200078e0afb */
[----:B------:R-:W-:Y:S01]  /*b420*/  ISETP.GT.U32.AND P0, PT, R251, R242, PT ;  /* 0x000000f2fb00720c */ /* 0x000fe20003f04070 */
[----:B------:R-:W-:-:S03]  /*b430*/  @!P5 IMAD.IADD R241, R241, 0x1, -R251 ;  /* 0x00000001f1f1d824 */ /* 0x000fc600078e0afb */
[----:B------:R-:W-:-:S09]  /*b440*/  ISETP.GT.U32.AND P5, PT, R251, R247, PT ;  /* 0x000000f7fb00720c */ /* 0x000fd20003fa4070 */
[--C-:B------:R-:W-:Y:S01]  /*b450*/  @!P0 IMAD.IADD R242, R242, 0x1, -R251.reuse ;  /* 0x00000001f2f28824 */ /* 0x100fe200078e0afb */
[C---:B------:R-:W-:Y:S02]  /*b460*/  ISETP.GT.U32.AND P0, PT, R251.reuse, R248, PT ;  /* 0x000000f8fb00720c */ /* 0x040fe40003f04070 */
[----:B------:R-:W-:Y:S01]  /*b470*/  ISETP.GT.U32.AND P6, PT, R251, R239, PT ;  /* 0x000000effb00720c */ /* 0x000fe20003fc4070 */
[----:B------:R-:W-:-:S05]  /*b480*/  @!P5 IMAD.IADD R247, R247, 0x1, -R251 ;  /* 0x00000001f7f7d824 */ /* 0x000fca00078e0afb */
[----:B------:R-:W-:Y:S05]  /*b490*/  STL [R1+0xfd4], R247 ;  /* 0x000fd4f701007387 */ /* 0x000fea0000100800 */
[----:B------:R-:W-:-:S05]  /*b4a0*/  @!P0 IMAD.IADD R248, R248, 0x1, -R251 ;  /* 0x00000001f8f88824 */ /* 0x000fca00078e0afb */
[----:B------:R1:W-:Y:S01]  /*b4b0*/  STL [R1+0xfd8], R248 ;  /* 0x000fd8f801007387 */ /* 0x0003e20000100800 */
[----:B------:R-:W-:Y:S01]  /*b4c0*/  @!P6 IMAD.IADD R239, R239, 0x1, -R251 ;  /* 0x00000001efefe824 */ /* 0x000fe200078e0afb */
[C---:B------:R-:W-:Y:S01]  /*b4d0*/  ISETP.GT.U32.AND P6, PT, R251.reuse, R249, PT ;  /* 0x000000f9fb00720c */ /* 0x040fe20003fc4070 */
[----:B-1----:R-:W1:Y:S01]  /*b4e0*/  S2R R248, SR_TID.X ;  /* 0x0000000000f87919 */ /* 0x002e620000002100 */
[----:B------:R-:W-:-:S11]  /*b4f0*/  ISETP.GT.U32.AND P4, PT, R251, R240, PT ;  /* 0x000000f0fb00720c */ /* 0x000fd60003f84070 */
[----:B------:R-:W-:Y:S02]  /*b500*/  @!P6 IMAD.IADD R249, R249, 0x1, -R251 ;  /* 0x00000001f9f9e824 */ /* 0x000fe400078e0afb */
[----:B------:R-:W-:-:S03]  /*b510*/  IMAD R3, R13, 0x2, R3 ;  /* 0x000000020d037824 */ /* 0x000fc600078e0203 */
[----:B------:R-:W-:Y:S01]  /*b520*/  STL [R1+0xfdc], R249 ;  /* 0x000fdcf901007387 */ /* 0x000fe20000100800 */
[--C-:B------:R-:W-:Y:S01]  /*b530*/  @!P4 IMAD.IADD R240, R240, 0x1, -R251.reuse ;  /* 0x00000001f0f0c824 */ /* 0x100fe200078e0afb */
[----:B------:R-:W-:Y:S02]  /*b540*/  ISETP.GT.U32.AND P4, PT, R251, R246, PT ;  /* 0x000000f6fb00720c */ /* 0x000fe40003f84070 */
[----:B------:R-:W2:Y:S11]  /*b550*/  LDL R247, [R1+0xa14] ;  /* 0x000a140001f77983 */ /* 0x000eb60000100800 */
[----:B------:R-:W-:Y:S01]  /*b560*/  @!P4 IMAD.IADD R246, R246, 0x1, -R251 ;  /* 0x00000001f6f6c824 */ /* 0x000fe200078e0afb */
[----:B----4-:R-:W-:-:S13]  /*b570*/  ISETP.GT.U32.AND P2, PT, R252, R4, PT ;  /* 0x00000004fc00720c */ /* 0x010fda0003f44070 */
[----:B------:R-:W-:-:S05]  /*b580*/  @!P2 IMAD.IADD R4, R4, 0x1, -R252 ;  /* 0x000000010404a824 */ /* 0x000fca00078e0afc */
[----:B------:R4:W-:Y:S01]  /*b590*/  @!P2 STL [R1+0x24], R4 ;  /* 0x000024040100a387 */ /* 0x0009e20000100800 */
[----:B------:R-:W-:-:S03]  /*b5a0*/  ISETP.GE.AND P2, PT, R0, RZ, PT ;  /* 0x000000ff0000720c */ /* 0x000fc60003f46270 */
[----:B----4-:R-:W4:Y:S04]  /*b5b0*/  LDL R4, [R1+0xa18] ;  /* 0x000a180001047983 */ /* 0x010f280000100800 */
[----:B------:R1:W-:Y:S04]  /*b5c0*/  STL [R1+0x4d4], R3 ;  /* 0x0004d40301007387 */ /* 0x0003e80000100800 */
[----:B------:R3:W-:Y:S01]  /*b5d0*/  STL [R1+0xe68], R0 ;  /* 0x000e680001007387 */ /* 0x0007e20000100800 */
[----:B-1----:R-:W-:Y:S01]  /*b5e0*/  IMAD R3, R13, 0x2, R3 ;  /* 0x000000020d037824 */ /* 0x002fe200078e0203 */
[----:B---3--:R-:W-:-:S03]  /*b5f0*/  LOP3.LUT R0, R248, 0x3f, RZ, 0xc0, !PT ;  /* 0x0000003ff8007812 */ /* 0x008fc600078ec0ff */
[----:B------:R-:W-:Y:S01]  /*b600*/  IMAD R248, R13, 0x2, R3 ;  /* 0x000000020df87824 */ /* 0x000fe200078e0203 */
[----:B------:R-:W-:Y:S02]  /*b610*/  ISETP.GE.AND P4, PT, R2, RZ, PT ;  /* 0x000000ff0200720c */ /* 0x000fe40003f86270 */
[----:B--2---:R-:W-:Y:S02]  /*b620*/  ISETP.GE.AND P0, PT, R243, RZ, PT ;  /* 0x000000fff300720c */ /* 0x004fe40003f06270 */
[----:B------:R-:W-:Y:S02]  /*b630*/  ISETP.GE.AND P5, PT, R245, RZ, PT ;  /* 0x000000fff500720c */ /* 0x000fe40003fa6270 */
[----:B------:R-:W2:Y:S04]  /*b640*/  LDL R245, [R1+0xa20] ;  /* 0x000a200001f57983 */ /* 0x000ea80000100800 */
[----:B------:R1:W-:Y:S04]  /*b650*/  STL [R1+0x4f8], R3 ;  /* 0x0004f80301007387 */ /* 0x0003e80000100800 */
[----:B-1----:R-:W3:Y:S04]  /*b660*/  LDL R3, [R1+0xa1c] ;  /* 0x000a1c0001037983 */ /* 0x002ee80000100800 */
[----:B------:R-:W-:Y:S04]  /*b670*/  STL [R1+0x4fc], R248 ;  /* 0x0004fcf801007387 */ /* 0x000fe80000100800 */
[----:B------:R-:W2:Y:S04]  /*b680*/  LDL R2, [R1+0xa24] ;  /* 0x000a240001027983 */ /* 0x000ea80000100800 */
[----:B------:R1:W-:Y:S04]  /*b690*/  STL [R1+0xfac], R0 ;  /* 0x000fac0001007387 */ /* 0x0003e80000100800 */
[----:B-1----:R-:W2:Y:S04]  /*b6a0*/  LDL.LU R0, [R1+0x4fc] ;  /* 0x0004fc0001007983 */ /* 0x002ea80000300800 */
[----:B------:R-:W3:Y:S04]  /*b6b0*/  LDL R249, [R1+0xa2c] ;  /* 0x000a2c0001f97983 */ /* 0x000ee80000100800 */
[----:B------:R-:W3:Y:S04]  /*b6c0*/  LDL.LU R248, [R1+0x20] ;  /* 0x0000200001f87983 */ /* 0x000ee80000300800 */
[----:B------:R-:W4:Y:S04]  /*b6d0*/  LDL R252, [R1+0xa28] ;  /* 0x000a280001fc7983 */ /* 0x000f280000100800 */
[----:B------:R-:W4:Y:S01]  /*b6e0*/  LDL.LU R243, [R1+0x1c] ;  /* 0x00001c0001f37983 */ /* 0x000f220000300800 */
[----:B------:R-:W-:Y:S01]  /*b6f0*/  ISETP.GE.AND P3, PT, R12, RZ, PT ;  /* 0x000000ff0c00720c */ /* 0x000fe20003f66270 */
[----:B--2---:R-:W-:-:S02]  /*b700*/  IMAD R12, R13, 0x2, R0 ;  /* 0x000000020d0c7824 */ /* 0x004fc400078e0200 */
[----:B---3--:R-:W-:Y:S01]  /*b710*/  @!P2 IMAD.MOV R248, RZ, RZ, -R248 ;  /* 0x000000fffff8a224 */ /* 0x008fe200078e0af8 */
[----:B------:R-:W-:-:S04]  /*b720*/  ISETP.GE.AND P2, PT, R244, RZ, PT ;  /* 0x000000fff400720c */ /* 0x000fc80003f46270 */
[----:B------:R1:W-:Y:S01]  /*b730*/  STL [R1+0x20], R248 ;  /* 0x000020f801007387 */ /* 0x0003e20000100800 */
[----:B----4-:R-:W-:Y:S01]  /*b740*/  @!P5 IMAD.MOV R243, RZ, RZ, -R243 ;  /* 0x000000fffff3d224 */ /* 0x010fe200078e0af3 */
[----:B------:R-:W-:Y:S02]  /*b750*/  ISETP.GE.AND P5, PT, R247, RZ, PT ;  /* 0x000000fff700720c */ /* 0x000fe40003fa6270 */
[----:B-1----:R-:W2:Y:S04]  /*b760*/  LDL R248, [R1+0xa34] ;  /* 0x000a340001f87983 */ /* 0x002ea80000100800 */
[----:B------:R-:W-:Y:S04]  /*b770*/  STL [R1+0x508], R12 ;  /* 0x0005080c01007387 */ /* 0x000fe80000100800 */
[----:B------:R-:W3:Y:S04]  /*b780*/  LDL.LU R244, [R1+0x18] ;  /* 0x0000180001f47983 */ /* 0x000ee80000300800 */
[----:B------:R1:W-:Y:S04]  /*b790*/  STL [R1+0x1c], R243 ;  /* 0x00001cf301007387 */ /* 0x0003e80000100800 */
[----:B-1----:R-:W4:Y:S04]  /*b7a0*/  LDL R243, [R1+0xa30] ;  /* 0x000a300001f37983 */ /* 0x002f280000100800 */
[----:B------:R-:W2:Y:S01]  /*b7b0*/  LDL.LU R247, [R1+0x14] ;  /* 0x0000140001f77983 */ /* 0x000ea20000300800 */
[----:B---3--:R-:W-:Y:S01]  /*b7c0*/  @!P4 IMAD.MOV R244, RZ, RZ, -R244 ;  /* 0x000000fffff4c224 */ /* 0x008fe200078e0af4 */
[----:B------:R-:W-:-:S04]  /*b7d0*/  ISETP.GE.AND P4, PT, R4, RZ, PT ;  /* 0x000000ff0400720c */ /* 0x000fc80003f86270 */
[----:B------:R1:W-:Y:S04]  /*b7e0*/  STL [R1+0x18], R244 ;  /* 0x000018f401007387 */ /* 0x0003e80000100800 */
[----:B-1----:R-:W3:Y:S01]  /*b7f0*/  LDL R244, [R1+0xa44] ;  /* 0x000a440001f47983 */ /* 0x002ee20000100800 */
[----:B--2---:R-:W-:-:S03]  /*b800*/  @!P3 IMAD.MOV R247, RZ, RZ, -R247 ;  /* 0x000000fffff7b224 */ /* 0x004fc600078e0af7 */
[----:B------:R-:W2:Y:S04]  /*b810*/  LDL.LU R4, [R1+0x10] ;  /* 0x0000100001047983 */ /* 0x000ea80000300800 */
[----:B------:R1:W-:Y:S04]  /*b820*/  STL [R1+0x14], R247 ;  /* 0x000014f701007387 */ /* 0x0003e80000100800 */
[----:B-1----:R-:W3:Y:S01]  /*b830*/  LDL.LU R247, [R1+0xc] ;  /* 0x00000c0001f77983 */ /* 0x002ee20000300800 */
[----:B------:R-:W-:-:S03]  /*b840*/  ISETP.GE.AND P3, PT, R245, RZ, PT ;  /* 0x000000fff500720c */ /* 0x000fc60003f66270 */
[----:B------:R-:W4:Y:S01]  /*b850*/  LDL R245, [R1+0xa48] ;  /* 0x000a480001f57983 */ /* 0x000f220000100800 */
[----:B--2---:R-:W-:Y:S01]  /*b860*/  @!P0 IMAD.MOV R4, RZ, RZ, -R4 ;  /* 0x000000ffff048224 */ /* 0x004fe200078e0a04 */
[----:B------:R-:W-:-:S04]  /*b870*/  ISETP.GE.AND P0, PT, R3, RZ, PT ;  /* 0x000000ff0300720c */ /* 0x000fc80003f06270 */
[----:B------:R1:W-:Y:S01]  /*b880*/  STL [R1+0x10], R4 ;  /* 0x0000100401007387 */ /* 0x0003e20000100800 */
[----:B---3--:R-:W-:-:S03]  /*b890*/  @!P2 IMAD.MOV R247, RZ, RZ, -R247 ;  /* 0x000000fffff7a224 */ /* 0x008fc600078e0af7 */
[----:B-1----:R-:W2:Y:S01]  /*b8a0*/  LDL.LU R4, [R1+0xff4] ;  /* 0x000ff40001047983 */ /* 0x002ea20000300800 */
[----:B------:R-:W-:-:S03]  /*b8b0*/  ISETP.GE.AND P2, PT, R2, RZ, PT ;  /* 0x000000ff0200720c */ /* 0x000fc60003f46270 */
[----:B------:R-:W3:Y:S04]  /*b8c0*/  LDL.LU R3, [R1+0x8] ;  /* 0x0000080001037983 */ /* 0x000ee80000300800 */
[----:B------:R1:W-:Y:S04]  /*b8d0*/  STL [R1+0xc], R247 ;  /* 0x00000cf701007387 */ /* 0x0003e80000100800 */
[----:B-1----:R-:W2:Y:S04]  /*b8e0*/  LDL R247, [R1+0xa40] ;  /* 0x000a400001f77983 */ /* 0x002ea80000100800 */
[----:B------:R-:W2:Y:S01]  /*b8f0*/  LDL.LU R2, [R1+0x4] ;  /* 0x0000040001027983 */ /* 0x000ea20000300800 */
[----:B---3--:R-:W-:Y:S01]  /*b900*/  @!P5 IMAD.MOV R3, RZ, RZ, -R3 ;  /* 0x000000ffff03d224 */ /* 0x008fe200078e0a03 */
[----:B------:R-:W-:-:S04]  /*b910*/  ISETP.GE.AND P5, PT, R249, RZ, PT ;  /* 0x000000fff900720c */ /* 0x000fc80003fa6270 */
[----:B------:R1:W-:Y:S04]  /*b920*/  STL [R1+0x8], R3 ;  /* 0x0000080301007387 */ /* 0x0003e80000100800 */
[----:B-1----:R-:W3:Y:S01]  /*b930*/  LDL.LU R3, [R1+0xff0] ;  /* 0x000ff00001037983 */ /* 0x002ee20000300800 */
[----:B--2---:R-:W-:-:S03]  /*b940*/  @!P4 IMAD.MOV R2, RZ, RZ, -R2 ;  /* 0x000000ffff02c224 */ /* 0x004fc600078e0a02 */
[----:B------:R-:W2:Y:S04]  /*b950*/  LDL.LU R249, [R1] ;  /* 0x0000000001f97983 */ /* 0x000ea80000300800 */
[----:B------:R1:W-:Y:S04]  /*b960*/  STL [R1+0x4], R2 ;  /* 0x0000040201007387 */ /* 0x0003e80000100800 */
[----:B-1----:R-:W3:Y:S01]  /*b970*/  LDL.LU R2, [R1+0xfec] ;  /* 0x000fec0001027983 */ /* 0x002ee20000300800 */
[----:B------:R-:W-:Y:S01]  /*b980*/  ISETP.GE.AND P4, PT, R252, RZ, PT ;  /* 0x000000fffc00720c */ /* 0x000fe20003f86270 */
[----:B--2---:R-:W-:-:S02]  /*b990*/  @!P3 IMAD.MOV R249, RZ, RZ, -R249 ;  /* 0x000000fffff9b224 */ /* 0x004fc400078e0af9 */
[----:B---3--:R-:W-:Y:S02]  /*b9a0*/  IMAD.MOV.U32 R252, RZ, RZ, R2 ;  /* 0x000000fffffc7224 */ /* 0x008fe400078e0002 */
[----:B------:R-:W2:Y:S02]  /*b9b0*/  LDL R2, [R1+0xa50] ;  /* 0x000a500001027983 */ /* 0x000ea40000100800 */
[----:B------:R-:W-:Y:S02]  /*b9c0*/  @!P0 IMAD.MOV R252, RZ, RZ, -R252 ;  /* 0x000000fffffc8224 */ /* 0x000fe400078e0afc */
[----:B------:R1:W-:Y:S01]  /*b9d0*/  STL [R1], R249 ;  /* 0x000000f901007387 */ /* 0x0003e20000100800 */
[----:B----4-:R-:W-:-:S03]  /*b9e0*/  ISETP.GE.AND P0, PT, R243, RZ, PT ;  /* 0x000000fff300720c */ /* 0x010fc60003f06270 */
[----:B-1----:R-:W3:Y:S04]  /*b9f0*/  LDL R249, [R1+0xa5c] ;  /* 0x000a5c0001f97983 */ /* 0x002ee80000100800 */
[----:B------:R1:W-:Y:S04]  /*ba00*/  STL [R1+0xfb0], R252 ;  /* 0x000fb0fc01007387 */ /* 0x0003e80000100800 */
[----:B------:R-:W4:Y:S01]  /*ba10*/  LDL R243, [R1+0xa58] ;  /* 0x000a580001f37983 */ /* 0x000f220000100800 */
[----:B------:R-:W-:Y:S01]  /*ba20*/  @!P2 IMAD.MOV R3, RZ, RZ, -R3 ;  /* 0x000000ffff03a224 */ /* 0x000fe200078e0a03 */
[----:B------:R-:W-:Y:S01]  /*ba30*/  ISETP.GE.AND P3, PT, R248, RZ, PT ;  /* 0x000000fff800720c */ /* 0x000fe20003f66270 */
[----:B------:R-:W-:Y:S01]  /*ba40*/  @!P5 IMAD.MOV R4, RZ, RZ, -R4 ;  /* 0x000000ffff04d224 */ /* 0x000fe200078e0a04 */
[----:B------:R-:W-:Y:S01]  /*ba50*/  ISETP.GE.AND P2, PT, R244, RZ, PT ;  /* 0x000000fff400720c */ /* 0x000fe20003f46270 */
[----:B------:R-:W-:Y:S01]  /*ba60*/  @!P4 IMAD.MOV R5, RZ, RZ, -R5 ;  /* 0x000000ffff05c224 */ /* 0x000fe200078e0a05 */
[----:B------:R1:W-:Y:S01]  /*ba70*/  STL [R1+0xfb4], R3 ;  /* 0x000fb40301007387 */ /* 0x0003e20000100800 */
[----:B------:R-:W-:-:S03]  /*ba80*/  ISETP.GE.AND P5, PT, R245, RZ, PT ;  /* 0x000000fff500720c */ /* 0x000fc60003fa6270 */
[----:B------:R-:W4:Y:S01]  /*ba90*/  LDL R244, [R1+0xa64] ;  /* 0x000a640001f47983 */ /* 0x000f220000100800 */
[----:B------:R-:W-:-:S03]  /*baa0*/  ISETP.GE.AND P4, PT, R247, RZ, PT ;  /* 0x000000fff700720c */ /* 0x000fc60003f86270 */
[----:B------:R-:W-:Y:S04]  /*bab0*/  STL [R1+0xfb8], R4 ;  /* 0x000fb80401007387 */ /* 0x000fe80000100800 */
[----:B------:R-:W4:Y:S04]  /*bac0*/  LDL R245, [R1+0xa60] ;  /* 0x000a600001f57983 */ /* 0x000f280000100800 */
[----:B------:R-:W4:Y:S04]  /*bad0*/  LDL R248, [R1+0xa74] ;  /* 0x000a740001f87983 */ /* 0x000f280000100800 */
[----:B------:R-:W-:Y:S04]  /*bae0*/  STL [R1+0xfbc], R5 ;  /* 0x000fbc0501007387 */ /* 0x000fe80000100800 */
[----:B------:R-:W4:Y:S01]  /*baf0*/  LDL R247, [R1+0xa78] ;  /* 0x000a780001f77983 */ /* 0x000f220000100800 */
[----:B------:R-:W-:-:S02]  /*bb00*/  @!P3 IMAD.MOV R6, RZ, RZ, -R6 ;  /* 0x000000ffff06b224 */ /* 0x000fc400078e0a06 */
[----:B------:R-:W-:Y:S02]  /*bb10*/  @!P0 IMAD.MOV R7, RZ, RZ, -R7 ;  /* 0x000000ffff078224 */ /* 0x000fe400078e0a07 */
[----:B------:R-:W-:Y:S01]  /*bb20*/  @!P2 IMAD.MOV R8, RZ, RZ, -R8 ;  /* 0x000000ffff08a224 */ /* 0x000fe200078e0a08 */
[----:B------:R-:W-:Y:S04]  /*bb30*/  STL [R1+0xfc0], R6 ;  /* 0x000fc00601007387 */ /* 0x000fe80000100800 */
[----:B-1----:R-:W4:Y:S04]  /*bb40*/  LDL R252, [R1+0xa70] ;  /* 0x000a700001fc7983 */ /* 0x002f280000100800 */
[----:B------:R-:W-:Y:S01]  /*bb50*/  STL [R1+0xfc4], R7 ;  /* 0x000fc40701007387 */ /* 0x000fe20000100800 */
[----:B--2---:R-:W-:-:S03]  /*bb60*/  ISETP.GE.AND P3, PT, R2, RZ, PT ;  /* 0x000000ff0200720c */ /* 0x004fc60003f66270 */
[----:B------:R-:W2:Y:S01]  /*bb70*/  LDL R2, [R1+0xa7c] ;  /* 0x000a7c0001027983 */ /* 0x000ea20000100800 */
[----:B---3--:R-:W-:-:S03]  /*bb80*/  ISETP.GE.AND P0, PT, R249, RZ, PT ;  /* 0x000000fff900720c */ /* 0x008fc60003f06270 */
[----:B------:R-:W3:Y:S04]  /*bb90*/  LDL R249, [R1+0xa6c] ;  /* 0x000a6c0001f97983 */ /* 0x000ee80000100800 */
[----:B------:R-:W-:Y:S01]  /*bba0*/  STL [R1+0xfc8], R8 ;  /* 0x000fc80801007387 */ /* 0x000fe20000100800 */
[----:B----4-:R-:W-:-:S03]  /*bbb0*/  ISETP.GE.AND P2, PT, R243, RZ, PT ;  /* 0x000000fff300720c */ /* 0x010fc60003f46270 */
[----:B------:R-:W4:Y:S01]  /*bbc0*/  LDL R243, [R1+0xa68] ;  /* 0x000a680001f37983 */ /* 0x000f220000100800 */
[----:B------:R-:W-:Y:S02]  /*bbd0*/  @!P5 IMAD.MOV R9, RZ, RZ, -R9 ;  /* 0x000000ffff09d224 */ /* 0x000fe400078e0a09 */
[----:B------:R-:W-:Y:S02]  /*bbe0*/  @!P4 IMAD.MOV R10, RZ, RZ, -R10 ;  /* 0x000000ffff0ac224 */ /* 0x000fe400078e0a0a */
[----:B------:R-:W-:Y:S01]  /*bbf0*/  @!P3 IMAD.MOV R11, RZ, RZ, -R11 ;  /* 0x000000ffff0bb224 */ /* 0x000fe200078e0a0b */
[----:B------:R-:W-:Y:S01]  /*bc00*/  STL [R1+0xfcc], R9 ;  /* 0x000fcc0901007387 */ /* 0x000fe20000100800 */
[----:B------:R-:W-:Y:S01]  /*bc10*/  @!P0 IMAD.MOV R14, RZ, RZ, -R14 ;  /* 0x000000ffff0e8224 */ /* 0x000fe200078e0a0e */
[----:B------:R-:W-:Y:S02]  /*bc20*/  ISETP.GE.AND P5, PT, R244, RZ, PT ;  /* 0x000000fff400720c */ /* 0x000fe40003fa6270 */
[----:B------:R-:W3:Y:S04]  /*bc30*/  LDL R244, [R1+0xa54] ;  /* 0x000a540001f47983 */ /* 0x000ee80000100800 */
[----:B------:R1:W-:Y:S01]  /*bc40*/  STL [R1+0xfd0], R10 ;  /* 0x000fd00a01007387 */ /* 0x0003e20000100800 */
[----:B------:R-:W-:-:S03]  /*bc50*/  ISETP.GE.AND P4, PT, R245, RZ, PT ;  /* 0x000000fff500720c */ /* 0x000fc60003f86270 */
[----:B------:R-:W3:Y:S01]  /*bc60*/  LDL R245, [R1+0xa4c] ;  /* 0x000a4c0001f57983 */ /* 0x000ee20000100800 */
[----:B------:R-:W-:-:S03]  /*bc70*/  ISETP.GE.AND P3, PT, R248, RZ, PT ;  /* 0x000000fff800720c */ /* 0x000fc60003f66270 */
[----:B------:R-:W3:Y:S01]  /*bc80*/  LDL R248, [R1+0xa3c] ;  /* 0x000a3c0001f87983 */ /* 0x000ee20000100800 */
[----:B------:R-:W-:Y:S01]  /*bc90*/  ISETP.GE.AND P0, PT, R247, RZ, PT ;  /* 0x000000fff700720c */ /* 0x000fe20003f06270 */
[----:B------:R-:W-:Y:S02]  /*bca0*/  @!P2 IMAD.MOV R15, RZ, RZ, -R15 ;  /* 0x000000ffff0fa224 */ /* 0x000fe400078e0a0f */
[----:B------:R-:W3:Y:S06]  /*bcb0*/  LDL R247, [R1+0xadc] ;  /* 0x000adc0001f77983 */ /* 0x000eec0000100800 */
[----:B------:R-:W-:Y:S01]  /*bcc0*/  @!P3 IMAD.MOV R18, RZ, RZ, -R18 ;  /* 0x000000ffff12b224 */ /* 0x000fe200078e0a12 */
[----:B------:R-:W3:Y:S01]  /*bcd0*/  LDL R3, [R1+0xac4] ;  /* 0x000ac40001037983 */ /* 0x000ee20000100800 */
[----:B------:R-:W-:-:S03]  /*bce0*/  ISETP.GE.AND P2, PT, R252, RZ, PT ;  /* 0x000000fffc00720c */ /* 0x000fc60003f46270 */
[----:B------:R-:W3:Y:S01]  /*bcf0*/  LDL R252, [R1+0xa38] ;  /* 0x000a380001fc7983 */ /* 0x000ee20000100800 */
[----:B----4-:R-:W-:-:S03]  /*bd00*/  ISETP.GE.AND P3, PT, R243, RZ, PT ;  /* 0x000000fff300720c */ /* 0x010fc60003f66270 */
[----:B------:R-:W4:Y:S01]  /*bd10*/  LDL R243, [R1+0xb0c] ;  /* 0x000b0c0001f37983 */ /* 0x000f220000100800 */
[----:B------:R-:W-:Y:S01]  /*bd20*/  @!P5 IMAD.MOV R16, RZ, RZ, -R16 ;  /* 0x000000ffff10d224 */ /* 0x000fe200078e0a10 */
[----:B--2---:R-:W-:Y:S01]  /*bd30*/  ISETP.GE.AND P5, PT, R2, RZ, PT ;  /* 0x000000ff0200720c */ /* 0x004fe20003fa6270 */
[----:B------:R-:W-:Y:S01]  /*bd40*/  @!P4 IMAD.MOV R17, RZ, RZ, -R17 ;  /* 0x000000ffff11c224 */ /* 0x000fe200078e0a11 */
[----:B---3--:R-:W-:Y:S01]  /*bd50*/  ISETP.GE.AND P4, PT, R249, RZ, PT ;  /* 0x000000fff900720c */ /* 0x008fe20003f86270 */
[----:B------:R-:W2:Y:S04]  /*bd60*/  LDL R2, [R1+0xaf8] ;  /* 0x000af80001027983 */ /* 0x000ea80000100800 */
[----:B------:R-:W3:Y:S01]  /*bd70*/  LDL R249, [R1+0xb04] ;  /* 0x000b040001f97983 */ /* 0x000ee20000100800 */
[----:B------:R-:W-:Y:S01]  /*bd80*/  @!P0 IMAD.MOV R19, RZ, RZ, -R19 ;  /* 0x000000ffff138224 */ /* 0x000fe200078e0a13 */
[----:B------:R-:W-:-:S02]  /*bd90*/  ISETP.GE.AND P0, PT, R244, RZ, PT ;  /* 0x000000fff400720c */ /* 0x000fc40003f06270 */
[----:B------:R-:W3:Y:S02]  /*bda0*/  LDL R244, [R1+0xb18] ;  /* 0x000b180001f47983 */ /* 0x000ee40000100800 */
[----:B------:R-:W-:Y:S02]  /*bdb0*/  @!P5 IMAD.MOV R21, RZ, RZ, -R21 ;  /* 0x000000ffff15d224 */ /* 0x000fe400078e0a15 */
[----:B------:R-:W-:Y:S01]  /*bdc0*/  @!P4 IMAD.MOV R22, RZ, RZ, -R22 ;  /* 0x000000ffff16c224 */ /* 0x000fe200078e0a16 */
[----:B------:R-:W-:Y:S02]  /*bdd0*/  ISETP.GE.AND P5, PT, R248, RZ, PT ;  /* 0x000000fff800720c */ /* 0x000fe40003fa6270 */
[----:B------:R-:W3:Y:S01]  /*bde0*/  LDL R248, [R1+0xb20] ;  /* 0x000b200001f87983 */ /* 0x000ee20000100800 */
[----:B------:R-:W-:Y:S01]  /*bdf0*/  @!P2 IMAD.MOV R20, RZ, RZ, -R20 ;  /* 0x000000ffff14a224 */ /* 0x000fe200078e0a14 */
[----:B------:R-:W-:Y:S02]  /*be00*/  ISETP.GE.AND P2, PT, R245, RZ, PT ;  /* 0x000000fff500720c */ /* 0x000fe40003f46270 */
[----:B------:R-:W3:Y:S01]  /*be10*/  LDL R245, [R1+0xb1c] ;  /* 0x000b1c0001f57983 */ /* 0x000ee20000100800 */
[----:B------:R-:W-:-:S03]  /*be20*/  ISETP.GE.AND P4, PT, R247, RZ, PT ;  /* 0x000000fff700720c */ /* 0x000fc60003f86270 */
[----:B------:R-:W3:Y:S01]  /*be30*/  LDL R247, [R1+0xb24] ;  /* 0x000b240001f77983 */ /* 0x000ee20000100800 */
[----:B------:R-:W-:Y:S02]  /*be40*/  @!P3 IMAD.MOV R23, RZ, RZ, -R23 ;  /* 0x000000ffff17b224 */ /* 0x000fe400078e0a17 */
[----:B------:R-:W-:Y:S01]  /*be50*/  @!P5 IMAD.MOV R26, RZ, RZ, -R26 ;  /* 0x000000ffff1ad224 */ /* 0x000fe200078e0a1a */
[----:B------:R-:W-:Y:S02]  /*be60*/  ISETP.GE.AND P3, PT, R252, RZ, PT ;  /* 0x000000fffc00720c */ /* 0x000fe40003f66270 */
[----:B------:R-:W3:Y:S01]  /*be70*/  LDL R252, [R1+0xb30] ;  /* 0x000b300001fc7983 */ /* 0x000ee20000100800 */
[----:B----4-:R-:W-:-:S03]  /*be80*/  ISETP.GE.AND P5, PT, R243, RZ, PT ;  /* 0x000000fff300720c */ /* 0x010fc60003fa6270 */
[----:B------:R-:W4:Y:S01]  /*be90*/  LDL R243, [R1+0xb44] ;  /* 0x000b440001f37983 */ /* 0x000f220000100800 */
[----:B------:R-:W-:Y:S02]  /*bea0*/  @!P0 IMAD.MOV R24, RZ, RZ, -R24 ;  /* 0x000000ffff188224 */ /* 0x000fe400078e0a18 */
[----:B------:R-:W-:Y:S01]  /*beb0*/  @!P2 IMAD.MOV R25, RZ, RZ, -R25 ;  /* 0x000000ffff19a224 */ /* 0x000fe200078e0a19 */
[----:B--2---:R-:W-:Y:S02]  /*bec0*/  ISETP.GE.AND P0, PT, R2, RZ, PT ;  /* 0x000000ff0200720c */ /* 0x004fe40003f06270 */
[----:B------:R-:W2:Y:S01]  /*bed0*/  LDL R2, [R1+0xb38] ;  /* 0x000b380001027983 */ /* 0x000ea20000100800 */
[----:B---3--:R-:W-:-:S03]  /*bee0*/  ISETP.GE.AND P2, PT, R249, RZ, PT ;  /* 0x000000fff900720c */ /* 0x008fc60003f46270 */
[----:B------:R-:W3:Y:S01]  /*bef0*/  LDL R249, [R1+0xb3c] ;  /* 0x000b3c0001f97983 */ /* 0x000ee20000100800 */
[----:B------:R-:W-:Y:S01]  /*bf00*/  @!P4 IMAD.MOV R27, RZ, RZ, -R27 ;  /* 0x000000ffff1bc224 */ /* 0x000fe200078e0a1b */
[----:B------:R-:W-:Y:S02]  /*bf10*/  ISETP.GE.AND P4, PT, R244, RZ, PT ;  /* 0x000000fff400720c */ /* 0x000fe40003f86270 */
[----:B------:R-:W3:Y:S03]  /*bf20*/  LDL R244, [R1+0xb4c] ;  /* 0x000b4c0001f47983 */ /* 0x000ee60000100800 */
[----:B------:R-:W-:-:S03]  /*bf30*/  @!P0 IMAD.MOV R29, RZ, RZ, -R29 ;  /* 0x000000ffff1d8224 */ /* 0x000fc600078e0a1d */
        /* <DEDUP_REMOVED lines=577> */
[----:B------:R-:W-:Y:S01]  /*e350*/  ISETP.GE.AND P5, PT, R248, RZ, PT ;  /* 0x000000fff800720c */ /* 0x000fe20003fa6270 */
[----:B------:R-:W-:Y:S01]  /*e360*/  @!P2 IMAD.MOV R220, RZ, RZ, -R220 ;  /* 0x000000ffffdca224 */ /* 0x000fe200078e0adc */
[----:B------:R-:W3:Y:S01]  /*e370*/  LDL R248, [R1+0xacc] ;  /* 0x000acc0001f87983 */ /* 0x000ee20000100800 */
[----:B------:R-:W-:-:S03]  /*e380*/  ISETP.GE.AND P4, PT, R247, RZ, PT ;  /* 0x000000fff700720c */ /* 0x000fc60003f86270 */
        /* <DEDUP_REMOVED lines=17> */
[----:B------:R-:W3:Y:S01]  /*e4a0*/  LDL R244, [R1+0xab0] ;  /* 0x000ab00001f47983 */ /* 0x000ee20000100800 */
[----:B------:R-:W-:Y:S02]  /*e4b0*/  @!P3 IMAD.MOV R228, RZ, RZ, -R228 ;  /* 0x000000ffffe4b224 */ /* 0x000fe400078e0ae4 */
[----:B------:R-:W-:-:S03]  /*e4c0*/  @!P0 IMAD.MOV R229, RZ, RZ, -R229 ;  /* 0x000000ffffe58224 */ /* 0x000fc600078e0ae5 */
[----:B------:R-:W-:Y:S01]  /*e4d0*/  @!P2 IMAD.MOV R230, RZ, RZ, -R230 ;  /* 0x000000ffffe6a224 */ /* 0x000fe200078e0ae6 */
[----:B------:R-:W-:Y:S02]  /*e4e0*/  ISETP.GE.AND P0, PT, R248, RZ, PT ;  /* 0x000000fff800720c */ /* 0x000fe40003f06270 */
[----:B------:R-:W3:Y:S01]  /*e4f0*/  LDL R248, [R1+0xaa8] ;  /* 0x000aa80001f87983 */ /* 0x000ee20000100800 */
[----:B------:R-:W-:-:S03]  /*e500*/  ISETP.GE.AND P2, PT, R247, RZ, PT ;  /* 0x000000fff700720c */ /* 0x000fc60003f46270 */
[----:B------:R-:W3:Y:S01]  /*e510*/  LDL R247, [R1+0xaa4] ;  /* 0x000aa40001f77983 */ /* 0x000ee20000100800 */
[----:B------:R-:W-:-:S03]  /*e520*/  ISETP.GE.AND P3, PT, R245, RZ, PT ;  /* 0x000000fff500720c */ /* 0x000fc60003f66270 */
[----:B------:R-:W3:Y:S01]  /*e530*/  LDL R245, [R1+0xaac] ;  /* 0x000aac0001f57983 */ /* 0x000ee20000100800 */
[----:B------:R-:W-:Y:S01]  /*e540*/  @!P4 IMAD.MOV R232, RZ, RZ, -R232 ;  /* 0x000000ffffe8c224 */ /* 0x000fe200078e0ae8 */
[----:B------:R-:W-:Y:S02]  /*e550*/  ISETP.GE.AND P4, PT, R252, RZ, PT ;  /* 0x000000fffc00720c */ /* 0x000fe40003f86270 */
[----:B------:R-:W3:Y:S02]  /*e560*/  LDL R252, [R1+0xa9c] ;  /* 0x000a9c0001fc7983 */ /* 0x000ee40000100800 */
[----:B------:R-:W-:Y:S01]  /*e570*/  @!P2 IMAD.MOV R235, RZ, RZ, -R235 ;  /* 0x000000ffffeba224 */ /* 0x000fe200078e0aeb */
[----:B----4-:R-:W-:Y:S02]  /*e580*/  ISETP.GE.AND P2, PT, R243, RZ, PT ;  /* 0x000000fff300720c */ /* 0x010fe40003f46270 */
[----:B------:R-:W4:Y:S01]  /*e590*/  LDL R243, [R1+0xa98] ;  /* 0x000a980001f37983 */ /* 0x000f220000100800 */
[----:B------:R-:W-:Y:S01]  /*e5a0*/  @!P5 IMAD.MOV R231, RZ, RZ, -R231 ;  /* 0x000000ffffe7d224 */ /* 0x000fe200078e0ae7 */
[----:B------:R-:W-:Y:S01]  /*e5b0*/  ISETP.GE.AND P5, PT, R3, RZ, PT ;  /* 0x000000ff0300720c */ /* 0x000fe20003fa6270 */
[----:B------:R-:W-:Y:S01]  /*e5c0*/  @!P3 IMAD.MOV R233, RZ, RZ, -R233 ;  /* 0x000000ffffe9b224 */ /* 0x000fe200078e0ae9 */
[----:B--2---:R-:W-:Y:S01]  /*e5d0*/  ISETP.GE.AND P3, PT, R2, RZ, PT ;  /* 0x000000ff0200720c */ /* 0x004fe20003f66270 */
[----:B------:R-:W-:Y:S01]  /*e5e0*/  @!P0 IMAD.MOV R234, RZ, RZ, -R234 ;  /* 0x000000ffffea8224 */ /* 0x000fe200078e0aea */
[----:B------:R-:W2:Y:S01]  /*e5f0*/  LDL R2, [R1+0x9fc] ;  /* 0x0009fc0001027983 */ /* 0x000ea20000100800 */
[----:B---3--:R-:W-:Y:S01]  /*e600*/  ISETP.GE.AND P0, PT, R249, RZ, PT ;  /* 0x000000fff900720c */ /* 0x008fe20003f06270 */
[----:B------:R-:W-:-:S02]  /*e610*/  @!P4 IMAD.MOV R237, RZ, RZ, -R237 ;  /* 0x000000ffffedc224 */ /* 0x000fc400078e0aed */
[----:B------:R-:W3:Y:S05]  /*e620*/  LDL R249, [R1+0xa90] ;  /* 0x000a900001f97983 */ /* 0x000eea0000100800 */
[----:B------:R-:W-:Y:S01]  /*e630*/  @!P5 IMAD.MOV R236, RZ, RZ, -R236 ;  /* 0x000000ffffecd224 */ /* 0x000fe200078e0aec */
[----:B------:R-:W-:Y:S01]  /*e640*/  ISETP.GE.AND P5, PT, R244, RZ, PT ;  /* 0x000000fff400720c */ /* 0x000fe20003fa6270 */
[----:B------:R-:W-:Y:S01]  /*e650*/  @!P3 IMAD.MOV R238, RZ, RZ, -R238 ;  /* 0x000000ffffeeb224 */ /* 0x000fe200078e0aee */
[----:B------:R-:W2:Y:S02]  /*e660*/  LDL R244, [R1+0x28] ;  /* 0x0000280001f47983 */ /* 0x000ea40000100800 */
[----:B------:R-:W-:Y:S01]  /*e670*/  @!P0 IMAD.MOV R239, RZ, RZ, -R239 ;  /* 0x000000ffffef8224 */ /* 0x000fe200078e0aef */
[----:B------:R-:W-:-:S02]  /*e680*/  ISETP.GE.AND P3, PT, R248, RZ, PT ;  /* 0x000000fff800720c */ /* 0x000fc40003f66270 */
[----:B------:R-:W3:Y:S01]  /*e690*/  LDL R248, [R1+0xa8c] ;  /* 0x000a8c0001f87983 */ /* 0x000ee20000100800 */
[----:B------:R-:W-:-:S03]  /*e6a0*/  ISETP.GE.AND P0, PT, R247, RZ, PT ;  /* 0x000000fff700720c */ /* 0x000fc60003f06270 */
[----:B------:R-:W3:Y:S01]  /*e6b0*/  LDL R247, [R1+0xa88] ;  /* 0x000a880001f77983 */ /* 0x000ee20000100800 */
[----:B------:R-:W-:-:S03]  /*e6c0*/  ISETP.GE.AND P4, PT, R245, RZ, PT ;  /* 0x000000fff500720c */ /* 0x000fc60003f86270 */
[----:B------:R-:W3:Y:S04]  /*e6d0*/  LDL R245, [R1+0xa94] ;  /* 0x000a940001f57983 */ /* 0x000ee80000100800 */
[----:B-1----:R-:W3:Y:S04]  /*e6e0*/  LDL.LU R10, [R1+0x20] ;  /* 0x00002000010a7983 */ /* 0x002ee80000300800 */
[----:B------:R-:W3:Y:S04]  /*e6f0*/  LDL.LU R9, [R1+0x1c] ;  /* 0x00001c0001097983 */ /* 0x000ee80000300800 */
[----:B------:R-:W3:Y:S01]  /*e700*/  LDL.LU R8, [R1+0x18] ;  /* 0x0000180001087983 */ /* 0x000ee20000300800 */
[----:B------:R-:W-:-:S03]  /*e710*/  @!P2 IMAD.MOV R240, RZ, RZ, -R240 ;  /* 0x000000fffff0a224 */ /* 0x000fc600078e0af0 */
[----:B------:R-:W3:Y:S01]  /*e720*/  LDL.LU R7, [R1+0x14] ;  /* 0x0000140001077983 */ /* 0x000ee20000300800 */
[----:B------:R-:W-:-:S03]  /*e730*/  ISETP.GE.AND P2, PT, R252, RZ, PT ;  /* 0x000000fffc00720c */ /* 0x000fc60003f46270 */
[----:B------:R-:W3:Y:S01]  /*e740*/  LDL.LU R6, [R1+0x10] ;  /* 0x0000100001067983 */ /* 0x000ee20000300800 */
[----:B------:R-:W-:-:S03]  /*e750*/  @!P5 IMAD.MOV R241, RZ, RZ, -R241 ;  /* 0x000000fffff1d224 */ /* 0x000fc600078e0af1 */
[----:B------:R-:W3:Y:S04]  /*e760*/  LDL.LU R5, [R1+0xc] ;  /* 0x00000c0001057983 */ /* 0x000ee80000300800 */
[----:B------:R-:W3:Y:S04]  /*e770*/  LDL.LU R4, [R1+0x8] ;  /* 0x0000080001047983 */ /* 0x000ee80000300800 */
[----:B------:R-:W3:Y:S04]  /*e780*/  LDL.LU R3, [R1+0x4] ;  /* 0x0000040001037983 */ /* 0x000ee80000300800 */
[----:B------:R-:W3:Y:S01]  /*e790*/  LDL.LU R252, [R1] ;  /* 0x0000000001fc7983 */ /* 0x000ee20000300800 */
[----:B----4-:R-:W-:-:S03]  /*e7a0*/  ISETP.GE.AND P5, PT, R243, RZ, PT ;  /* 0x000000fff300720c */ /* 0x010fc60003fa6270 */
[----:B------:R-:W4:Y:S01]  /*e7b0*/  LDL.LU R243, [R1+0xfe8] ;  /* 0x000fe80001f37983 */ /* 0x000f220000300800 */
[----:B------:R-:W-:Y:S01]  /*e7c0*/  @!P4 IMAD.MOV R242, RZ, RZ, -R242 ;  /* 0x000000fffff2c224 */ /* 0x000fe200078e0af2 */
[----:B--2---:R-:W-:Y:S02]  /*e7d0*/  ISETP.NE.AND P4, PT, R244, RZ, PT ;  /* 0x000000fff400720c */ /* 0x004fe40003f85270 */
[----:B------:R-:W2:Y:S01]  /*e7e0*/  LDL.LU R244, [R1+0xfe4] ;  /* 0x000fe40001f47983 */ /* 0x000ea20000300800 */
[----:B----4-:R-:W-:Y:S01]  /*e7f0*/  @!P3 IMAD.MOV R243, RZ, RZ, -R243 ;  /* 0x000000fffff3b224 */ /* 0x010fe200078e0af3 */
[----:B---3--:R-:W-:Y:S02]  /*e800*/  ISETP.GE.AND P3, PT, R245, RZ, PT ;  /* 0x000000fff500720c */ /* 0x008fe40003f66270 */
[----:B------:R-:W3:Y:S01]  /*e810*/  LDL.LU R245, [R1+0xfe0] ;  /* 0x000fe00001f57983 */ /* 0x000ee20000300800 */
[----:B------:R-:W-:Y:S01]  /*e820*/  ISETP.GT.U32.AND P1, PT, R251, R250, PT ;  /* 0x000000fafb00720c */ /* 0x000fe20003f24070 */
[----:B------:R-:W-:Y:S01]  /*e830*/  @!P5 IMAD.MOV R246, RZ, RZ, -R246 ;  /* 0x000000fffff6d224 */ /* 0x000fe200078e0af6 */
[----:B------:R-:W-:-:S02]  /*e840*/  ISETP.GE.AND P6, PT, R247, RZ, PT ;  /* 0x000000fff700720c */ /* 0x000fc40003fc6270 */
[----:B------:R-:W-:-:S09]  /*e850*/  ISETP.GE.AND P5, PT, R2, RZ, PT ;  /* 0x000000ff0200720c */ /* 0x000fd20003fa6270 */
[----:B------:R-:W-:Y:S01]  /*e860*/  @!P1 IMAD.IADD R250, R250, 0x1, -R251 ;  /* 0x00000001fafa9824 */ /* 0x000fe200078e0afb */
[----:B------:R-:W-:Y:S02]  /*e870*/  ISETP.NE.AND P1, PT, RZ, UR11, PT ;  /* 0x0000000bff007c0c */ /* 0x000fe4000bf25270 */
[----:B------:R-:W-:Y:S01]  /*e880*/  LOP3.LUT R251, RZ, UR11, RZ, 0x33, !PT ;  /* 0x0000000bfffb7c12 */ /* 0x000fe2000f8e33ff */
[----:B--2---:R-:W-:Y:S01]  /*e890*/  @!P0 IMAD.MOV R244, RZ, RZ, -R244 ;  /* 0x000000fffff48224 */ /* 0x004fe200078e0af4 */
[----:B------:R-:W-:Y:S01]  /*e8a0*/  ISETP.GE.AND P0, PT, R249, RZ, PT ;  /* 0x000000fff900720c */ /* 0x000fe20003f06270 */
[----:B---3--:R-:W-:Y:S01]  /*e8b0*/  @!P2 IMAD.MOV R245, RZ, RZ, -R245 ;  /* 0x000000fffff5a224 */ /* 0x008fe200078e0af5 */
[----:B------:R-:W-:Y:S01]  /*e8c0*/  SEL R10, R251, R10, !P1 ;  /* 0x0000000afb0a7207 */ /* 0x000fe20004800000 */
[----:B------:R-:W2:Y:S01]  /*e8d0*/  LDL.LU R249, [R1+0xfdc] ;  /* 0x000fdc0001f97983 */ /* 0x000ea20000300800 */
[----:B------:R-:W-:Y:S01]  /*e8e0*/  ISETP.GE.AND P2, PT, R248, RZ, PT ;  /* 0x000000fff800720c */ /* 0x000fe20003f46270 */
[----:B------:R-:W-:Y:S01]  /*e8f0*/  IMAD R12, R13, 0x2, R12 ;  /* 0x000000020d0c7824 */ /* 0x000fe200078e020c */
[C---:B------:R-:W-:Y:S01]  /*e900*/  SEL R9, R251.reuse, R9, !P1 ;  /* 0x00000009fb097207 */ /* 0x040fe20004800000 */
[----:B------:R-:W3:Y:S01]  /*e910*/  LDL.LU R248, [R1+0xfd8] ;  /* 0x000fd80001f87983 */ /* 0x000ee20000300800 */
[C---:B------:R-:W-:Y:S01]  /*e920*/  SEL R8, R251.reuse, R8, !P1 ;  /* 0x00000008fb087207 */ /* 0x040fe20004800000 */
[----:B------:R-:W-:Y:S01]  /*e930*/  @!P6 IMAD.MOV R250, RZ, RZ, -R250 ;  /* 0x000000fffffae224 */ /* 0x000fe200078e0afa */
[----:B------:R-:W1:Y:S01]  /*e940*/  LDCU UR11, c[0x0][0x3b0] ;  /* 0x00007600ff0b77ac */ /* 0x000e620008000800 */
[----:B------:R-:W4:Y:S01]  /*e950*/  LDL.LU R247, [R1+0xfd4] ;  /* 0x000fd40001f77983 */ /* 0x000f220000300800 */
[----:B------:R-:W-:-:S03]  /*e960*/  SEL R7, R251, R7, !P1 ;  /* 0x00000007fb077207 */ /* 0x000fc60004800000 */
[----:B------:R-:W2:Y:S01]  /*e970*/  LDL.LU R2, [R1+0x24] ;  /* 0x0000240001027983 */ /* 0x000ea20000300800 */
[----:B------:R-:W-:-:S03]  /*e980*/  SEL R6, R251, R6, !P1 ;  /* 0x00000006fb067207 */ /* 0x000fc60004800000 */
[----:B------:R1:W-:Y:S01]  /*e990*/  STL [R1+0xd8], R10 ;  /* 0x0000d80a01007387 */ /* 0x0003e20000100800 */
[C---:B------:R-:W-:Y:S02]  /*e9a0*/  SEL R5, R251.reuse, R5, !P1 ;  /* 0x00000005fb057207 */ /* 0x040fe40004800000 */
[C---:B------:R-:W-:Y:S01]  /*e9b0*/  SEL R4, R251.reuse, R4, !P1 ;  /* 0x00000004fb047207 */ /* 0x040fe20004800000 */
[----:B-1----:R-:W2:Y:S04]  /*e9c0*/  LDL.LU R10, [R1+0xfd0] ;  /* 0x000fd000010a7983 */ /* 0x002ea80000300800 */
[----:B------:R1:W-:Y:S01]  /*e9d0*/  STL [R1+0xd4], R9 ;  /* 0x0000d40901007387 */ /* 0x0003e20000100800 */
[----:B------:R-:W-:-:S03]  /*e9e0*/  SEL R3, R251, R3, !P1 ;  /* 0x00000003fb037207 */ /* 0x000fc60004800000 */
[----:B-1----:R-:W2:Y:S04]  /*e9f0*/  LDL.LU R9, [R1+0xfcc] ;  /* 0x000fcc0001097983 */ /* 0x002ea80000300800 */
[----:B------:R1:W-:Y:S01]  /*ea00*/  STL [R1+0xd0], R8 ;  /* 0x0000d00801007387 */ /* 0x0003e20000100800 */
[----:B------:R-:W-:-:S03]  /*ea10*/  SEL R252, R251, R252, !P1 ;  /* 0x000000fcfbfc7207 */ /* 0x000fc60004800000 */
[----:B-1----:R-:W2:Y:S04]  /*ea20*/  LDL.LU R8, [R1+0xfc8] ;  /* 0x000fc80001087983 */ /* 0x002ea80000300800 */
[----:B------:R1:W-:Y:S04]  /*ea30*/  STL [R1+0xcc], R7 ;  /* 0x0000cc0701007387 */ /* 0x0003e80000100800 */
[----:B-1----:R-:W3:Y:S04]  /*ea40*/  LDL.LU R7, [R1+0xfc4] ;  /* 0x000fc40001077983 */ /* 0x002ee80000300800 */
[----:B------:R1:W-:Y:S04]  /*ea50*/  STL [R1+0xc8], R6 ;  /* 0x0000c80601007387 */ /* 0x0003e80000100800 */
        /* <DEDUP_REMOVED lines=9> */
[----:B--2---:R-:W-:-:S02]  /*eaf0*/  SEL R8, R251, R8, !P1 ;  /* 0x00000008fb087207 */ /* 0x004fc40004800000 */
[C---:B---3--:R-:W-:Y:S02]  /*eb00*/  SEL R7, R251.reuse, R7, !P1 ;  /* 0x00000007fb077207 */ /* 0x048fe40004800000 */
[C---:B----4-:R-:W-:Y:S02]  /*eb10*/  SEL R6, R251.reuse, R6, !P1 ;  /* 0x00000006fb067207 */ /* 0x050fe40004800000 */
[C---:B------:R-:W-:Y:S02]  /*eb20*/  SEL R5, R251.reuse, R5, !P1 ;  /* 0x00000005fb057207 */ /* 0x040fe40004800000 */
[C---:B------:R-:W-:Y:S02]  /*eb30*/  SEL R4, R251.reuse, R4, !P1 ;  /* 0x00000004fb047207 */ /* 0x040fe40004800000 */
[C---:B------:R-:W-:Y:S02]  /*eb40*/  SEL R3, R251.reuse, R3, !P1 ;  /* 0x00000003fb037207 */ /* 0x040fe40004800000 */
[----:B------:R-:W-:-:S05]  /*eb50*/  SEL R252, R251, R252, !P1 ;  /* 0x000000fcfbfc7207 */ /* 0x000fca0004800000 */
[----:B------:R1:W-:Y:S04]  /*eb60*/  STL [R1+0xb4], R252 ;  /* 0x0000b4fc01007387 */ /* 0x0003e80000100800 */
[----:B-1----:R-:W2:Y:S04]  /*eb70*/  LDL.LU R252, [R1+0x4f8] ;  /* 0x0004f80001fc7983 */ /* 0x002ea80000300800 */
[----:B------:R1:W-:Y:S04]  /*eb80*/  STL [R1+0xac], R3 ;  /* 0x0000ac0301007387 */ /* 0x0003e80000100800 */
[----:B-1----:R-:W3:Y:S04]  /*eb90*/  LDL.LU R3, [R1+0x4d4] ;  /* 0x0004d40001037983 */ /* 0x002ee80000300800 */
[----:B------:R1:W-:Y:S04]  /*eba0*/  STL [R1+0xa8], R4 ;  /* 0x0000a80401007387 */ /* 0x0003e80000100800 */
[----:B-1----:R-:W4:Y:S04]  /*ebb0*/  LDL.LU R4, [R1+0x50c] ;  /* 0x00050c0001047983 */ /* 0x002f280000300800 */
[----:B------:R1:W-:Y:S02]  /*ebc0*/  STL [R1+0xa4], R5 ;  /* 0x0000a40501007387 */ /* 0x0003e40000100800 */
[----:B-1----:R-:W-:-:S02]  /*ebd0*/  IMAD.MOV.U32 R5, RZ, RZ, R0 ;  /* 0x000000ffff057224 */ /* 0x002fc400078e0000 */
[----:B------:R-:W2:Y:S04]  /*ebe0*/  LDL.LU R0, [R1+0xfac] ;  /* 0x000fac0001007983 */ /* 0x000ea80000300800 */
[----:B------:R1:W-:Y:S04]  /*ebf0*/  STL [R1+0xa0], R6 ;  /* 0x0000a00601007387 */ /* 0x0003e80000100800 */
[----:B-1----:R-:W2:Y:S04]  /*ec00*/  LDL.LU R6, [R1+0x518] ;  /* 0x0005180001067983 */ /* 0x002ea80000300800 */
[----:B------:R1:W-:Y:S04]  /*ec10*/  STL [R1+0x9c], R7 ;  /* 0x00009c0701007387 */ /* 0x0003e80000100800 */
[----:B------:R1:W-:Y:S02]  /*ec20*/  STL [R1+0x98], R8 ;  /* 0x0000980801007387 */ /* 0x0003e40000100800 */
[----:B-1----:R-:W-:-:S02]  /*ec30*/  SEL R7, R251, R9, !P1 ;  /* 0x00000009fb077207 */ /* 0x002fc40004800000 */
[C---:B------:R-:W-:Y:S02]  /*ec40*/  SEL R9, R251.reuse, R10, !P1 ;  /* 0x0000000afb097207 */ /* 0x040fe40004800000 */
[C---:B------:R-:W-:Y:S01]  /*ec50*/  SEL R8, R251.reuse, R11, !P1 ;  /* 0x0000000bfb087207 */ /* 0x040fe20004800000 */
[----:B------:R1:W-:Y:S04]  /*ec60*/  STL [R1+0x94], R7 ;  /* 0x0000940701007387 */ /* 0x0003e80000100800 */
[----:B------:R-:W-:Y:S01]  /*ec70*/  STL [R1+0x90], R9 ;  /* 0x0000900901007387 */ /* 0x000fe20000100800 */
[----:B-1----:R-:W-:-:S03]  /*ec80*/  SEL R7, R251, R14, !P1 ;  /* 0x0000000efb077207 */ /* 0x002fc60004800000 */
[----:B------:R1:W-:Y:S04]  /*ec90*/  STL [R1+0x8c], R8 ;  /* 0x00008c0801007387 */ /* 0x0003e80000100800 */
[----:B------:R1:W-:Y:S02]  /*eca0*/  STL [R1+0x88], R7 ;  /* 0x0000880701007387 */ /* 0x0003e40000100800 */
[C---:B-1----:R-:W-:Y:S02]  /*ecb0*/  SEL R8, R251.reuse, R15, !P1 ;  /* 0x0000000ffb087207 */ /* 0x042fe40004800000 */
[----:B------:R-:W-:-:S03]  /*ecc0*/  SEL R7, R251, R16, !P1 ;  /* 0x00000010fb077207 */ /* 0x000fc60004800000 */
[----:B------:R-:W-:Y:S04]  /*ecd0*/  STL [R1+0x84], R8 ;  /* 0x0000840801007387 */ /* 0x000fe80000100800 */
[----:B------:R1:W-:Y:S01]  /*ece0*/  STL [R1+0x80], R7 ;  /* 0x0000800701007387 */ /* 0x0003e20000100800 */
[C---:B------:R-:W-:Y:S02]  /*ecf0*/  SEL R9, R251.reuse, R18, !P1 ;  /* 0x00000012fb097207 */ /* 0x040fe40004800000 */
[C---:B-1----:R-:W-:Y:S02]  /*ed00*/  SEL R7, R251.reuse, R17, !P1 ;  /* 0x00000011fb077207 */ /* 0x042fe40004800000 */
[----:B------:R-:W-:-:S03]  /*ed10*/  SEL R8, R251, R19, !P1 ;  /* 0x00000013fb087207 */ /* 0x000fc60004800000 */
[----:B------:R1:W-:Y:S04]  /*ed20*/  STL [R1+0x7c], R7 ;  /* 0x00007c0701007387 */ /* 0x0003e80000100800 */
[----:B------:R1:W-:Y:S02]  /*ed30*/  STL [R1+0x78], R9 ;  /* 0x0000780901007387 */ /* 0x0003e40000100800 */
[C---:B-1----:R-:W-:Y:S02]  /*ed40*/  SEL R7, R251.reuse, R20, !P1 ;  /* 0x00000014fb077207 */ /* 0x042fe40004800000 */
[----:B------:R1:W-:Y:S01]  /*ed50*/  STL [R1+0x74], R8 ;  /* 0x0000740801007387 */ /* 0x0003e20000100800 */
[----:B------:R-:W-:-:S03]  /*ed60*/  SEL R9, R251, R21, !P1 ;  /* 0x00000015fb097207 */ /* 0x000fc60004800000 */
[----:B------:R1:W-:Y:S02]  /*ed70*/  STL [R1+0x70], R7 ;  /* 0x0000700701007387 */ /* 0x0003e40000100800 */
[C---:B-1----:R-:W-:Y:S02]  /*ed80*/  SEL R8, R251.reuse, R22, !P1 ;  /* 0x00000016fb087207 */ /* 0x042fe40004800000 */
[----:B------:R1:W-:Y:S01]  /*ed90*/  STL [R1+0x6c], R9 ;  /* 0x00006c0901007387 */ /* 0x0003e20000100800 */
[----:B------:R-:W-:-:S03]  /*eda0*/  SEL R7, R251, R23, !P1 ;  /* 0x00000017fb077207 */ /* 0x000fc60004800000 */
[----:B------:R1:W-:Y:S04]  /*edb0*/  STL [R1+0x68], R8 ;  /* 0x0000680801007387 */ /* 0x0003e80000100800 */
[----:B------:R1:W-:Y:S02]  /*edc0*/  STL [R1+0x64], R7 ;  /* 0x0000640701007387 */ /* 0x0003e40000100800 */
[C---:B-1----:R-:W-:Y:S02]  /*edd0*/  SEL R9, R251.reuse, R24, !P1 ;  /* 0x00000018fb097207 */ /* 0x042fe40004800000 */
[----:B------:R-:W-:-:S03]  /*ede0*/  SEL R8, R251, R25, !P1 ;  /* 0x00000019fb087207 */ /* 0x000fc60004800000 */
[----:B------:R1:W-:Y:S01]  /*edf0*/  STL [R1+0x60], R9 ;  /* 0x0000600901007387 */ /* 0x0003e20000100800 */
[----:B------:R-:W-:-:S03]  /*ee00*/  SEL R7, R251, R26, !P1 ;  /* 0x0000001afb077207 */ /* 0x000fc60004800000 */
[----:B------:R-:W-:Y:S04]  /*ee10*/  STL [R1+0x5c], R8 ;  /* 0x00005c0801007387 */ /* 0x000fe80000100800 */
[----:B------:R1:W-:Y:S02]  /*ee20*/  STL [R1+0x58], R7 ;  /* 0x0000580701007387 */ /* 0x0003e40000100800 */
[C---:B-1----:R-:W-:Y:S02]  /*ee30*/  SEL R9, R251.reuse, R28, !P1 ;  /* 0x0000001cfb097207 */ /* 0x042fe40004800000 */
[C---:B------:R-:W-:Y:S02]  /*ee40*/  SEL R7, R251.reuse, R27, !P1 ;  /* 0x0000001bfb077207 */ /* 0x040fe40004800000 */
        /* <DEDUP_REMOVED lines=10> */
[----:B------:R1:W-:Y:S01]  /*eef0*/  STL [R1+0x44], R8 ;  /* 0x0000440801007387 */ /* 0x0003e20000100800 */
[----:B------:R-:W-:-:S03]  /*ef00*/  SEL R32, R251, R41, !P1 ;  /* 0x00000029fb207207 */ /* 0x000fc60004800000 */
[----:B------:R1:W-:Y:S02]  /*ef10*/  STL [R1+0x40], R7 ;  /* 0x0000400701007387 */ /* 0x0003e40000100800 */
[C---:B-1----:R-:W-:Y:S02]  /*ef20*/  SEL R9, R251.reuse, R34, !P1 ;  /* 0x00000022fb097207 */ /* 0x042fe40004800000 */
[C---:B------:R-:W-:Y:S02]  /*ef30*/  SEL R33, R251.reuse, R40, !P1 ;  /* 0x00000028fb217207 */ /* 0x040fe40004800000 */
[C---:B------:R-:W-:Y:S02]  /*ef40*/  SEL R8, R251.reuse, R35, !P1 ;  /* 0x00000023fb087207 */ /* 0x040fe40004800000 */
[C---:B------:R-:W-:Y:S02]  /*ef50*/  SEL R41, R251.reuse, R67, !P1 ;  /* 0x00000043fb297207 */ /* 0x040fe40004800000 */
[C---:B------:R-:W-:Y:S01]  /*ef60*/  SEL R7, R251.reuse, R36, !P1 ;  /* 0x00000024fb077207 */ /* 0x040fe20004800000 */
[----:B------:R-:W-:Y:S01]  /*ef70*/  STL [R1+0x3c], R9 ;  /* 0x00003c0901007387 */ /* 0x000fe20000100800 */
[----:B------:R-:W-:-:S02]  /*ef80*/  SEL R34, R251, R39, !P1 ;  /* 0x00000027fb227207 */ /* 0x000fc40004800000 */
[C---:B------:R-:W-:Y:S01]  /*ef90*/  SEL R40, R251.reuse, R68, !P1 ;  /* 0x00000044fb287207 */ /* 0x040fe20004800000 */
[----:B------:R-:W-:Y:S01]  /*efa0*/  STL [R1+0x38], R8 ;  /* 0x0000380801007387 */ /* 0x000fe20000100800 */
[----:B------:R-:W-:-:S03]  /*efb0*/  SEL R39, R251, R69, !P1 ;  /* 0x00000045fb277207 */ /* 0x000fc60004800000 */
[----:B------:R-:W-:Y:S04]  /*efc0*/  STL [R1+0x34], R7 ;  /* 0x0000340701007387 */ /* 0x000fe80000100800 */
[----:B------:R1:W-:Y:S04]  /*efd0*/  STL [R1+0x30], R41 ;  /* 0x0000302901007387 */ /* 0x0003e80000100800 */
[----:B------:R1:W-:Y:S04]  /*efe0*/  STL [R1+0x2c], R40 ;  /* 0x00002c2801007387 */ /* 0x0003e80000100800 */
[----:B------:R1:W-:Y:S02]  /*eff0*/  STL [R1+0x24], R39 ;  /* 0x0000242701007387 */ /* 0x0003e40000100800 */
[----:B-1----:R-:W-:-:S02]  /*f000*/  SEL R41, R251, R70, !P1 ;  /* 0x00000046fb297207 */ /* 0x002fc40004800000 */
[----:B------:R-:W-:-:S03]  /*f010*/  SEL R40, R251, R71, !P1 ;  /* 0x00000047fb287207 */ /* 0x000fc60004800000 */
        /* <DEDUP_REMOVED lines=14> */
[----:B------:R1:W-:Y:S01]  /*f100*/  STL [R1+0x4], R40 ;  /* 0x0000042801007387 */ /* 0x0003e20000100800 */
[C---:B------:R-:W-:Y:S02]  /*f110*/  SEL R16, R251.reuse, R57, !P1 ;  /* 0x00000039fb107207 */ /* 0x040fe40004800000 */
[C---:B------:R-:W-:Y:S01]  /*f120*/  SEL R17, R251.reuse, R56, !P1 ;  /* 0x00000038fb117207 */ /* 0x040fe20004800000 */
[----:B------:R1:W-:Y:S01]  /*f130*/  STL [R1], R39 ;  /* 0x0000002701007387 */ /* 0x0003e20000100800 */
[----:B------:R-:W-:-:S03]  /*f140*/  SEL R18, R251, R55, !P1 ;  /* 0x00000037fb127207 */ /* 0x000fc60004800000 */
[----:B------:R-:W3:Y:S01]  /*f150*/  LDL.LU R57, [R1+0x28] ;  /* 0x0000280001397983 */ /* 0x000ee20000300800 */
        /* <DEDUP_REMOVED lines=17> */
[----:B------:R-:W3:Y:S04]  /*f270*/  LDL.LU R48, [R1+0xb8] ;  /* 0x0000b80001307983 */ /* 0x000ee80000300800 */
[----:B------:R-:W3:Y:S04]  /*f280*/  LDL.LU R47, [R1+0xb4] ;  /* 0x0000b400012f7983 */ /* 0x000ee80000300800 */
[----:B------:R-:W3:Y:S01]  /*f290*/  LDL.LU R46, [R1+0xac] ;  /* 0x0000ac00012e7983 */ /* 0x000ee20000300800 */
[C---:B------:R-:W-:Y:S02]  /*f2a0*/  SEL R28, R251.reuse, R45, !P1 ;  /* 0x0000002dfb1c7207 */ /* 0x040fe40004800000 */
[C---:B------:R-:W-:Y:S01]  /*f2b0*/  SEL R29, R251.reuse, R44, !P1 ;  /* 0x0000002cfb1d7207 */ /* 0x040fe20004800000 */
[----:B------:R-:W3:Y:S01]  /*f2c0*/  LDL.LU R45, [R1+0xa8] ;  /* 0x0000a800012d7983 */ /* 0x000ee20000300800 */
[----:B------:R-:W-:-:S02]  /*f2d0*/  SEL R30, R251, R43, !P1 ;  /* 0x0000002bfb1e7207 */ /* 0x000fc40004800000 */
[C---:B------:R-:W-:Y:S01]  /*f2e0*/  SEL R31, R251.reuse, R42, !P1 ;  /* 0x0000002afb1f7207 */ /* 0x040fe20004800000 */
[----:B------:R-:W3:Y:S04]  /*f2f0*/  LDL.LU R44, [R1+0xa4] ;  /* 0x0000a400012c7983 */ /* 0x000ee80000300800 */
[----:B------:R-:W3:Y:S04]  /*f300*/  LDL.LU R43, [R1+0xa0] ;  /* 0x0000a000012b7983 */ /* 0x000ee80000300800 */
[----:B------:R-:W3:Y:S01]  /*f310*/  LDL.LU R42, [R1+0x9c] ;  /* 0x00009c00012a7983 */ /* 0x000ee20000300800 */
[----:B------:R-:W-:-:S02]  /*f320*/  SEL R79, R251, R79, !P1 ;  /* 0x0000004ffb4f7207 */ /* 0x000fc40004800000 */
[C---:B------:R-:W-:Y:S02]  /*f330*/  SEL R80, R251.reuse, R80, !P1 ;  /* 0x00000050fb507207 */ /* 0x040fe40004800000 */
[C---:B------:R-:W-:Y:S01]  /*f340*/  SEL R81, R251.reuse, R81, !P1 ;  /* 0x00000051fb517207 */ /* 0x040fe20004800000 */
[----:B------:R-:W-:Y:S01]  /*f350*/  @!P3 IMAD.MOV R247, RZ, RZ, -R247 ;  /* 0x000000fffff7b224 */ /* 0x000fe200078e0af7 */
[C---:B------:R-:W-:Y:S01]  /*f360*/  SEL R82, R251.reuse, R82, !P1 ;  /* 0x00000052fb527207 */ /* 0x040fe20004800000 */
[----:B------:R-:W-:Y:S01]  /*f370*/  @!P0 IMAD.MOV R248, RZ, RZ, -R248 ;  /* 0x000000fffff88224 */ /* 0x000fe200078e0af8 */
[C---:B------:R-:W-:Y:S01]  /*f380*/  SEL R83, R251.reuse, R83, !P1 ;  /* 0x00000053fb537207 */ /* 0x040fe20004800000 */
[----:B------:R-:W-:Y:S01]  /*f390*/  @!P2 IMAD.MOV R249, RZ, RZ, -R249 ;  /* 0x000000fffff9a224 */ /* 0x000fe200078e0af9 */
[----:B------:R-:W-:Y:S01]  /*f3a0*/  STL [R1+0xf80], R79 ;  /* 0x000f804f01007387 */ /* 0x000fe20000100800 */
[----:B--2---:R-:W-:Y:S01]  /*f3b0*/  IMAD.MOV.U32 R41, RZ, RZ, R252 ;  /* 0x000000ffff297224 */ /* 0x004fe200078e00fc */
[----:B------:R-:W-:Y:S01]  /*f3c0*/  SEL R84, R251, R84, !P1 ;  /* 0x00000054fb547207 */ /* 0x000fe20004800000 */
[----:B------:R-:W-:Y:S01]  /*f3d0*/  IMAD R252, R13, 0x2, R12 ;  /* 0x000000020dfc7824 */ /* 0x000fe200078e020c */
[----:B------:R-:W-:Y:S01]  /*f3e0*/  STL [R1+0xf84], R80 ;  /* 0x000f845001007387 */ /* 0x000fe20000100800 */
[C---:B------:R-:W-:Y:S01]  /*f3f0*/  SEL R85, R251.reuse, R85, !P1 ;  /* 0x00000055fb557207 */ /* 0x040fe20004800000 */
[----:B------:R-:W-:Y:S01]  /*f400*/  IMAD.MOV.U32 R14, RZ, RZ, R6 ;  /* 0x000000ffff0e7224 */ /* 0x000fe200078e0006 */
[C---:B------:R-:W-:Y:S01]  /*f410*/  SEL R36, R251.reuse, R37, !P1 ;  /* 0x00000025fb247207 */ /* 0x040fe20004800000 */
[----:B------:R-:W-:Y:S01]  /*f420*/  STL [R1+0xf88], R81 ;  /* 0x000f885101007387 */ /* 0x000fe20000100800 */
[C---:B------:R-:W-:Y:S01]  /*f430*/  SEL R35, R251.reuse, R38, !P1 ;  /* 0x00000026fb237207 */ /* 0x040fe20004800000 */
[----:B------:R-:W-:Y:S01]  /*f440*/  IMAD.MOV.U32 R15, RZ, RZ, R5 ;  /* 0x000000ffff0f7224 */ /* 0x000fe200078e0005 */
[C---:B------:R-:W-:Y:S01]  /*f450*/  SEL R86, R251.reuse, R86, !P1 ;  /* 0x00000056fb567207 */ /* 0x040fe20004800000 */
[----:B----4-:R-:W-:Y:S01]  /*f460*/  IMAD.MOV.U32 R38, RZ, RZ, R4 ;  /* 0x000000ffff267224 */ /* 0x010fe200078e0004 */
[----:B------:R-:W-:Y:S01]  /*f470*/  STL [R1+0xf8c], R82 ;  /* 0x000f8c5201007387 */ /* 0x000fe20000100800 */
[----:B---3--:R-:W-:Y:S01]  /*f480*/  IMAD.MOV.U32 R37, RZ, RZ, R3 ;  /* 0x000000ffff257224 */ /* 0x008fe200078e0003 */
[----:B------:R-:W-:-:S02]  /*f490*/  SEL R87, R251, R87, !P1 ;  /* 0x00000057fb577207 */ /* 0x000fc40004800000 */
[C---:B------:R-:W-:Y:S01]  /*f4a0*/  SEL R11, R251.reuse, R58, !P1 ;  /* 0x0000003afb0b7207 */ /* 0x040fe20004800000 */
[----:B------:R2:W-:Y:S01]  /*f4b0*/  STL [R1+0xf90], R83 ;  /* 0x000f905301007387 */ /* 0x0005e20000100800 */
[C---:B------:R-:W-:Y:S02]  /*f4c0*/  SEL R10, R251.reuse, R59, !P1 ;  /* 0x0000003bfb0a7207 */ /* 0x040fe40004800000 */
[C---:B------:R-:W-:Y:S01]  /*f4d0*/  SEL R9, R251.reuse, R60, !P1 ;  /* 0x0000003cfb097207 */ /* 0x040fe20004800000 */
[----:B------:R-:W-:Y:S01]  /*f4e0*/  STL [R1+0xf94], R84 ;  /* 0x000f945401007387 */ /* 0x000fe20000100800 */
[C---:B------:R-:W-:Y:S02]  /*f4f0*/  SEL R8, R251.reuse, R61, !P1 ;  /* 0x0000003dfb087207 */ /* 0x040fe40004800000 */
[C---:B------:R-:W-:Y:S02]  /*f500*/  SEL R7, R251.reuse, R62, !P1 ;  /* 0x0000003efb077207 */ /* 0x040fe40004800000 */
[----:B------:R-:W-:-:S02]  /*f510*/  SEL R6, R251, R63, !P1 ;  /* 0x0000003ffb067207 */ /* 0x000fc40004800000 */
[C---:B------:R-:W-:Y:S02]  /*f520*/  SEL R5, R251.reuse, R64, !P1 ;  /* 0x00000040fb057207 */ /* 0x040fe40004800000 */
[C---:B------:R-:W-:Y:S02]  /*f530*/  SEL R4, R251.reuse, R65, !P1 ;  /* 0x00000041fb047207 */ /* 0x040fe40004800000 */
[C---:B------:R-:W-:Y:S02]  /*f540*/  SEL R3, R251.reuse, R66, !P1 ;  /* 0x00000042fb037207 */ /* 0x040fe40004800000 */
        /* <DEDUP_REMOVED lines=162> */
[----:B------:R-:W-:Y:S01]  /*ff70*/  SEL R78, R251, R250, !P1 ;  /* 0x000000fafb4e7207 */ /* 0x000fe20004800000 */
[C---:B------:R-:W-:Y:S01]  /*ff80*/  IMAD R251, R13.reuse, 0x2, R252 ;  /* 0x000000020dfb7824 */ /* 0x040fe200078e02fc */
[----:B------:R-:W-:Y:S04]  /*ff90*/  STL [R1+0xf98], R85 ;  /* 0x000f985501007387 */ /* 0x000fe80000100800 */
[----:B------:R-:W-:Y:S01]  /*ffa0*/  STL [R1+0xf9c], R86 ;  /* 0x000f9c5601007387 */ /* 0x000fe20000100800 */
[----:B------:R-:W-:-:S03]  /*ffb0*/  IMAD R250, R13, 0x2, R251 ;  /* 0x000000020dfa7824 */ /* 0x000fc600078e02fb */
[----:B------:R-:W-:Y:S04]  /*ffc0*/  STL [R1+0xfa0], R87 ;  /* 0x000fa05701007387 */ /* 0x000fe80000100800 */
[----:B------:R-:W-:Y:S04]  /*ffd0*/  STL [R1+0xfa4], R88 ;  /* 0x000fa45801007387 */ /* 0x000fe80000100800 */
[----:B------:R3:W-:Y:S04]  /*ffe0*/  STL [R1+0xfa8], R89 ;  /* 0x000fa85901007387 */ /* 0x0007e80000100800 */
[----:B------:R-:W-:Y:S04]  /*fff0*/  STL [R1+0xeb4], R12 ;  /* 0x000eb40c01007387 */ /* 0x000fe80000100800 */
[----:B------:R4:W-:Y:S04]  /*10000*/  STL [R1+0xeb8], R252 ;  /* 0x000eb8fc01007387 */ /* 0x0009e80000100800 */
[----:B------:R-:W-:Y:S04]  /*10010*/  STL [R1+0xea8], R0 ;  /* 0x000ea80001007387 */ /* 0x000fe80000100800 */
[----:B------:R1:W-:Y:S04]  /*10020*/  STL [R1+0xef4], R250 ;  /* 0x000ef4fa01007387 */ /* 0x0003e80000100800 */
[----:B------:R1:W-:Y:S04]  /*10030*/  STL [R1+0xef0], R13 ;  /* 0x000ef00d01007387 */ /* 0x0003e80000100800 */
[----:B------:R1:W-:Y:S01]  /*10040*/  STL [R1+0xeb0], R251 ;  /* 0x000eb0fb01007387 */ /* 0x0003e20000100800 */
[----:B------:R-:W-:-:S03]  /*10050*/  @!P5 IMAD.MOV R2, RZ, RZ, -R2 ;  /* 0x000000ffff02d224 */ /* 0x000fc600078e0a02 */
[----:B------:R-:W4:Y:S01]  /*10060*/  LDL.LU R62, [R1+0x98] ;  /* 0x00009800013e7983 */ /* 0x000f220000300800 */
[----:B------:R-:W-:-:S03]  /*10070*/  @!P4 LOP3.LUT R2, RZ, R57, RZ, 0x33, !PT ;  /* 0x00000039ff02c212 */ /* 0x000fc600078e33ff */
[----:B------:R-:W4:Y:S01]  /*10080*/  LDL.LU R61, [R1+0x94] ;  /* 0x00009400013d7983 */ /* 0x000f220000300800 */
[----:B------:R-:W-:-:S03]  /*10090*/  IMAD R77, R56, UR9, RZ ;  /* 0x00000009384d7c24 */ /* 0x000fc6000f8e02ff */
        /* <DEDUP_REMOVED lines=21> */
[----:B-1----:R-:W-:-:S03]  /*101f0*/  IMAD.MOV.U32 R40, RZ, RZ, R14 ;  /* 0x000000ffff287224 */ /* 0x002fc600078e000e */
[----:B------:R-:W4:Y:S01]  /*10200*/  LDL.LU R49, [R1+0x64] ;  /* 0x0000640001317983 */ /* 0x000f220000300800 */
[----:B------:R-:W-:-:S03]  /*10210*/  IMAD R66, R45, UR9, RZ ;  /* 0x000000092d427c24 */ /* 0x000fc6000f8e02ff */
[----:B------:R-:W4:Y:S01]  /*10220*/  LDL.LU R50, [R1+0x60] ;  /* 0x0000600001327983 */ /* 0x000f220000300800 */
[----:B------:R-:W-:-:S03]  /*10230*/  IMAD.MOV.U32 R39, RZ, RZ, R15 ;  /* 0x000000ffff277224 */ /* 0x000fc600078e000f */
[----:B------:R-:W4:Y:S01]  /*10240*/  LDL.LU R51, [R1+0x5c] ;  /* 0x00005c0001337983 */ /* 0x000f220000300800 */
[----:B------:R-:W-:-:S03]  /*10250*/  IMAD R65, R44, UR9, RZ ;  /* 0x000000092c417c24 */ /* 0x000fc6000f8e02ff */
[----:B------:R-:W4:Y:S01]  /*10260*/  LDL.LU R52, [R1+0x58] ;  /* 0x0000580001347983 */ /* 0x000f220000300800 */
[----:B------:R-:W-:-:S03]  /*10270*/  IMAD R64, R43, UR9, RZ ;  /* 0x000000092b407c24 */ /* 0x000fc6000f8e02ff */
[----:B------:R-:W4:Y:S01]  /*10280*/  LDL.LU R45, [R1+0x54] ;  /* 0x00005400012d7983 */ /* 0x000f220000300800 */
[----:B------:R-:W-:-:S03]  /*10290*/  IMAD R63, R42, UR9, RZ ;  /* 0x000000092a3f7c24 */ /* 0x000fc6000f8e02ff */
[----:B------:R-:W4:Y:S01]  /*102a0*/  LDL.LU R44, [R1+0x50] ;  /* 0x00005000012c7983 */ /* 0x000f220000300800 */
[----:B--2---:R-:W-:-:S03]  /*102b0*/  IMAD.MOV.U32 R83, RZ, RZ, R41 ;  /* 0x000000ffff537224 */ /* 0x004fc600078e0029 */
[----:B------:R-:W2:Y:S01]  /*102c0*/  LDL.LU R43, [R1+0x4c] ;  /* 0x00004c00012b7983 */ /* 0x000ea20000300800 */
[----:B------:R-:W-:-:S03]  /*102d0*/  IMAD.MOV.U32 R82, RZ, RZ, R40 ;  /* 0x000000ffff527224 */ /* 0x000fc600078e0028 */
[----:B------:R-:W2:Y:S01]  /*102e0*/  LDL.LU R42, [R1+0x48] ;  /* 0x00004800012a7983 */ /* 0x000ea20000300800 */
[----:B------:R-:W-:-:S03]  /*102f0*/  IMAD.MOV.U32 R81, RZ, RZ, R39 ;  /* 0x000000ffff517224 */ /* 0x000fc600078e0027 */
[----:B------:R-:W2:Y:S01]  /*10300*/  LDL.LU R41, [R1+0x44] ;  /* 0x0000440001297983 */ /* 0x000ea20000300800 */
[----:B------:R-:W-:-:S03]  /*10310*/  IMAD.MOV.U32 R80, RZ, RZ, R38 ;  /* 0x000000ffff507224 */ /* 0x000fc600078e0026 */
[----:B------:R-:W2:Y:S01]  /*10320*/  LDL.LU R40, [R1+0x40] ;  /* 0x0000400001287983 */ /* 0x000ea20000300800 */
[----:B------:R-:W-:-:S03]  /*10330*/  IMAD.MOV.U32 R79, RZ, RZ, R37 ;  /* 0x000000ffff4f7224 */ /* 0x000fc600078e0025 */
[----:B------:R-:W2:Y:S04]  /*10340*/  LDL.LU R39, [R1+0x3c] ;  /* 0x00003c0001277983 */ /* 0x000ea80000300800 */
[----:B------:R-:W2:Y:S04]  /*10350*/  LDL.LU R38, [R1+0x38] ;  /* 0x0000380001267983 */ /* 0x000ea80000300800 */
[----:B------:R-:W2:Y:S04]  /*10360*/  LDL.LU R37, [R1+0x34] ;  /* 0x0000340001257983 */ /* 0x000ea80000300800 */
[----:B---3--:R-:W3:Y:S04]  /*10370*/  LDL.LU R89, [R1+0x30] ;  /* 0x0000300001597983 */ /* 0x008ee80000300800 */
[----:B------:R-:W2:Y:S04]  /*10380*/  LDL.LU R88, [R1+0x2c] ;  /* 0x00002c0001587983 */ /* 0x000ea80000300800 */
[----:B------:R-:W2:Y:S04]  /*10390*/  LDL.LU R87, [R1+0x24] ;  /* 0x0000240001577983 */ /* 0x000ea80000300800 */
[----:B------:R-:W2:Y:S01]  /*103a0*/  LDL.LU R86, [R1+0x20] ;  /* 0x0000200001567983 */ /* 0x000ea20000300800 */
[----:B----4-:R-:W-:-:S03]  /*103b0*/  IMAD.MOV.U32 R252, RZ, RZ, R83 ;  /* 0x000000fffffc7224 */ /* 0x010fc600078e0053 */
[----:B------:R-:W4:Y:S01]  /*103c0*/  LDL.LU R85, [R1+0x1c] ;  /* 0x00001c0001557983 */ /* 0x000f220000300800 */
[----:B------:R-:W-:-:S03]  /*103d0*/  IMAD.MOV.U32 R250, RZ, RZ, R82 ;  /* 0x000000fffffa7224 */ /* 0x000fc600078e0052 */
[----:B------:R-:W4:Y:S01]  /*103e0*/  LDL.LU R84, [R1+0x18] ;  /* 0x0000180001547983 */ /* 0x000f220000300800 */
[----:B------:R-:W-:-:S03]  /*103f0*/  IMAD.MOV.U32 R13, RZ, RZ, R81 ;  /* 0x000000ffff0d7224 */ /* 0x000fc600078e0051 */
[----:B------:R-:W4:Y:S01]  /*10400*/  LDL.LU R83, [R1+0x14] ;  /* 0x0000140001537983 */ /* 0x000f220000300800 */
[----:B------:R-:W-:-:S03]  /*10410*/  IMAD R15, R0, UR5, RZ ;  /* 0x00000005000f7c24 */ /* 0x000fc6000f8e02ff */
[----:B------:R-:W4:Y:S01]  /*10420*/  LDL.LU R82, [R1+0x10] ;  /* 0x0000100001527983 */ /* 0x000f220000300800 */
[----:B------:R-:W-:-:S03]  /*10430*/  IMAD.MOV.U32 R0, RZ, RZ, R80 ;  /* 0x000000ffff007224 */ /* 0x000fc600078e0050 */
[----:B------:R-:W4:Y:S01]  /*10440*/  LDL.LU R81, [R1+0xc] ;  /* 0x00000c0001517983 */ /* 0x000f220000300800 */
[----:B------:R-:W-:-:S03]  /*10450*/  IMAD.MOV.U32 R12, RZ, RZ, R79 ;  /* 0x000000ffff0c7224 */ /* 0x000fc600078e004f */
[----:B------:R-:W4:Y:S04]  /*10460*/  LDL.LU R80, [R1+0x8] ;  /* 0x0000080001507983 */ /* 0x000f280000300800 */
[----:B------:R-:W4:Y:S04]  /*10470*/  LDL.LU R79, [R1+0x4] ;  /* 0x00000400014f7983 */ /* 0x000f280000300800 */
[----:B------:R-:W4:Y:S01]  /*10480*/  LDL.LU R251, [R1] ;  /* 0x0000000001fb7983 */ /* 0x000f220000300800 */
[----:B---3--:R-:W-:Y:S02]  /*10490*/  IMAD R89, R89, UR9, RZ ;  /* 0x0000000959597c24 */ /* 0x008fe4000f8e02ff */
[----:B--2---:R-:W-:-:S03]  /*104a0*/  IMAD R88, R88, UR9, RZ ;  /* 0x0000000958587c24 */ /* 0x004fc6000f8e02ff */
[----:B------:R1:W-:Y:S01]  /*104b0*/  STL [R1+0xd8], R89 ;  /* 0x0000d85901007387 */ /* 0x0003e20000100800 */
[----:B------:R-:W-:Y:S02]  /*104c0*/  IMAD R87, R87, UR9, RZ ;  /* 0x0000000957577c24 */ /* 0x000fe4000f8e02ff */
[----:B------:R-:W-:Y:S01]  /*104d0*/  IMAD R86, R86, UR9, RZ ;  /* 0x0000000956567c24 */ /* 0x000fe2000f8e02ff */
[----:B-1----:R-:W2:Y:S01]  /*104e0*/  LDL.LU R89, [R1+0xfa8] ;  /* 0x000fa80001597983 */ /* 0x002ea20000300800 */
[----:B----4-:R-:W-:-:S03]  /*104f0*/  IMAD R85, R85, UR9, RZ ;  /* 0x0000000955557c24 */ /* 0x010fc6000f8e02ff */
[----:B------:R1:W-:Y:S01]  /*10500*/  STL [R1+0xdc], R88 ;  /* 0x0000dc5801007387 */ /* 0x0003e20000100800 */
[----:B------:R-:W-:Y:S02]  /*10510*/  IMAD R84, R84, UR9, RZ ;  /* 0x0000000954547c24 */ /* 0x000fe4000f8e02ff */
[----:B------:R-:W-:Y:S01]  /*10520*/  IMAD R83, R83, UR9, RZ ;  /* 0x0000000953537c24 */ /* 0x000fe2000f8e02ff */
[----:B-1----:R-:W3:Y:S04]  /*10530*/  LDL.LU R88, [R1+0xfa4] ;  /* 0x000fa40001587983 */ /* 0x002ee80000300800 */
[----:B------:R1:W-:Y:S01]  /*10540*/  STL [R1+0xe0], R87 ;  /* 0x0000e05701007387 */ /* 0x0003e20000100800 */
[----:B------:R-:W-:Y:S02]  /*10550*/  IMAD R82, R82, UR9, RZ ;  /* 0x0000000952527c24 */ /* 0x000fe4000f8e02ff */
[----:B------:R-:W-:Y:S01]  /*10560*/  IMAD R81, R81, UR9, RZ ;  /* 0x0000000951517c24 */ /* 0x000fe2000f8e02ff */
[----:B-1----:R-:W4:Y:S04]  /*10570*/  LDL.LU R87, [R1+0xfa0] ;  /* 0x000fa00001577983 */ /* 0x002f280000300800 */
[----:B------:R1:W-:Y:S01]  /*10580*/  STL [R1+0xe4], R86 ;  /* 0x0000e45601007387 */ /* 0x0003e20000100800 */
[----:B------:R-:W-:-:S03]  /*10590*/  IMAD R80, R80, UR9, RZ ;  /* 0x0000000950507c24 */ /* 0x000fc6000f8e02ff */
[----:B-1----:R-:W2:Y:S04]  /*105a0*/  LDL.LU R86, [R1+0xf9c] ;  /* 0x000f9c0001567983 */ /* 0x002ea80000300800 */
[----:B------:R1:W-:Y:S01]  /*105b0*/  STL [R1+0xe8], R85 ;  /* 0x0000e85501007387 */ /* 0x0003e20000100800 */
[----:B------:R-:W-:-:S03]  /*105c0*/  IMAD R79, R79, UR9, RZ ;  /* 0x000000094f4f7c24 */ /* 0x000fc6000f8e02ff */
[----:B-1----:R-:W2:Y:S04]  /*105d0*/  LDL.LU R85, [R1+0xf98] ;  /* 0x000f980001557983 */ /* 0x002ea80000300800 */
[----:B------:R1:W-:Y:S01]  /*105e0*/  STL [R1+0xec], R84 ;  /* 0x0000ec5401007387 */ /* 0x0003e20000100800 */
[----:B------:R-:W-:-:S03]  /*105f0*/  IMAD R251, R251, UR9, RZ ;  /* 0x00000009fbfb7c24 */ /* 0x000fc6000f8e02ff */
[----:B-1----:R-:W2:Y:S04]  /*10600*/  LDL.LU R84, [R1+0xf94] ;  /* 0x000f940001547983 */ /* 0x002ea80000300800 */
[----:B------:R1:W-:Y:S04]  /*10610*/  STL [R1+0xf0], R83 ;  /* 0x0000f05301007387 */ /* 0x0003e80000100800 */
        /* <DEDUP_REMOVED lines=9> */
[----:B------:R1:W-:Y:S02]  /*106b0*/  STL [R1+0x104], R251 ;  /* 0x000104fb01007387 */ /* 0x0003e40000100800 */
[----:B-1----:R-:W-:-:S02]  /*106c0*/  IMAD R251, R94, UR9, RZ ;  /* 0x000000095efb7c24 */ /* 0x002fc4000f8e02ff */
[----:B------:R-:W-:-:S03]  /*106d0*/  IMAD R94, R96, UR9, RZ ;  /* 0x00000009605e7c24 */ /* 0x000fc6000f8e02ff */
[----:B------:R-:W-:Y:S04]  /*106e0*/  STL [R1+0x108], R251 ;  /* 0x000108fb01007387 */ /* 0x000fe80000100800 */
[----:B------:R1:W-:Y:S01]  /*106f0*/  STL [R1+0x10c], R94 ;  /* 0x00010c5e01007387 */ /* 0x0003e20000100800 */
[----:B------:R-:W-:Y:S02]  /*10700*/  IMAD R96, R99, UR9, RZ ;  /* 0x0000000963607c24 */ /* 0x000fe4000f8e02ff */
[----:B-1----:R-:W-:Y:S02]  /*10710*/  IMAD R94, R98, UR9, RZ ;  /* 0x00000009625e7c24 */ /* 0x002fe4000f8e02ff */
[----:B------:R-:W-:-:S03]  /*10720*/  IMAD R98, R100, UR9, RZ ;  /* 0x0000000964627c24 */ /* 0x000fc6000f8e02ff */
[----:B------:R1:W-:Y:S04]  /*10730*/  STL [R1+0x110], R94 ;  /* 0x0001105e01007387 */ /* 0x0003e80000100800 */
[----:B------:R1:W-:Y:S02]  /*10740*/  STL [R1+0x114], R96 ;  /* 0x0001146001007387 */ /* 0x0003e40000100800 */
[----:B-1----:R-:W-:Y:S02]  /*10750*/  IMAD R94, R101, UR9, RZ ;  /* 0x00000009655e7c24 */ /* 0x002fe4000f8e02ff */
[----:B------:R1:W-:Y:S01]  /*10760*/  STL [R1+0x118], R98 ;  /* 0x0001186201007387 */ /* 0x0003e20000100800 */
[----:B------:R-:W-:-:S03]  /*10770*/  IMAD R96, R102, UR9, RZ ;  /* 0x0000000966607c24 */ /* 0x000fc6000f8e02ff */
[----:B------:R1:W-:Y:S02]  /*10780*/  STL [R1+0x11c], R94 ;  /* 0x00011c5e01007387 */ /* 0x0003e40000100800 */
[----:B-1----:R-:W-:Y:S02]  /*10790*/  IMAD R98, R103, UR9, RZ ;  /* 0x0000000967627c24 */ /* 0x002fe4000f8e02ff */
[----:B------:R1:W-:Y:S01]  /*107a0*/  STL [R1+0x120], R96 ;  /* 0x0001206001007387 */ /* 0x0003e20000100800 */
[----:B------:R-:W-:-:S03]  /*107b0*/  IMAD R94, R104, UR9, RZ ;  /* 0x00000009685e7c24 */ /* 0x000fc6000f8e02ff */
[----:B------:R1:W-:Y:S04]  /*107c0*/  STL [R1+0x124], R98 ;  /* 0x0001246201007387 */ /* 0x0003e80000100800 */
[----:B------:R1:W-:Y:S02]  /*107d0*/  STL [R1+0x128], R94 ;  /* 0x0001285e01007387 */ /* 0x0003e40000100800 */
[----:B-1----:R-:W-:Y:S02]  /*107e0*/  IMAD R96, R105, UR9, RZ ;  /* 0x0000000969607c24 */ /* 0x002fe4000f8e02ff */
[----:B------:R-:W-:-:S03]  /*107f0*/  IMAD R98, R106, UR9, RZ ;  /* 0x000000096a627c24 */ /* 0x000fc6000f8e02ff */
        /* <DEDUP_REMOVED lines=32> */
[----:B------:R-:W-:Y:S04]  /*10a00*/  STL [R1+0x16c], R98 ;  /* 0x00016c6201007387 */ /* 0x000fe80000100800 */
[----:B------:R3:W-:Y:S01]  /*10a10*/  STL [R1+0x170], R94 ;  /* 0x0001705e01007387 */ /* 0x0007e20000100800 */
[----:B-1----:R-:W-:-:S05]  /*10a20*/  IMAD R96, R123, UR9, RZ ;  /* 0x000000097b607c24 */ /* 0x002fca000f8e02ff */
[----:B------:R1:W-:Y:S01]  /*10a30*/  STL [R1+0x174], R96 ;  /* 0x0001746001007387 */ /* 0x0003e20000100800 */
[----:B---3--:R-:W-:Y:S02]  /*10a40*/  IMAD R94, R124, UR9, RZ ;  /* 0x000000097c5e7c24 */ /* 0x008fe4000f8e02ff */
[----:B------:R-:W-:-:S03]  /*10a50*/  IMAD R98, R126, UR9, RZ ;  /* 0x000000097e627c24 */ /* 0x000fc6000f8e02ff */
[----:B------:R3:W-:Y:S01]  /*10a60*/  STL [R1+0x178], R94 ;  /* 0x0001785e01007387 */ /* 0x0007e20000100800 */
[----:B-1----:R-:W-:-:S05]  /*10a70*/  IMAD R96, R125, UR9, RZ ;  /* 0x000000097d607c24 */ /* 0x002fca000f8e02ff */
[----:B------:R1:W-:Y:S01]  /*10a80*/  STL [R1+0x17c], R96 ;  /* 0x00017c6001007387 */ /* 0x0003e20000100800 */
[----:B---3--:R-:W-:-:S03]  /*10a90*/  IMAD R94, R127, UR9, RZ ;  /* 0x000000097f5e7c24 */ /* 0x008fc6000f8e02ff */
[----:B------:R3:W-:Y:S04]  /*10aa0*/  STL [R1+0x180], R98 ;  /* 0x0001806201007387 */ /* 0x0007e80000100800 */
[----:B------:R4:W-:Y:S01]  /*10ab0*/  STL [R1+0x184], R94 ;  /* 0x0001845e01007387 */ /* 0x0009e20000100800 */
[----:B-1----:R-:W-:Y:S02]  /*10ac0*/  IMAD R96, R128, UR9, RZ ;  /* 0x0000000980607c24 */ /* 0x002fe4000f8e02ff */
[----:B---3--:R-:W-:-:S03]  /*10ad0*/  IMAD R98, R129, UR9, RZ ;  /* 0x0000000981627c24 */ /* 0x008fc6000f8e02ff */
[----:B------:R1:W-:Y:S01]  /*10ae0*/  STL [R1+0x188], R96 ;  /* 0x0001886001007387 */ /* 0x0003e20000100800 */
[----:B----4-:R-:W-:-:S03]  /*10af0*/  IMAD R94, R130, UR9, RZ ;  /* 0x00000009825e7c24 */ /* 0x010fc6000f8e02ff */
        /* <DEDUP_REMOVED lines=36> */
[----:B------:R-:W-:Y:S04]  /*10d40*/  STL [R1+0x1d4], R98 ;  /* 0x0001d46201007387 */ /* 0x000fe80000100800 */
[----:B------:R3:W-:Y:S01]  /*10d50*/  STL [R1+0x1d8], R94 ;  /* 0x0001d85e01007387 */ /* 0x0007e20000100800 */
[----:B-1----:R-:W-:Y:S02]  /*10d60*/  IMAD R96, R149, UR9, RZ ;  /* 0x0000000995607c24 */ /* 0x002fe4000f8e02ff */
[----:B---3--:R-:W-:-:S03]  /*10d70*/  IMAD R94, R150, UR9, RZ ;  /* 0x00000009965e7c24 */ /* 0x008fc6000f8e02ff */
[----:B------:R-:W-:Y:S04]  /*10d80*/  STL [R1+0x1dc], R96 ;  /* 0x0001dc6001007387 */ /* 0x000fe80000100800 */
[----:B------:R1:W-:Y:S01]  /*10d90*/  STL [R1+0x1e0], R94 ;  /* 0x0001e05e01007387 */ /* 0x0003e20000100800 */
[----:B------:R-:W-:Y:S02]  /*10da0*/  IMAD R98, R152, UR9, RZ ;  /* 0x0000000998627c24 */ /* 0x000fe4000f8e02ff */
[----:B-1----:R-:W-:Y:S02]  /*10db0*/  IMAD R94, R151, UR9, RZ ;  /* 0x00000009975e7c24 */ /* 0x002fe4000f8e02ff */
[----:B------:R-:W-:-:S03]  /*10dc0*/  IMAD R96, R153, UR9, RZ ;  /* 0x0000000999607c24 */ /* 0x000fc6000f8e02ff */
[----:B------:R1:W-:Y:S04]  /*10dd0*/  STL [R1+0x1e4], R94 ;  /* 0x0001e45e01007387 */ /* 0x0003e80000100800 */
[----:B------:R-:W-:Y:S01]  /*10de0*/  STL [R1+0x1e8], R98 ;  /* 0x0001e86201007387 */ /* 0x000fe20000100800 */
[----:B-1----:R-:W-:-:S03]  /*10df0*/  IMAD R94, R154, UR9, RZ ;  /* 0x000000099a5e7c24 */ /* 0x002fc6000f8e02ff */
[----:B------:R1:W-:Y:S04]  /*10e00*/  STL [R1+0x1ec], R96 ;  /* 0x0001ec6001007387 */ /* 0x0003e80000100800 */
[----:B------:R3:W-:Y:S01]  /*10e10*/  STL [R1+0x1f0], R94 ;  /* 0x0001f05e01007387 */ /* 0x0007e20000100800 */
[----:B------:R-:W-:Y:S02]  /*10e20*/  IMAD R99, R159, UR9, RZ ;  /* 0x000000099f637c24 */ /* 0x000fe4000f8e02ff */
[----:B-1----:R-:W-:Y:S02]  /*10e30*/  IMAD R96, R157, UR9, RZ ;  /* 0x000000099d607c24 */ /* 0x002fe4000f8e02ff */
[----:B---3--:R-:W-:-:S03]  /*10e40*/  IMAD R94, R158, UR9, RZ ;  /* 0x000000099e5e7c24 */ /* 0x008fc6000f8e02ff */
[----:B------:R1:W-:Y:S04]  /*10e50*/  STL [R1+0x1fc], R96 ;  /* 0x0001fc6001007387 */ /* 0x0003e80000100800 */
[----:B------:R3:W-:Y:S01]  /*10e60*/  STL [R1+0x200], R94 ;  /* 0x0002005e01007387 */ /* 0x0007e20000100800 */
[----:B-1----:R-:W-:-:S03]  /*10e70*/  IMAD R96, R160, UR9, RZ ;  /* 0x00000009a0607c24 */ /* 0x002fc6000f8e02ff */
[----:B------:R-:W-:Y:S01]  /*10e80*/  STL [R1+0x204], R99 ;  /* 0x0002046301007387 */ /* 0x000fe20000100800 */
[----:B---3--:R-:W-:-:S03]  /*10e90*/  IMAD R94, R161, UR9, RZ ;  /* 0x00000009a15e7c24 */ /* 0x008fc6000f8e02ff */
[----:B------:R1:W-:Y:S04]  /*10ea0*/  STL [R1+0x208], R96 ;  /* 0x0002086001007387 */ /* 0x0003e80000100800 */
[----:B------:R3:W-:Y:S01]  /*10eb0*/  STL [R1+0x20c], R94 ;  /* 0x00020c5e01007387 */ /* 0x0007e20000100800 */
[----:B-1----:R-:W-:Y:S02]  /*10ec0*/  IMAD R96, R164, UR9, RZ ;  /* 0x00000009a4607c24 */ /* 0x002fe4000f8e02ff */
[----:B---3--:R-:W-:-:S03]  /*10ed0*/  IMAD R94, R165, UR9, RZ ;  /* 0x00000009a55e7c24 */ /* 0x008fc6000f8e02ff */
[----:B------:R-:W-:Y:S04]  /*10ee0*/  STL [R1+0x218], R96 ;  /* 0x0002186001007387 */ /* 0x000fe80000100800 */
[----:B------:R1:W-:Y:S02]  /*10ef0*/  STL [R1+0x21c], R94 ;  /* 0x00021c5e01007387 */ /* 0x0003e40000100800 */
[----:B-1----:R-:W-:Y:S02]  /*10f00*/  IMAD R94, R170, UR9, RZ ;  /* 0x00000009aa5e7c24 */ /* 0x002fe4000f8e02ff */
[----:B------:R-:W-:-:S03]  /*10f10*/  IMAD R96, R171, UR9, RZ ;  /* 0x00000009ab607c24 */ /* 0x000fc6000f8e02ff */
[----:B------:R1:W-:Y:S01]  /*10f20*/  STL [R1+0x230], R94 ;  /* 0x0002305e01007387 */ /* 0x0003e20000100800 */
[----:B------:R-:W-:-:S03]  /*10f30*/  IMAD R99, R175, UR9, RZ ;  /* 0x00000009af637c24 */ /* 0x000fc6000f8e02ff */
[----:B------:R-:W-:Y:S01]  /*10f40*/  STL [R1+0x234], R96 ;  /* 0x0002346001007387 */ /* 0x000fe20000100800 */
[----:B-1----:R-:W-:-:S05]  /*10f50*/  IMAD R94, R173, UR9, RZ ;  /* 0x00000009ad5e7c24 */ /* 0x002fca000f8e02ff */
[----:B------:R1:W-:Y:S01]  /*10f60*/  STL [R1+0x23c], R94 ;  /* 0x00023c5e01007387 */ /* 0x0003e20000100800 */
[----:B------:R-:W-:-:S03]  /*10f70*/  IMAD R101, R177, UR9, RZ ;  /* 0x00000009b1657c24 */ /* 0x000fc6000f8e02ff */
[----:B------:R3:W-:Y:S01]  /*10f80*/  STL [R1+0x244], R99 ;  /* 0x0002446301007387 */ /* 0x0007e20000100800 */
[----:B-1----:R-:W-:Y:S02]  /*10f90*/  IMAD R94, R176, UR9, RZ ;  /* 0x00000009b05e7c24 */ /* 0x002fe4000f8e02ff */
[----:B---3--:R-:W-:-:S03]  /*10fa0*/  IMAD R99, R178, UR9, RZ ;  /* 0x00000009b2637c24 */ /* 0x008fc6000f8e02ff */
[----:B------:R1:W-:Y:S04]  /*10fb0*/  STL [R1+0x248], R94 ;  /* 0x0002485e01007387 */ /* 0x0003e80000100800 */
[----:B------:R3:W-:Y:S01]  /*10fc0*/  STL [R1+0x24c], R101 ;  /* 0x00024c6501007387 */ /* 0x0007e20000100800 */
[----:B-1----:R-:W-:-:S03]  /*10fd0*/  IMAD R94, R179, UR9, RZ ;  /* 0x00000009b35e7c24 */ /* 0x002fc6000f8e02ff */
[----:B------:R1:W-:Y:S01]  /*10fe0*/  STL [R1+0x258], R99 ;  /* 0x0002586301007387 */ /* 0x0003e20000100800 */
[----:B---3--:R-:W-:-:S03]  /*10ff0*/  IMAD R101, R180, UR9, RZ ;  /* 0x00000009b4657c24 */ /* 0x008fc6000f8e02ff */
        /* <DEDUP_REMOVED lines=14> */
[----:B------:R3:W-:Y:S01]  /*110e0*/  STL [R1+0x288], R99 ;  /* 0x0002886301007387 */ /* 0x0007e20000100800 */
[----:B-1----:R-:W-:-:S05]  /*110f0*/  IMAD R94, R191, UR9, RZ ;  /* 0x00000009bf5e7c24 */ /* 0x002fca000f8e02ff */
[----:B------:R1:W-:Y:S01]  /*11100*/  STL [R1+0x28c], R94 ;  /* 0x00028c5e01007387 */ /* 0x0003e20000100800 */
[----:B---3--:R-:W-:-:S03]  /*11110*/  IMAD R99, R195, UR9, RZ ;  /* 0x00000009c3637c24 */ /* 0x008fc6000f8e02ff */
        /* <DEDUP_REMOVED lines=10> */
[----:B------:R1:W-:Y:S01]  /*111c0*/  STL [R1+0x2c4], R99 ;  /* 0x0002c46301007387 */ /* 0x0003e20000100800 */
[----:B---3--:R-:W-:-:S03]  /*111d0*/  IMAD R94, R200, UR9, RZ ;  /* 0x00000009c85e7c24 */ /* 0x008fc6000f8e02ff */
[----:B------:R-:W-:Y:S04]  /*111e0*/  STL [R1+0x2cc], R102 ;  /* 0x0002cc6601007387 */ /* 0x000fe80000100800 */
[----:B------:R3:W-:Y:S01]  /*111f0*/  STL [R1+0x2d0], R94 ;  /* 0x0002d05e01007387 */ /* 0x0007e20000100800 */
[----:B-1----:R-:W-:Y:S02]  /*11200*/  IMAD R99, R201, UR9, RZ ;  /* 0x00000009c9637c24 */ /* 0x002fe4000f8e02ff */
[----:B---3--:R-:W-:-:S03]  /*11210*/  IMAD R94, R202, UR9, RZ ;  /* 0x00000009ca5e7c24 */ /* 0x008fc6000f8e02ff */
[----:B------:R-:W-:Y:S01]  /*11220*/  STL [R1+0x2d4], R99 ;  /* 0x0002d46301007387 */ /* 0x000fe20000100800 */
[----:B------:R-:W-:-:S03]  /*11230*/  IMAD R102, R207, UR9, RZ ;  /* 0x00000009cf667c24 */ /* 0x000fc6000f8e02ff */
[----:B------:R1:W-:Y:S02]  /*11240*/  STL [R1+0x2dc], R94 ;  /* 0x0002dc5e01007387 */ /* 0x0003e40000100800 */
[----:B-1----:R-:W-:Y:S02]  /*11250*/  IMAD R94, R204, UR9, RZ ;  /* 0x00000009cc5e7c24 */ /* 0x002fe4000f8e02ff */
[----:B------:R-:W-:-:S03]  /*11260*/  IMAD R99, R208, UR9, RZ ;  /* 0x00000009d0637c24 */ /* 0x000fc6000f8e02ff */
[----:B------:R-:W-:Y:S04]  /*11270*/  STL [R1+0x2ec], R94 ;  /* 0x0002ec5e01007387 */ /* 0x000fe80000100800 */
        /* <DEDUP_REMOVED lines=33> */
[----:B------:R-:W-:Y:S04]  /*11490*/  STL [R1+0x3c8], R102 ;  /* 0x0003c86601007387 */ /* 0x000fe80000100800 */
[----:B------:R-:W3:Y:S01]  /*114a0*/  LDL.LU R113, [R1+0x250] ;  /* 0x0002500001717983 */ /* 0x000ee20000300800 */
[----:B-1----:R-:W-:Y:S02]  /*114b0*/  IMAD R99, R227, UR9, RZ ;  /* 0x00000009e3637c24 */ /* 0x002fe4000f8e02ff */
[----:B------:R-:W-:-:S02]  /*114c0*/  IMAD R125, R233, UR9, RZ ;  /* 0x00000009e97d7c24 */ /* 0x000fc4000f8e02ff */
[----:B------:R-:W-:Y:S02]  /*114d0*/  IMAD R124, R234, UR16, RZ ;  /* 0x00000010ea7c7c24 */ /* 0x000fe4000f8e02ff */
[----:B------:R-:W-:Y:S01]  /*114e0*/  IMAD.MOV.U32 R251, RZ, RZ, R13 ;  /* 0x000000fffffb7224 */ /* 0x000fe200078e000d */
[----:B------:R-:W-:Y:S01]  /*114f0*/  STL [R1+0x3cc], R99 ;  /* 0x0003cc6301007387 */ /* 0x000fe20000100800 */
[----:B------:R-:W-:-:S03]  /*11500*/  IMAD R13, R235, UR18, RZ ;  /* 0x00000012eb0d7c24 */ /* 0x000fc6000f8e02ff */
[----:B------:R1:W-:Y:S04]  /*11510*/  STL [R1+0x424], R125 ;  /* 0x0004247d01007387 */ /* 0x0003e80000100800 */
[----:B------:R4:W-:Y:S04]  /*11520*/  STL [R1+0x434], R124 ;  /* 0x0004347c01007387 */ /* 0x0009e80000100800 */
[----:B------:R2:W-:Y:S01]  /*11530*/  STL [R1+0x43c], R13 ;  /* 0x00043c0d01007387 */ /* 0x0005e20000100800 */
[----:B-1----:R-:W-:Y:S02]  /*11540*/  IMAD R125, R236, UR19, RZ ;  /* 0x00000013ec7d7c24 */ /* 0x002fe4000f8e02ff */
[----:B----4-:R-:W-:-:S03]  /*11550*/  IMAD R124, R237, UR20, RZ ;  /* 0x00000014ed7c7c24 */ /* 0x010fc6000f8e02ff */
[----:B------:R1:W-:Y:S01]  /*11560*/  STL [R1+0x444], R125 ;  /* 0x0004447d01007387 */ /* 0x0003e20000100800 */
[----:B--2---:R-:W-:-:S03]  /*11570*/  IMAD R13, R238, UR21, RZ ;  /* 0x00000015ee0d7c24 */ /* 0x004fc6000f8e02ff */
[----:B------:R2:W-:Y:S04]  /*11580*/  STL [R1+0x44c], R124 ;  /* 0x00044c7c01007387 */ /* 0x0005e80000100800 */
[----:B------:R4:W-:Y:S01]  /*11590*/  STL [R1+0x46c], R13 ;  /* 0x00046c0d01007387 */ /* 0x0009e20000100800 */
[----:B-1----:R-:W-:Y:S02]  /*115a0*/  IMAD R125, R239, UR22, RZ ;  /* 0x00000016ef7d7c24 */ /* 0x002fe4000f8e02ff */
[----:B--2---:R-:W-:-:S03]  /*115b0*/  IMAD R124, R240, UR23, RZ ;  /* 0x00000017f07c7c24 */ /* 0x004fc6000f8e02ff */
[----:B------:R1:W-:Y:S01]  /*115c0*/  STL [R1+0x474], R125 ;  /* 0x0004747d01007387 */ /* 0x0003e20000100800 */
[----:B----4-:R-:W-:-:S03]  /*115d0*/  IMAD R13, R241, UR24, RZ ;  /* 0x00000018f10d7c24 */ /* 0x010fc6000f8e02ff */
[----:B------:R2:W-:Y:S04]  /*115e0*/  STL [R1+0x47c], R124 ;  /* 0x00047c7c01007387 */ /* 0x0005e80000100800 */
[----:B------:R4:W-:Y:S01]  /*115f0*/  STL [R1+0x484], R13 ;  /* 0x0004840d01007387 */ /* 0x0009e20000100800 */
[----:B-1----:R-:W-:Y:S02]  /*11600*/  IMAD R125, R242, UR25, RZ ;  /* 0x00000019f27d7c24 */ /* 0x002fe4000f8e02ff */
[----:B--2---:R-:W-:-:S03]  /*11610*/  IMAD R124, R243, UR26, RZ ;  /* 0x0000001af37c7c24 */ /* 0x004fc6000f8e02ff */
[----:B------:R1:W-:Y:S01]  /*11620*/  STL [R1+0x494], R125 ;  /* 0x0004947d01007387 */ /* 0x0003e20000100800 */
[----:B----4-:R-:W-:-:S03]  /*11630*/  IMAD R13, R244, UR27, RZ ;  /* 0x0000001bf40d7c24 */ /* 0x010fc6000f8e02ff */
[----:B------:R2:W-:Y:S01]  /*11640*/  STL [R1+0x4ac], R124 ;  /* 0x0004ac7c01007387 */ /* 0x0005e20000100800 */
[----:B------:R-:W-:Y:S02]  /*11650*/  IMAD.MOV.U32 R102, RZ, RZ, R250 ;  /* 0x000000ffff667224 */ /* 0x000fe400078e00fa */
[----:B------:R-:W-:Y:S01]  /*11660*/  IMAD R250, R248, UR31, RZ ;  /* 0x0000001ff8fa7c24 */ /* 0x000fe2000f8e02ff */
[----:B------:R4:W-:Y:S01]  /*11670*/  STL [R1+0x4b4], R13 ;  /* 0x0004b40d01007387 */ /* 0x0009e20000100800 */
[----:B-1----:R-:W-:Y:S01]  /*11680*/  IMAD R125, R245, UR28, RZ ;  /* 0x0000001cf57d7c24 */ /* 0x002fe2000f8e02ff */
[----:B------:R-:W-:Y:S01]  /*11690*/  LEA R14, P0, R15, UR14, 0x2 ;  /* 0x0000000e0f0e7c11 */ /* 0x000fe2000f8010ff */
[----:B------:R-:W-:Y:S01]  /*116a0*/  IMAD.MOV.U32 R109, RZ, RZ, R252 ;  /* 0x000000ffff6d7224 */ /* 0x000fe200078e00fc */
[----:B------:R-:W3:Y:S01]  /*116b0*/  LDCU UR14, c[0x0][0x3b0] ;  /* 0x00007600ff0e77ac */ /* 0x000ee20008000800 */
[----:B--2---:R-:W-:Y:S01]  /*116c0*/  IMAD R124, R246, UR29, RZ ;  /* 0x0000001df67c7c24 */ /* 0x004fe2000f8e02ff */
[----:B------:R-:W-:Y:S01]  /*116d0*/  STL [R1+0x4bc], R125 ;  /* 0x0004bc7d01007387 */ /* 0x000fe20000100800 */
[----:B----4-:R-:W-:-:S03]  /*116e0*/  IMAD R13, R247, UR30, RZ ;  /* 0x0000001ef70d7c24 */ /* 0x010fc6000f8e02ff */
[----:B------:R-:W-:Y:S01]  /*116f0*/  STL [R1+0x4c4], R124 ;  /* 0x0004c47c01007387 */ /* 0x000fe20000100800 */
[----:B------:R-:W-:Y:S02]  /*11700*/  LEA.HI.X.SX32 R15, R15, UR15, 0x2, P0 ;  /* 0x0000000f0f0f7c11 */ /* 0x000fe400080f16ff */
[-C--:B------:R-:W-:Y:S01]  /*11710*/  LEA R246, P4, R77, R14.reuse, 0x2 ;  /* 0x0000000e4df67211 */ /* 0x080fe200078810ff */
[----:B------:R-:W-:Y:S01]  /*11720*/  STL [R1+0xef8], R250 ;  /* 0x000ef8fa01007387 */ /* 0x000fe20000100800 */
[----:B------:R-:W-:Y:S01]  /*11730*/  IMAD R252, R78, UR11, RZ ;  /* 0x0000000b4efc7c24 */ /* 0x000fe2000f8e02ff */
[-C--:B------:R-:W-:Y:S02]  /*11740*/  LEA R244, P3, R76, R14.reuse, 0x2 ;  /* 0x0000000e4cf47211 */ /* 0x080fe400078610ff */
[----:B------:R1:W-:Y:S01]  /*11750*/  STL [R1+0x4cc], R13 ;  /* 0x0004cc0d01007387 */ /* 0x0003e20000100800 */
[-C--:B------:R-:W-:Y:S02]  /*11760*/  LEA R242, P2, R75, R14.reuse, 0x2 ;  /* 0x0000000e4bf27211 */ /* 0x080fe400078410ff */
[----:B------:R-:W-:-:S02]  /*11770*/  LEA R126, P1, R74, R14, 0x2 ;  /* 0x0000000e4a7e7211 */ /* 0x000fc400078210ff */
[-C--:B------:R-:W-:Y:S01]  /*11780*/  LEA.HI.X.SX32 R247, R77, R15.reuse, 0x2, P4 ;  /* 0x0000000f4df77211 */ /* 0x080fe200020f16ff */
[----:B-1----:R-:W-:Y:S01]  /*11790*/  IMAD R13, R249, UR32, RZ ;  /* 0x00000020f90d7c24 */ /* 0x002fe2000f8e02ff */
[-C--:B------:R-:W-:Y:S02]  /*117a0*/  LEA R124, P0, R73, R14.reuse, 0x2 ;  /* 0x0000000e497c7211 */ /* 0x080fe400078010ff */
[-C--:B------:R-:W-:Y:S02]  /*117b0*/  LEA.HI.X.SX32 R245, R76, R15.reuse, 0x2, P3 ;  /* 0x0000000f4cf57211 */ /* 0x080fe400018f16ff */
[----:B------:R-:W-:Y:S01]  /*117c0*/  STL [R1+0xefc], R13 ;  /* 0x000efc0d01007387 */ /* 0x000fe20000100800 */
[-C--:B------:R-:W-:Y:S02]  /*117d0*/  LEA.HI.X.SX32 R243, R75, R15.reuse, 0x2, P2 ;  /* 0x0000000f4bf37211 */ /* 0x080fe400010f16ff */
[----:B------:R-:W-:Y:S01]  /*117e0*/  LEA.HI.X.SX32 R127, R74, R15, 0x2, P1 ;  /* 0x0000000f4a7f7211 */ /* 0x000fe200008f16ff */
[----:B------:R-:W-:Y:S01]  /*117f0*/  STL [R1+0xf00], R252 ;  /* 0x000f00fc01007387 */ /* 0x000fe20000100800 */
[----:B------:R-:W-:-:S02]  /*11800*/  LEA R136, P6, R72, R14, 0x2 ;  /* 0x0000000e48887211 */ /* 0x000fc400078c10ff */
[----:B------:R-:W-:Y:S01]  /*11810*/  LEA.HI.X.SX32 R125, R73, R15, 0x2, P0 ;  /* 0x0000000f497d7211 */ /* 0x000fe200000f16ff */
[----:B------:R-:W-:Y:S01]  /*11820*/  STL [R1+0xe70], R246 ;  /* 0x000e70f601007387 */ /* 0x000fe20000100800 */
[----:B------:R-:W-:-:S03]  /*11830*/  LEA R134, P5, R71, R14, 0x2 ;  /* 0x0000000e47867211 */ /* 0x000fc600078a10ff */
[----:B------:R-:W-:Y:S01]  /*11840*/  STL [R1+0xe6c], R247 ;  /* 0x000e6cf701007387 */ /* 0x000fe20000100800 */
[----:B------:R-:W-:-:S03]  /*11850*/  LEA R132, P4, R70, R14, 0x2 ;  /* 0x0000000e46847211 */ /* 0x000fc600078810ff */
[----:B------:R-:W-:Y:S01]  /*11860*/  STL [R1+0xe78], R244 ;  /* 0x000e78f401007387 */ /* 0x000fe20000100800 */
[----:B------:R-:W-:-:S03]  /*11870*/  LEA R128, P2, R68, R14, 0x2 ;  /* 0x0000000e44807211 */ /* 0x000fc600078410ff */
[----:B------:R-:W-:Y:S01]  /*11880*/  STL [R1+0xe74], R245 ;  /* 0x000e74f501007387 */ /* 0x000fe20000100800 */
[----:B------:R-:W-:Y:S01]  /*11890*/  LEA R130, P3, R69, R14, 0x2 ;  /* 0x0000000e45827211 */ /* 0x000fe200078610ff */
[----:B------:R-:W-:Y:S01]  /*118a0*/  IMAD R62, R62, UR9, RZ ;  /* 0x000000093e3e7c24 */ /* 0x000fe2000f8e02ff */
[-C--:B------:R-:W-:Y:S01]  /*118b0*/  LEA.HI.X.SX32 R137, R72, R15.reuse, 0x2, P6 ;  /* 0x0000000f48897211 */ /* 0x080fe200030f16ff */
[----:B------:R-:W-:Y:S01]  /*118c0*/  STL.64 [R1+0xe80], R242 ;  /* 0x000e80f201007387 */ /* 0x000fe20000100a00 */
[----:B------:R-:W-:-:S03]  /*118d0*/  LEA.HI.X.SX32 R135, R71, R15, 0x2, P5 ;  /* 0x0000000f47877211 */ /* 0x000fc600028f16ff */
[----:B------:R1:W-:Y:S01]  /*118e0*/  STL.64 [R1+0xd0], R126 ;  /* 0x0000d07e01007387 */ /* 0x0003e20000100a00 */
[----:B------:R-:W-:-:S03]  /*118f0*/  LEA.HI.X.SX32 R133, R70, R15, 0x2, P4 ;  /* 0x0000000f46857211 */ /* 0x000fc600020f16ff */
[----:B------:R2:W-:Y:S01]  /*11900*/  STL.64 [R1+0xc8], R124 ;  /* 0x0000c87c01007387 */ /* 0x0005e20000100a00 */
[-C--:B------:R-:W-:Y:S02]  /*11910*/  LEA R76, P6, R65, R14.reuse, 0x2 ;  /* 0x0000000e414c7211 */ /* 0x080fe400078c10ff */
[-C--:B------:R-:W-:Y:S01]  /*11920*/  LEA.HI.X.SX32 R129, R68, R15.reuse, 0x2, P2 ;  /* 0x0000000f44817211 */ /* 0x080fe200010f16ff */
[----:B------:R-:W-:Y:S01]  /*11930*/  IMAD R61, R61, UR9, RZ ;  /* 0x000000093d3d7c24 */ /* 0x000fe2000f8e02ff */
[-C--:B------:R-:W-:Y:S02]  /*11940*/  LEA R74, P5, R64, R14.reuse, 0x2 ;  /* 0x0000000e404a7211 */ /* 0x080fe400078a10ff */
[-C--:B-1----:R-:W-:Y:S01]  /*11950*/  LEA R126, P1, R67, R14.reuse, 0x2 ;  /* 0x0000000e437e7211 */ /* 0x082fe200078210ff */
[----:B------:R-:W-:Y:S01]  /*11960*/  STL.64 [R1+0xc0], R136 ;  /* 0x0000c08801007387 */ /* 0x000fe20000100a00 */
[-C--:B------:R-:W-:Y:S02]  /*11970*/  LEA.HI.X.SX32 R131, R69, R15.reuse, 0x2, P3 ;  /* 0x0000000f45837211 */ /* 0x080fe400018f16ff */
[-C--:B--2---:R-:W-:Y:S01]  /*11980*/  LEA R124, P0, R66, R14.reuse, 0x2 ;  /* 0x0000000e427c7211 */ /* 0x084fe200078010ff */
[----:B------:R-:W-:Y:S01]  /*11990*/  IMAD R60, R60, UR9, RZ ;  /* 0x000000093c3c7c24 */ /* 0x000fe2000f8e02ff */
[-C--:B------:R-:W-:Y:S01]  /*119a0*/  LEA R72, P4, R63, R14.reuse, 0x2 ;  /* 0x0000000e3f487211 */ /* 0x080fe200078810ff */
[----:B------:R-:W-:Y:S01]  /*119b0*/  STL.64 [R1+0xb8], R134 ;  /* 0x0000b88601007387 */ /* 0x000fe20000100a00 */
[-C--:B------:R-:W-:Y:S01]  /*119c0*/  LEA.HI.X.SX32 R127, R67, R15.reuse, 0x2, P1 ;  /* 0x0000000f437f7211 */ /* 0x080fe200008f16ff */
[----:B------:R-:W-:Y:S01]  /*119d0*/  IMAD R59, R59, UR9, RZ ;  /* 0x000000093b3b7c24 */ /* 0x000fe2000f8e02ff */
[-C--:B------:R-:W-:Y:S01]  /*119e0*/  LEA R70, P3, R62, R14.reuse, 0x2 ;  /* 0x0000000e3e467211 */ /* 0x080fe200078610ff */
[----:B------:R-:W-:Y:S01]  /*119f0*/  STL.64 [R1+0xb0], R132 ;  /* 0x0000b08401007387 */ /* 0x000fe20000100a00 */
[-C--:B------:R-:W-:Y:S01]  /*11a00*/  LEA.HI.X.SX32 R125, R66, R15.reuse, 0x2, P0 ;  /* 0x0000000f427d7211 */ /* 0x080fe200000f16ff */
[----:B------:R-:W-:Y:S01]  /*11a10*/  IMAD R58, R58, UR9, RZ ;  /* 0x000000093a3a7c24 */ /* 0x000fe2000f8e02ff */
[-C--:B------:R-:W-:Y:S01]  /*11a20*/  LEA.HI.X.SX32 R77, R65, R15.reuse, 0x2, P6 ;  /* 0x0000000f414d7211 */ /* 0x080fe200030f16ff */
[----:B------:R1:W-:Y:S01]  /*11a30*/  STL.64 [R1+0xa0], R128 ;  /* 0x0000a08001007387 */ /* 0x0003e20000100a00 */
[-C--:B------:R-:W-:Y:S01]  /*11a40*/  LEA.HI.X.SX32 R75, R64, R15.reuse, 0x2, P5 ;  /* 0x0000000f404b7211 */ /* 0x080fe200028f16ff */
[----:B------:R-:W-:Y:S01]  /*11a50*/  IMAD R57, R57, UR9, RZ ;  /* 0x0000000939397c24 */ /* 0x000fe2000f8e02ff */
[-C--:B------:R-:W-:Y:S01]  /*11a60*/  LEA.HI.X.SX32 R73, R63, R15.reuse, 0x2, P4 ;  /* 0x0000000f3f497211 */ /* 0x080fe200020f16ff */
[----:B------:R-:W-:Y:S01]  /*11a70*/  STL.64 [R1+0xa8], R130 ;  /* 0x0000a88201007387 */ /* 0x000fe20000100a00 */
[----:B------:R-:W-:Y:S01]  /*11a80*/  IMAD R56, R56, UR9, RZ ;  /* 0x0000000938387c24 */ /* 0x000fe2000f8e02ff */
[----:B------:R-:W-:Y:S01]  /*11a90*/  LEA.HI.X.SX32 R71, R62, R15, 0x2, P3 ;  /* 0x0000000f3e477211 */ /* 0x000fe200018f16ff */
[----:B------:R-:W-:Y:S01]  /*11aa0*/  IMAD R55, R55, UR9, RZ ;  /* 0x0000000937377c24 */ /* 0x000fe2000f8e02ff */
[----:B------:R2:W-:Y:S01]  /*11ab0*/  STL.64 [R1+0x98], R126 ;  /* 0x0000987e01007387 */ /* 0x0005e20000100a00 */
[----:B------:R-:W-:Y:S01]  /*11ac0*/  IMAD R54, R54, UR9, RZ ;  /* 0x0000000936367c24 */ /* 0x000fe2000f8e02ff */
[----:B-1----:R-:W-:-:S02]  /*11ad0*/  LEA R128, P2, R61, R14, 0x2 ;  /* 0x0000000e3d807211 */ /* 0x002fc400078410ff */
[----:B------:R1:W-:Y:S01]  /*11ae0*/  STL.64 [R1+0x90], R124 ;  /* 0x0000907c01007387 */ /* 0x0003e20000100a00 */
[----:B------:R-:W-:-:S03]  /*11af0*/  IMAD R53, R53, UR9, RZ ;  /* 0x0000000935357c24 */ /* 0x000fc6000f8e02ff */
[----:B------:R4:W-:Y:S01]  /*11b00*/  STL.64 [R1+0x88], R76 ;  /* 0x0000884c01007387 */ /* 0x0009e20000100a00 */
[----:B--2---:R-:W-:-:S03]  /*11b10*/  LEA R126, P1, R60, R14, 0x2 ;  /* 0x0000000e3c7e7211 */ /* 0x004fc600078210ff */
[----:B------:R2:W-:Y:S01]  /*11b20*/  STL.64 [R1+0x80], R74 ;  /* 0x0000804a01007387 */ /* 0x0005e20000100a00 */
[-C--:B------:R-:W-:Y:S02]  /*11b30*/  LEA.HI.X.SX32 R129, R61, R15.reuse, 0x2, P2 ;  /* 0x0000000f3d817211 */ /* 0x080fe400010f16ff */
[-C--:B-1----:R-:W-:Y:S01]  /*11b40*/  LEA R124, P0, R59, R14.reuse, 0x2 ;  /* 0x0000000e3b7c7211 */ /* 0x082fe200078010ff */
[----:B------:R1:W-:Y:S01]  /*11b50*/  STL.64 [R1+0x78], R72 ;  /* 0x0000784801007387 */ /* 0x0003e20000100a00 */
[----:B------:R-:W-:Y:S01]  /*11b60*/  IMAD R46, R46, UR9, RZ ;  /* 0x000000092e2e7c24 */ /* 0x000fe2000f8e02ff */
[-C--:B----4-:R-:W-:Y:S02]  /*11b70*/  LEA R76, P6, R58, R14.reuse, 0x2 ;  /* 0x0000000e3a4c7211 */ /* 0x090fe400078c10ff */
[----:B------:R4:W-:Y:S01]  /*11b80*/  STL.64 [R1+0x70], R70 ;  /* 0x0000704601007387 */ /* 0x0009e20000100a00 */
[-C--:B------:R-:W-:Y:S02]  /*11b90*/  LEA.HI.X.SX32 R127, R60, R15.reuse, 0x2, P1 ;  /* 0x0000000f3c7f7211 */ /* 0x080fe400008f16ff */
[-C--:B--2---:R-:W-:Y:S01]  /*11ba0*/  LEA R74, P5, R57, R14.reuse, 0x2 ;  /* 0x0000000e394a7211 */ /* 0x084fe200078a10ff */
[----:B------:R-:W-:Y:S01]  /*11bb0*/  IMAD R47, R47, UR9, RZ ;  /* 0x000000092f2f7c24 */ /* 0x000fe2000f8e02ff */
[----:B------:R-:W-:Y:S01]  /*11bc0*/  LEA.HI.X.SX32 R125, R59, R15, 0x2, P0 ;  /* 0x0000000f3b7d7211 */ /* 0x000fe200000f16ff */
[----:B------:R-:W-:Y:S01]  /*11bd0*/  IMAD R48, R48, UR9, RZ ;  /* 0x0000000930307c24 */ /* 0x000fe2000f8e02ff */
[-C--:B-1----:R-:W-:Y:S01]  /*11be0*/  LEA R72, P4, R56, R14.reuse, 0x2 ;  /* 0x0000000e38487211 */ /* 0x082fe200078810ff */
[----:B------:R-:W-:Y:S01]  /*11bf0*/  IMAD R50, R50, UR9, RZ ;  /* 0x0000000932327c24 */ /* 0x000fe2000f8e02ff */
[----:B------:R-:W-:-:S02]  /*11c00*/  LEA R68, P2, R54, R14, 0x2 ;  /* 0x0000000e36447211 */ /* 0x000fc400078410ff */
[-C--:B----4-:R-:W-:Y:S01]  /*11c10*/  LEA R70, P3, R55, R14.reuse, 0x2 ;  /* 0x0000000e37467211 */ /* 0x090fe200078610ff */
[----:B------:R-:W-:Y:S01]  /*11c20*/  IMAD R51, R51, UR9, RZ ;  /* 0x0000000933337c24 */ /* 0x000fe2000f8e02ff */
[-C--:B------:R-:W-:Y:S01]  /*11c30*/  LEA.HI.X.SX32 R77, R58, R15.reuse, 0x2, P6 ;  /* 0x0000000f3a4d7211 */ /* 0x080fe200030f16ff */
[----:B------:R-:W-:Y:S01]  /*11c40*/  IMAD R49, R49, UR9, RZ ;  /* 0x0000000931317c24 */ /* 0x000fe2000f8e02ff */
[-C--:B------:R-:W-:Y:S01]  /*11c50*/  LEA.HI.X.SX32 R75, R57, R15.reuse, 0x2, P5 ;  /* 0x0000000f394b7211 */ /* 0x080fe200028f16ff */
[----:B------:R1:W-:Y:S01]  /*11c60*/  STL.64 [R1+0x68], R128 ;  /* 0x0000688001007387 */ /* 0x0003e20000100a00 */
[-C--:B------:R-:W-:Y:S02]  /*11c70*/  LEA R66, P1, R53, R14.reuse, 0x2 ;  /* 0x0000000e35427211 */ /* 0x080fe400078210ff */
[-C--:B------:R-:W-:Y:S01]  /*11c80*/  LEA.HI.X.SX32 R73, R56, R15.reuse, 0x2, P4 ;  /* 0x0000000f38497211 */ /* 0x080fe200020f16ff */
[----:B------:R2:W-:Y:S01]  /*11c90*/  STL.64 [R1+0x60], R126 ;  /* 0x0000607e01007387 */ /* 0x0005e20000100a00 */
[-C--:B------:R-:W-:Y:S01]  /*11ca0*/  LEA R64, P0, R46, R14.reuse, 0x2 ;  /* 0x0000000e2e407211 */ /* 0x080fe200078010ff */
[----:B------:R-:W-:Y:S01]  /*11cb0*/  IMAD R52, R52, UR9, RZ ;  /* 0x0000000934347c24 */ /* 0x000fe2000f8e02ff */
[----:B------:R-:W-:Y:S01]  /*11cc0*/  LEA.HI.X.SX32 R71, R55, R15, 0x2, P3 ;  /* 0x0000000f37477211 */ /* 0x000fe200018f16ff */
[----:B------:R4:W-:Y:S01]  /*11cd0*/  STL.64 [R1+0x58], R124 ;  /* 0x0000587c01007387 */ /* 0x0009e20000100a00 */
[----:B------:R-:W-:-:S02]  /*11ce0*/  LEA R62, P6, R47, R14, 0x2 ;  /* 0x0000000e2f3e7211 */ /* 0x000fc400078c10ff */
[-C--:B------:R-:W-:Y:S01]  /*11cf0*/  LEA.HI.X.SX32 R69, R54, R15.reuse, 0x2, P2 ;  /* 0x0000000f36457211 */ /* 0x080fe200010f16ff */
[----:B------:R-:W-:Y:S01]  /*11d00*/  STL.64 [R1+0x50], R76 ;  /* 0x0000504c01007387 */ /* 0x000fe20000100a00 */
[-C--:B------:R-:W-:Y:S02]  /*11d10*/  LEA R60, P5, R48, R14.reuse, 0x2 ;  /* 0x0000000e303c7211 */ /* 0x080fe400078a10ff */
[-C--:B------:R-:W-:Y:S01]  /*11d20*/  LEA R56, P3, R50, R14.reuse, 0x2 ;  /* 0x0000000e32387211 */ /* 0x080fe200078610ff */
[----:B------:R-:W-:Y:S01]  /*11d30*/  STL.64 [R1+0x48], R74 ;  /* 0x0000484a01007387 */ /* 0x000fe20000100a00 */
[-C--:B------:R-:W-:Y:S02]  /*11d40*/  LEA R248, P2, R51, R14.reuse, 0x2 ;  /* 0x0000000e33f87211 */ /* 0x080fe400078410ff */
[----:B------:R-:W-:Y:S01]  /*11d50*/  LEA.HI.X.SX32 R67, R53, R15, 0x2, P1 ;  /* 0x0000000f35437211 */ /* 0x000fe200008f16ff */
[----:B------:R-:W-:Y:S01]  /*11d60*/  STL.64 [R1+0x40], R72 ;  /* 0x0000404801007387 */ /* 0x000fe20000100a00 */
[----:B------:R-:W-:-:S02]  /*11d70*/  LEA R58, P4, R49, R14, 0x2 ;  /* 0x0000000e313a7211 */ /* 0x000fc400078810ff */
[-C--:B------:R-:W-:Y:S01]  /*11d80*/  LEA.HI.X.SX32 R65, R46, R15.reuse, 0x2, P0 ;  /* 0x0000000f2e417211 */ /* 0x080fe200000f16ff */
[----:B------:R-:W-:Y:S01]  /*11d90*/  STL.64 [R1+0x38], R70 ;  /* 0x0000384601007387 */ /* 0x000fe20000100a00 */
[-C--:B------:R-:W-:Y:S02]  /*11da0*/  LEA.HI.X.SX32 R63, R47, R15.reuse, 0x2, P6 ;  /* 0x0000000f2f3f7211 */ /* 0x080fe400030f16ff */
[----:B------:R-:W-:Y:S01]  /*11db0*/  LEA R240, P1, R52, R14, 0x2 ;  /* 0x0000000e34f07211 */ /* 0x000fe200078210ff */
[----:B------:R-:W-:Y:S01]  /*11dc0*/  STL.64 [R1+0x30], R68 ;  /* 0x0000304401007387 */ /* 0x000fe20000100a00 */
[-C--:B------:R-:W-:Y:S02]  /*11dd0*/  LEA.HI.X.SX32 R61, R48, R15.reuse, 0x2, P5 ;  /* 0x0000000f303d7211 */ /* 0x080fe400028f16ff */
[-C--:B------:R-:W-:Y:S02]  /*11de0*/  LEA.HI.X.SX32 R57, R50, R15.reuse, 0x2, P3 ;  /* 0x0000000f32397211 */ /* 0x080fe400018f16ff */
[----:B------:R-:W-:-:S02]  /*11df0*/  LEA.HI.X.SX32 R249, R51, R15, 0x2, P2 ;  /* 0x0000000f33f97211 */ /* 0x000fc400010f16ff */
[-C--:B------:R-:W-:Y:S02]  /*11e00*/  LEA.HI.X.SX32 R59, R49, R15.reuse, 0x2, P4 ;  /* 0x0000000f313b7211 */ /* 0x080fe400020f16ff */
[-C--:B------:R-:W-:Y:S01]  /*11e10*/  LEA.HI.X.SX32 R241, R52, R15.reuse, 0x2, P1 ;  /* 0x0000000f34f17211 */ /* 0x080fe200008f16ff */
[----:B------:R-:W-:Y:S02]  /*11e20*/  IMAD R45, R45, UR9, RZ ;  /* 0x000000092d2d7c24 */ /* 0x000fe4000f8e02ff */
[----:B------:R-:W-:Y:S02]  /*11e30*/  IMAD R44, R44, UR9, RZ ;  /* 0x000000092c2c7c24 */ /* 0x000fe4000f8e02ff */
[----:B------:R-:W-:Y:S01]  /*11e40*/  IMAD R43, R43, UR9, RZ ;  /* 0x000000092b2b7c24 */ /* 0x000fe2000f8e02ff */
[-C--:B------:R-:W-:Y:S01]  /*11e50*/  LEA R238, P2, R45, R14.reuse, 0x2 ;  /* 0x0000000e2dee7211 */ /* 0x080fe200078410ff */
[----:B------:R-:W-:Y:S01]  /*11e60*/  IMAD R42, R42, UR9, RZ ;  /* 0x000000092a2a7c24 */ /* 0x000fe2000f8e02ff */
[-C--:B------:R-:W-:Y:S01]  /*11e70*/  LEA R236, P1, R44, R14.reuse, 0x2 ;  /* 0x0000000e2cec7211 */ /* 0x080fe200078210ff */
[----:B------:R-:W-:Y:S01]  /*11e80*/  IMAD R41, R41, UR9, RZ ;  /* 0x0000000929297c24 */ /* 0x000fe2000f8e02ff */
[-C--:B------:R-:W-:Y:S01]  /*11e90*/  LEA R234, P0, R43, R14.reuse, 0x2 ;  /* 0x0000000e2bea7211 */ /* 0x080fe200078010ff */
[----:B------:R-:W-:Y:S01]  /*11ea0*/  IMAD R40, R40, UR9, RZ ;  /* 0x0000000928287c24 */ /* 0x000fe2000f8e02ff */
[-C--:B------:R-:W-:Y:S01]  /*11eb0*/  LEA.HI.X.SX32 R239, R45, R15.reuse, 0x2, P2 ;  /* 0x0000000f2def7211 */ /* 0x080fe200010f16ff */
        /* <DEDUP_REMOVED lines=9> */
[----:B------:R-:W-:Y:S01]  /*11f50*/  LEA R228, P4, R40, R14, 0x2 ;  /* 0x0000000e28e47211 */ /* 0x000fe200078810ff */
[----:B------:R-:W-:Y:S01]  /*11f60*/  IMAD R37, R37, UR9, RZ ;  /* 0x0000000925257c24 */ /* 0x000fe2000f8e02ff */
[-C--:B------:R-:W-:Y:S01]  /*11f70*/  LEA.HI.X.SX32 R233, R42, R15.reuse, 0x2, P6 ;  /* 0x0000000f2ae97211 */ /* 0x080fe200030f16ff */
[----:B------:R-:W-:Y:S01]  /*11f80*/  IMAD R111, R231, UR9, RZ ;  /* 0x00000009e76f7c24 */ /* 0x000fe2000f8e02ff */
[----:B------:R-:W-:Y:S01]  /*11f90*/  LEA.HI.X.SX32 R231, R41, R15, 0x2, P5 ;  /* 0x0000000f29e77211 */ /* 0x000fe200028f16ff */
[----:B------:R-:W-:-:S02]  /*11fa0*/  IMAD R36, R36, UR9, RZ ;  /* 0x0000000924247c24 */ /* 0x000fc4000f8e02ff */
[----:B------:R-:W-:Y:S02]  /*11fb0*/  IMAD R112, R224, UR9, RZ ;  /* 0x00000009e0707c24 */ /* 0x000fe4000f8e02ff */
[----:B---3--:R-:W-:Y:S02]  /*11fc0*/  IMAD R78, R113, UR14, RZ ;  /* 0x0000000e714e7c24 */ /* 0x008fe4000f8e02ff */
[----:B------:R-:W-:Y:S02]  /*11fd0*/  IMAD.MOV.U32 R113, RZ, RZ, R0 ;  /* 0x000000ffff717224 */ /* 0x000fe400078e0000 */
[----:B------:R-:W-:Y:S01]  /*11fe0*/  IMAD R0, R2, UR6, RZ ;  /* 0x0000000602007c24 */ /* 0x000fe2000f8e02ff */
[----:B------:R-:W-:-:S04]  /*11ff0*/  LEA R46, P3, R78, R14, 0x2 ;  /* 0x0000000e4e2e7211 */ /* 0x000fc800078610ff */
[----:B------:R-:W-:Y:S01]  /*12000*/  STL [R1+0xf04], R0 ;  /* 0x000f040001007387 */ /* 0x000fe20000100800 */
[----:B------:R-:W-:-:S03]  /*12010*/  LEA.HI.X.SX32 R47, R78, R15, 0x2, P3 ;  /* 0x0000000f4e2f7211 */ /* 0x000fc600018f16ff */
[----:B------:R-:W-:Y:S04]  /*12020*/  STL.64 [R1+0x28], R66 ;  /* 0x0000284201007387 */ /* 0x000fe80000100a00 */
[----:B------:R-:W-:Y:S04]  /*12030*/  STL.64 [R1+0x20], R64 ;  /* 0x0000204001007387 */ /* 0x000fe80000100a00 */
[----:B------:R-:W-:Y:S04]  /*12040*/  STL.64 [R1+0x18], R62 ;  /* 0x0000183e01007387 */ /* 0x000fe80000100a00 */
[----:B------:R-:W-:Y:S04]  /*12050*/  STL.64 [R1+0x10], R60 ;  /* 0x0000103c01007387 */ /* 0x000fe80000100a00 */
[----:B------:R-:W-:Y:S04]  /*12060*/  STL.64 [R1+0xe88], R248 ;  /* 0x000e88f801007387 */ /* 0x000fe80000100a00 */
[----:B------:R-:W-:Y:S04]  /*12070*/  STL.64 [R1+0x8], R58 ;  /* 0x0000083a01007387 */ /* 0x000fe80000100a00 */
[----:B------:R-:W-:Y:S04]  /*12080*/  STL.64 [R1], R56 ;  /* 0x0000003801007387 */ /* 0x000fe80000100a00 */
[----:B------:R-:W-:Y:S04]  /*12090*/  STL.64 [R1+0xe90], R240 ;  /* 0x000e90f001007387 */ /* 0x000fe80000100a00 */
[----:B------:R3:W-:Y:S04]  /*120a0*/  STL.64 [R1+0x510], R46 ;  /* 0x0005102e01007387 */ /* 0x0007e80000100a00 */
[----:B------:R-:W3:Y:S04]  /*120b0*/  LDL.LU R135, [R1+0xd8] ;  /* 0x0000d80001877983 */ /* 0x000ee80000300800 */
[----:B------:R-:W3:Y:S04]  /*120c0*/  LDL.LU R134, [R1+0xdc] ;  /* 0x0000dc0001867983 */ /* 0x000ee80000300800 */
[----:B------:R-:W3:Y:S04]  /*120d0*/  LDL.LU R133, [R1+0xe0] ;  /* 0x0000e00001857983 */ /* 0x000ee80000300800 */
[----:B------:R-:W3:Y:S04]  /*120e0*/  LDL.LU R132, [R1+0xe4] ;  /* 0x0000e40001847983 */ /* 0x000ee80000300800 */
[----:B------:R-:W3:Y:S04]  /*120f0*/  LDL.LU R131, [R1+0xe8] ;  /* 0x0000e80001837983 */ /* 0x000ee80000300800 */
[----:B------:R-:W3:Y:S04]  /*12100*/  LDL.LU R130, [R1+0xec] ;  /* 0x0000ec0001827983 */ /* 0x000ee80000300800 */
[----:B-1----:R-:W3:Y:S04]  /*12110*/  LDL.LU R129, [R1+0xf0] ;  /* 0x0000f00001817983 */ /* 0x002ee80000300800 */
[----:B------:R-:W3:Y:S04]  /*12120*/  LDL.LU R128, [R1+0xf4] ;  /* 0x0000f40001807983 */ /* 0x000ee80000300800 */
[----:B--2---:R-:W2:Y:S04]  /*12130*/  LDL.LU R127, [R1+0xf8] ;  /* 0x0000f800017f7983 */ /* 0x004ea80000300800 */
[----:B------:R-:W2:Y:S04]  /*12140*/  LDL.LU R126, [R1+0xfc] ;  /* 0x0000fc00017e7983 */ /* 0x000ea80000300800 */
[----:B----4-:R-:W4:Y:S01]  /*12150*/  LDL.LU R125, [R1+0x100] ;  /* 0x00010000017d7983 */ /* 0x010f220000300800 */
[----:B------:R-:W-:-:S03]  /*12160*/  LEA R226, P3, R39, R14, 0x2 ;  /* 0x0000000e27e27211 */ /* 0x000fc600078610ff */
[----:B------:R-:W2:Y:S01]  /*12170*/  LDL.LU R124, [R1+0x104] ;  /* 0x00010400017c7983 */ /* 0x000ea20000300800 */
[----:B------:R-:W-:-:S03]  /*12180*/  IMAD R99, R229, UR9, RZ ;  /* 0x00000009e5637c24 */ /* 0x000fc6000f8e02ff */
[----:B------:R1:W-:Y:S01]  /*12190*/  STL.64 [R1+0xe98], R238 ;  /* 0x000e98ee01007387 */ /* 0x0003e20000100a00 */
[----:B------:R-:W-:-:S03]  /*121a0*/  LEA R224, P2, R38, R14, 0x2 ;  /* 0x0000000e26e07211 */ /* 0x000fc600078410ff */
[----:B------:R1:W-:Y:S01]  /*121b0*/  STL.64 [R1+0xea0], R236 ;  /* 0x000ea0ec01007387 */ /* 0x0003e20000100a00 */
[----:B------:R-:W-:-:S03]  /*121c0*/  LEA.HI.X.SX32 R229, R40, R15, 0x2, P4 ;  /* 0x0000000f28e57211 */ /* 0x000fc600020f16ff */
[----:B------:R1:W-:Y:S01]  /*121d0*/  STL [R1+0xebc], R234 ;  /* 0x000ebcea01007387 */ /* 0x0003e20000100800 */
[----:B------:R-:W-:-:S03]  /*121e0*/  IMAD R35, R35, UR9, RZ ;  /* 0x0000000923237c24 */ /* 0x000fc6000f8e02ff */
[----:B------:R-:W-:Y:S01]  /*121f0*/  STL [R1+0xeac], R235 ;  /* 0x000eaceb01007387 */ /* 0x000fe20000100800 */
[----:B------:R-:W-:-:S03]  /*12200*/  LEA R222, P1, R37, R14, 0x2 ;  /* 0x0000000e25de7211 */ /* 0x000fc600078210ff */
[----:B------:R-:W-:Y:S01]  /*12210*/  STL [R1+0xec4], R232 ;  /* 0x000ec4e801007387 */ /* 0x000fe20000100800 */
[-C--:B------:R-:W-:Y:S01]  /*12220*/  LEA.HI.X.SX32 R227, R39, R15.reuse, 0x2, P3 ;  /* 0x0000000f27e37211 */ /* 0x080fe200018f16ff */
[----:B------:R-:W-:Y:S02]  /*12230*/  IMAD R34, R34, UR9, RZ ;  /* 0x0000000922227c24 */ /* 0x000fe4000f8e02ff */
[----:B------:R1:W-:Y:S01]  /*12240*/  STL [R1+0xec0], R233 ;  /* 0x000ec0e901007387 */ /* 0x0003e20000100800 */
[----:B------:R-:W-:Y:S01]  /*12250*/  IMAD R33, R33, UR9, RZ ;  /* 0x0000000921217c24 */ /* 0x000fe2000f8e02ff */
[----:B------:R-:W-:Y:S02]  /*12260*/  LEA R220, P0, R36, R14, 0x2 ;  /* 0x0000000e24dc7211 */ /* 0x000fe400078010ff */
[----:B------:R1:W-:Y:S01]  /*12270*/  STL [R1+0xecc], R230 ;  /* 0x000ecce601007387 */ /* 0x0003e20000100800 */
[----:B------:R-:W-:Y:S01]  /*12280*/  LEA.HI.X.SX32 R225, R38, R15, 0x2, P2 ;  /* 0x0000000f26e17211 */ /* 0x000fe200010f16ff */
[----:B------:R-:W-:-:S02]  /*12290*/  IMAD R32, R32, UR9, RZ ;  /* 0x0000000920207c24 */ /* 0x000fc4000f8e02ff */
[----:B------:R-:W-:Y:S01]  /*122a0*/  STL [R1+0xec8], R231 ;  /* 0x000ec8e701007387 */ /* 0x000fe20000100800 */
[----:B------:R-:W-:Y:S01]  /*122b0*/  IMAD R31, R31, UR9, RZ ;  /* 0x000000091f1f7c24 */ /* 0x000fe2000f8e02ff */
[-C--:B------:R-:W-:Y:S02]  /*122c0*/  LEA R218, P6, R35, R14.reuse, 0x2 ;  /* 0x0000000e23da7211 */ /* 0x080fe400078c10ff */
[----:B------:R-:W-:Y:S01]  /*122d0*/  STL [R1+0xed4], R228 ;  /* 0x000ed4e401007387 */ /* 0x000fe20000100800 */
[----:B------:R-:W-:Y:S01]  /*122e0*/  LEA.HI.X.SX32 R223, R37, R15, 0x2, P1 ;  /* 0x0000000f25df7211 */ /* 0x000fe200008f16ff */
[----:B------:R-:W-:Y:S02]  /*122f0*/  IMAD R30, R30, UR9, RZ ;  /* 0x000000091e1e7c24 */ /* 0x000fe4000f8e02ff */
[----:B------:R1:W-:Y:S01]  /*12300*/  STL [R1+0xed0], R229 ;  /* 0x000ed0e501007387 */ /* 0x0003e20000100800 */
[----:B------:R-:W-:Y:S01]  /*12310*/  IMAD R29, R29, UR9, RZ ;  /* 0x000000091d1d7c24 */ /* 0x000fe2000f8e02ff */
[----:B------:R-:W-:-:S02]  /*12320*/  LEA R216, P5, R34, R14, 0x2 ;  /* 0x0000000e22d87211 */ /* 0x000fc400078a10ff */
[----:B------:R1:W-:Y:S01]  /*12330*/  STL [R1+0xedc], R226 ;  /* 0x000edce201007387 */ /* 0x0003e20000100800 */
[-C--:B------:R-:W-:Y:S01]  /*12340*/  LEA.HI.X.SX32 R221, R36, R15.reuse, 0x2, P0 ;  /* 0x0000000f24dd7211 */ /* 0x080fe200000f16ff */
[----:B------:R-:W-:Y:S02]  /*12350*/  IMAD R28, R28, UR9, RZ ;  /* 0x000000091c1c7c24 */ /* 0x000fe4000f8e02ff */
[----:B------:R-:W-:Y:S01]  /*12360*/  STL [R1+0xed8], R227 ;  /* 0x000ed8e301007387 */ /* 0x000fe20000100800 */
[-C--:B------:R-:W-:Y:S01]  /*12370*/  LEA R214, P4, R33, R14.reuse, 0x2 ;  /* 0x0000000e21d67211 */ /* 0x080fe200078810ff */
[----:B------:R-:W-:Y:S02]  /*12380*/  IMAD R27, R27, UR9, RZ ;  /* 0x000000091b1b7c24 */ /* 0x000fe4000f8e02ff */
[----:B------:R-:W-:Y:S01]  /*12390*/  STL [R1+0xee4], R224 ;  /* 0x000ee4e001007387 */ /* 0x000fe20000100800 */
[-C--:B------:R-:W-:Y:S01]  /*123a0*/  LEA R212, P3, R32, R14.reuse, 0x2 ;  /* 0x0000000e20d47211 */ /* 0x080fe200078610ff */
[----:B------:R-:W-:Y:S01]  /*123b0*/  IMAD R26, R26, UR9, RZ ;  /* 0x000000091a1a7c24 */ /* 0x000fe2000f8e02ff */
[----:B------:R-:W-:Y:S01]  /*123c0*/  LEA.HI.X.SX32 R219, R35, R15, 0x2, P6 ;  /* 0x0000000f23db7211 */ /* 0x000fe200030f16ff */
[----:B------:R-:W-:Y:S01]  /*123d0*/  STL [R1+0xee0], R225 ;  /* 0x000ee0e101007387 */ /* 0x000fe20000100800 */
[----:B------:R-:W-:Y:S01]  /*123e0*/  LEA R210, P2, R31, R14, 0x2 ;  /* 0x0000000e1fd27211 */ /* 0x000fe200078410ff */
[----:B------:R-:W-:-:S02]  /*123f0*/  IMAD R25, R25, UR9, RZ ;  /* 0x0000000919197c24 */ /* 0x000fc4000f8e02ff */
[----:B------:R-:W-:Y:S01]  /*12400*/  STL [R1+0xeec], R222 ;  /* 0x000eecde01007387 */ /* 0x000fe20000100800 */
[----:B------:R-:W-:Y:S01]  /*12410*/  IMAD R120, R206, UR9, RZ ;  /* 0x00000009ce787c24 */ /* 0x000fe2000f8e02ff */
[-C--:B------:R-:W-:Y:S02]  /*12420*/  LEA R208, P1, R30, R14.reuse, 0x2 ;  /* 0x0000000e1ed07211 */ /* 0x080fe400078210ff */
[----:B------:R1:W-:Y:S01]  /*12430*/  STL [R1+0xee8], R223 ;  /* 0x000ee8df01007387 */ /* 0x0003e20000100800 */
[-C--:B------:R-:W-:Y:S01]  /*12440*/  LEA.HI.X.SX32 R217, R34, R15.reuse, 0x2, P5 ;  /* 0x0000000f22d97211 */ /* 0x080fe200028f16ff */
[----:B------:R-:W-:Y:S01]  /*12450*/  IMAD R24, R24, UR9, RZ ;  /* 0x0000000918187c24 */ /* 0x000fe2000f8e02ff */
[-C--:B------:R-:W-:Y:S01]  /*12460*/  LEA R206, P0, R29, R14.reuse, 0x2 ;  /* 0x0000000e1dce7211 */ /* 0x080fe200078010ff */
[----:B------:R-:W-:Y:S01]  /*12470*/  STL [R1+0xf0c], R220 ;  /* 0x000f0cdc01007387 */ /* 0x000fe20000100800 */
[-C--:B------:R-:W-:Y:S01]  /*12480*/  LEA.HI.X.SX32 R215, R33, R15.reuse, 0x2, P4 ;  /* 0x0000000f21d77211 */ /* 0x080fe200020f16ff */
[----:B------:R-:W-:Y:S01]  /*12490*/  IMAD R23, R23, UR9, RZ ;  /* 0x0000000917177c24 */ /* 0x000fe2000f8e02ff */
[-C--:B------:R-:W-:Y:S01]  /*124a0*/  LEA R204, P6, R28, R14.reuse, 0x2 ;  /* 0x0000000e1ccc7211 */ /* 0x080fe200078c10ff */
[----:B------:R-:W-:Y:S01]  /*124b0*/  STL [R1+0xf08], R221 ;  /* 0x000f08dd01007387 */ /* 0x000fe20000100800 */
[-C--:B------:R-:W-:Y:S01]  /*124c0*/  LEA.HI.X.SX32 R213, R32, R15.reuse, 0x2, P3 ;  /* 0x0000000f20d57211 */ /* 0x080fe200018f16ff */
[----:B------:R-:W-:Y:S01]  /*124d0*/  IMAD R22, R22, UR9, RZ ;  /* 0x0000000916167c24 */ /* 0x000fe2000f8e02ff */
[----:B------:R-:W-:Y:S01]  /*124e0*/  LEA R202, P5, R27, R14, 0x2 ;  /* 0x0000000e1bca7211 */ /* 0x000fe200078a10ff */
[----:B------:R-:W-:Y:S01]  /*124f0*/  STL [R1+0xf14], R218 ;  /* 0x000f14da01007387 */ /* 0x000fe20000100800 */
[----:B------:R-:W-:Y:S01]  /*12500*/  IMAD R94, R209, UR9, RZ ;  /* 0x00000009d15e7c24 */ /* 0x000fe2000f8e02ff */
[----:B------:R-:W-:-:S02]  /*12510*/  LEA.HI.X.SX32 R211, R31, R15, 0x2, P2 ;  /* 0x0000000f1fd37211 */ /* 0x000fc400010f16ff */
[----:B------:R-:W-:Y:S01]  /*12520*/  STL [R1+0xf10], R219 ;  /* 0x000f10db01007387 */ /* 0x000fe20000100800 */
[-C--:B------:R-:W-:Y:S01]  /*12530*/  LEA R200, P4, R26, R14.reuse, 0x2 ;  /* 0x0000000e1ac87211 */ /* 0x080fe200078810ff */
[----:B------:R-:W-:Y:S01]  /*12540*/  IMAD R107, R205, UR9, RZ ;  /* 0x00000009cd6b7c24 */ /* 0x000fe2000f8e02ff */
[-C--:B------:R-:W-:Y:S01]  /*12550*/  LEA.HI.X.SX32 R209, R30, R15.reuse, 0x2, P1 ;  /* 0x0000000f1ed17211 */ /* 0x080fe200008f16ff */
[----:B------:R-:W-:Y:S01]  /*12560*/  STL [R1+0xf1c], R216 ;  /* 0x000f1cd801007387 */ /* 0x000fe20000100800 */
[-C--:B------:R-:W-:Y:S01]  /*12570*/  LEA R198, P3, R25, R14.reuse, 0x2 ;  /* 0x0000000e19c67211 */ /* 0x080fe200078610ff */
[----:B------:R-:W-:Y:S01]  /*12580*/  IMAD R106, R203, UR9, RZ ;  /* 0x00000009cb6a7c24 */ /* 0x000fe2000f8e02ff */
[-C--:B------:R-:W-:Y:S01]  /*12590*/  LEA.HI.X.SX32 R207, R29, R15.reuse, 0x2, P0 ;  /* 0x0000000f1dcf7211 */ /* 0x080fe200000f16ff */
[----:B------:R-:W-:Y:S01]  /*125a0*/  STL [R1+0xf18], R217 ;  /* 0x000f18d901007387 */ /* 0x000fe20000100800 */
[-C--:B------:R-:W-:Y:S01]  /*125b0*/  LEA R196, P2, R24, R14.reuse, 0x2 ;  /* 0x0000000e18c47211 */ /* 0x080fe200078410ff */
[----:B------:R-:W-:Y:S01]  /*125c0*/  IMAD R105, R192, UR9, RZ ;  /* 0x00000009c0697c24 */ /* 0x000fe2000f8e02ff */
[----:B------:R-:W-:Y:S01]  /*125d0*/  LEA.HI.X.SX32 R205, R28, R15, 0x2, P6 ;  /* 0x0000000f1ccd7211 */ /* 0x000fe200030f16ff */
[----:B------:R-:W-:Y:S01]  /*125e0*/  STL [R1+0xf20], R215 ;  /* 0x000f20d701007387 */ /* 0x000fe20000100800 */
[----:B------:R-:W-:-:S02]  /*125f0*/  LEA R194, P1, R23, R14, 0x2 ;  /* 0x0000000e17c27211 */ /* 0x000fc400078210ff */
[-C--:B------:R-:W-:Y:S01]  /*12600*/  LEA.HI.X.SX32 R203, R27, R15.reuse, 0x2, P5 ;  /* 0x0000000f1bcb7211 */ /* 0x080fe200028f16ff */
[----:B------:R-:W-:Y:S01]  /*12610*/  STL.64 [R1+0xf28], R212 ;  /* 0x000f28d401007387 */ /* 0x000fe20000100a00 */
[----:B------:R-:W-:Y:S02]  /*12620*/  LEA R192, P0, R22, R14, 0x2 ;  /* 0x0000000e16c07211 */ /* 0x000fe400078010ff */
[-C--:B------:R-:W-:Y:S01]  /*12630*/  LEA.HI.X.SX32 R201, R26, R15.reuse, 0x2, P4 ;  /* 0x0000000f1ac97211 */ /* 0x080fe200020f16ff */
[----:B------:R-:W-:Y:S01]  /*12640*/  STL.64 [R1+0xf30], R210 ;  /* 0x000f30d201007387 */ /* 0x000fe20000100a00 */
[-C--:B------:R-:W-:Y:S02]  /*12650*/  LEA.HI.X.SX32 R199, R25, R15.reuse, 0x2, P3 ;  /* 0x0000000f19c77211 */ /* 0x080fe400018f16ff */
[-C--:B------:R-:W-:Y:S01]  /*12660*/  LEA.HI.X.SX32 R197, R24, R15.reuse, 0x2, P2 ;  /* 0x0000000f18c57211 */ /* 0x080fe200010f16ff */
[----:B------:R1:W-:Y:S01]  /*12670*/  STL.64 [R1+0xf38], R208 ;  /* 0x000f38d001007387 */ /* 0x0003e20000100a00 */
[----:B------:R-:W-:-:S03]  /*12680*/  LEA.HI.X.SX32 R195, R23, R15, 0x2, P1 ;  /* 0x0000000f17c37211 */ /* 0x000fc600008f16ff */
[----:B------:R1:W-:Y:S01]  /*12690*/  STL.64 [R1+0xf40], R206 ;  /* 0x000f40ce01007387 */ /* 0x0003e20000100a00 */
[----:B------:R-:W-:-:S03]  /*126a0*/  LEA.HI.X.SX32 R193, R22, R15, 0x2, P0 ;  /* 0x0000000f16c17211 */ /* 0x000fc600000f16ff */
[----:B------:R-:W-:Y:S04]  /*126b0*/  STL.64 [R1+0xf48], R204 ;  /* 0x000f48cc01007387 */ /* 0x000fe80000100a00 */
[----:B------:R-:W-:Y:S04]  /*126c0*/  STL.64 [R1+0xf50], R202 ;  /* 0x000f50ca01007387 */ /* 0x000fe80000100a00 */
[----:B------:R-:W-:Y:S04]  /*126d0*/  STL.64 [R1+0xf58], R200 ;  /* 0x000f58c801007387 */ /* 0x000fe80000100a00 */
[----:B------:R-:W-:Y:S04]  /*126e0*/  STL.64 [R1+0xf60], R198 ;  /* 0x000f60c601007387 */ /* 0x000fe80000100a00 */
[----:B------:R-:W-:Y:S04]  /*126f0*/  STL.64 [R1+0xf68], R196 ;  /* 0x000f68c401007387 */ /* 0x000fe80000100a00 */
[----:B------:R-:W-:Y:S04]  /*12700*/  STL.64 [R1+0xf70], R194 ;  /* 0x000f70c201007387 */ /* 0x000fe80000100a00 */
[----:B------:R1:W-:Y:S04]  /*12710*/  STL.64 [R1+0xf78], R192 ;  /* 0x000f78c001007387 */ /* 0x0003e80000100a00 */
[----:B------:R-:W4:Y:S04]  /*12720*/  LDL.LU R49, [R1+0x108] ;  /* 0x0001080001317983 */ /* 0x000f280000300800 */
[----:B---3--:R-:W3:Y:S04]  /*12730*/  LDL.LU R47, [R1+0x10c] ;  /* 0x00010c00012f7983 */ /* 0x008ee80000300800 */
[----:B------:R-:W3:Y:S04]  /*12740*/  LDL.LU R0, [R1+0x110] ;  /* 0x0001100001007983 */ /* 0x000ee80000300800 */
        /* <DEDUP_REMOVED lines=38> */
[----:B------:R-:W3:Y:S01]  /*129b0*/  LDL.LU R227, [R1+0x1ac] ;  /* 0x0001ac0001e37983 */ /* 0x000ee20000300800 */
[----:B------:R-:W-:-:S02]  /*129c0*/  IMAD R20, R20, UR9, RZ ;  /* 0x0000000914147c24 */ /* 0x000fc4000f8e02ff */
[----:B------:R-:W-:Y:S01]  /*129d0*/  IMAD R21, R21, UR9, RZ ;  /* 0x0000000915157c24 */ /* 0x000fe2000f8e02ff */
[----:B------:R-:W3:Y:S01]  /*129e0*/  LDL.LU R210, [R1+0x1b0] ;  /* 0x0001b00001d27983 */ /* 0x000ee20000300800 */
[----:B------:R-:W-:Y:S01]  /*129f0*/  IMAD R18, R18, UR9, RZ ;  /* 0x0000000912127c24 */ /* 0x000fe2000f8e02ff */
[-C--:B------:R-:W-:Y:S01]  /*12a00*/  LEA R188, P5, R20, R14.reuse, 0x2 ;  /* 0x0000000e14bc7211 */ /* 0x080fe200078a10ff */
[----:B------:R-:W-:Y:S01]  /*12a10*/  IMAD R17, R17, UR9, RZ ;  /* 0x0000000911117c24 */ /* 0x000fe2000f8e02ff */
[----:B------:R-:W-:Y:S01]  /*12a20*/  LEA R190, P6, R21, R14, 0x2 ;  /* 0x0000000e15be7211 */ /* 0x000fe200078c10ff */
[----:B------:R-:W-:Y:S02]  /*12a30*/  IMAD R9, R9, UR9, RZ ;  /* 0x0000000909097c24 */ /* 0x000fe4000f8e02ff */
[----:B------:R-:W-:Y:S02]  /*12a40*/  IMAD R19, R19, UR9, RZ ;  /* 0x0000000913137c24 */ /* 0x000fe4000f8e02ff */
[----:B------:R-:W-:-:S02]  /*12a50*/  IMAD R16, R16, UR9, RZ ;  /* 0x0000000910107c24 */ /* 0x000fc4000f8e02ff */
[----:B------:R-:W-:Y:S02]  /*12a60*/  IMAD R10, R10, UR9, RZ ;  /* 0x000000090a0a7c24 */ /* 0x000fe4000f8e02ff */
[----:B------:R-:W-:Y:S01]  /*12a70*/  IMAD R101, R189, UR9, RZ ;  /* 0x00000009bd657c24 */ /* 0x000fe2000f8e02ff */
[-C--:B------:R-:W-:Y:S01]  /*12a80*/  LEA.HI.X.SX32 R189, R20, R15.reuse, 0x2, P5 ;  /* 0x0000000f14bd7211 */ /* 0x080fe200028f16ff */
        /* <DEDUP_REMOVED lines=17> */
[-C--:B------:R-:W-:Y:S01]  /*12ba0*/  LEA.HI.X.SX32 R183, R17, R15.reuse, 0x2, P2 ;  /* 0x0000000f11b77211 */ /* 0x080fe200010f16ff */
        /* <DEDUP_REMOVED lines=40> */
[----:B------:R-:W-:Y:S01]  /*12e30*/  IMAD.MOV.U32 R69, RZ, RZ, R118 ;  /* 0x000000ffff457224 */ /* 0x000fe200078e0076 */
[-C--:B------:R-:W-:Y:S01]  /*12e40*/  LEA.HI.X.SX32 R163, R3, R15.reuse, 0x2, P6 ;  /* 0x0000000f03a37211 */ /* 0x080fe200030f16ff */
[----:B------:R-:W-:Y:S01]  /*12e50*/  IMAD R86, R86, UR9, RZ ;  /* 0x0000000956567c24 */ /* 0x000fe2000f8e02ff */
[-C--:B------:R-:W-:Y:S01]  /*12e60*/  LEA R146, P5, R128, R14.reuse, 0x2 ;  /* 0x0000000e80927211 */ /* 0x080fe200078a10ff */
[----:B------:R-:W-:Y:S01]  /*12e70*/  IMAD R90, R90, UR9, RZ ;  /* 0x000000095a5a7c24 */ /* 0x000fe2000f8e02ff */
[-C--:B------:R-:W-:Y:S01]  /*12e80*/  LEA R158, P4, R134, R14.reuse, 0x2 ;  /* 0x0000000e869e7211 */ /* 0x080fe200078810ff */
[----:B------:R-:W-:Y:S01]  /*12e90*/  IMAD R95, R95, UR9, RZ ;  /* 0x000000095f5f7c24 */ /* 0x000fe2000f8e02ff */
[-C--:B------:R-:W-:Y:S01]  /*12ea0*/  LEA R152, P1, R131, R14.reuse, 0x2 ;  /* 0x0000000e83987211 */ /* 0x080fe200078210ff */
[----:B------:R-:W-:Y:S01]  /*12eb0*/  IMAD.MOV.U32 R67, RZ, RZ, R120 ;  /* 0x000000ffff437224 */ /* 0x000fe200078e0078 */
[-C--:B------:R-:W-:Y:S01]  /*12ec0*/  LEA R148, P6, R129, R14.reuse, 0x2 ;  /* 0x0000000e81947211 */ /* 0x080fe200078c10ff */
[----:B------:R-:W-:Y:S01]  /*12ed0*/  IMAD R89, R89, UR9, RZ ;  /* 0x0000000959597c24 */ /* 0x000fe2000f8e02ff */
[-C--:B------:R-:W-:Y:S01]  /*12ee0*/  LEA.HI.X.SX32 R165, R4, R15.reuse, 0x2, P0 ;  /* 0x0000000f04a57211 */ /* 0x080fe200000f16ff */
[----:B------:R-:W-:Y:S01]  /*12ef0*/  IMAD R92, R92, UR9, RZ ;  /* 0x000000095c5c7c24 */ /* 0x000fe2000f8e02ff */
[-C--:B------:R-:W-:Y:S01]  /*12f00*/  LEA.HI.X.SX32 R157, R133, R15.reuse, 0x2, P3 ;  /* 0x0000000f859d7211 */ /* 0x080fe200018f16ff */
[----:B------:R-:W-:Y:S01]  /*12f10*/  IMAD R91, R91, UR9, RZ ;  /* 0x000000095b5b7c24 */ /* 0x000fe2000f8e02ff */
[-C--:B------:R-:W-:Y:S01]  /*12f20*/  LEA.HI.X.SX32 R155, R132, R15.reuse, 0x2, P2 ;  /* 0x0000000f849b7211 */ /* 0x080fe200010f16ff */
[----:B------:R-:W-:Y:S01]  /*12f30*/  IMAD.MOV.U32 R13, RZ, RZ, R114 ;  /* 0x000000ffff0d7224 */ /* 0x000fe200078e0072 */
[-C--:B------:R-:W-:Y:S01]  /*12f40*/  LEA.HI.X.SX32 R147, R128, R15.reuse, 0x2, P5 ;  /* 0x0000000f80937211 */ /* 0x080fe200028f16ff */
[----:B------:R-:W-:Y:S01]  /*12f50*/  IMAD R93, R93, UR9, RZ ;  /* 0x000000095d5d7c24 */ /* 0x000fe2000f8e02ff */
[-C--:B------:R-:W-:Y:S01]  /*12f60*/  LEA R150, P0, R130, R14.reuse, 0x2 ;  /* 0x0000000e82967211 */ /* 0x080fe200078010ff */
[----:B------:R-:W-:Y:S01]  /*12f70*/  IMAD.MOV.U32 R243, RZ, RZ, R106 ;  /* 0x000000fffff37224 */ /* 0x000fe200078e006a */
[-C--:B------:R-:W-:Y:S01]  /*12f80*/  LEA.HI.X.SX32 R159, R134, R15.reuse, 0x2, P4 ;  /* 0x0000000f869f7211 */ /* 0x080fe200020f16ff */
[----:B------:R-:W-:Y:S01]  /*12f90*/  IMAD.MOV.U32 R77, RZ, RZ, R112 ;  /* 0x000000ffff4d7224 */ /* 0x000fe200078e0070 */
[-C--:B--2---:R-:W-:Y:S01]  /*12fa0*/  LEA R142, P3, R126, R14.reuse, 0x2 ;  /* 0x0000000e7e8e7211 */ /* 0x084fe200078610ff */
[----:B------:R-:W-:Y:S01]  /*12fb0*/  IMAD.MOV.U32 R72, RZ, RZ, R105 ;  /* 0x000000ffff487224 */ /* 0x000fe200078e0069 */
[-C--:B------:R-:W-:Y:S01]  /*12fc0*/  LEA.HI.X.SX32 R153, R131, R15.reuse, 0x2, P1 ;  /* 0x0000000f83997211 */ /* 0x080fe200008f16ff */
[----:B------:R-:W-:Y:S01]  /*12fd0*/  IMAD.MOV.U32 R250, RZ, RZ, R111 ;  /* 0x000000fffffa7224 */ /* 0x000fe200078e006f */
[-C--:B------:R-:W-:Y:S01]  /*12fe0*/  LEA.HI.X.SX32 R149, R129, R15.reuse, 0x2, P6 ;  /* 0x0000000f81957211 */ /* 0x080fe200030f16ff */
[----:B------:R-:W-:Y:S01]  /*12ff0*/  IMAD.MOV.U32 R246, RZ, RZ, R107 ;  /* 0x000000fffff67224 */ /* 0x000fe200078e006b */
[-C--:B------:R-:W-:Y:S01]  /*13000*/  LEA R132, P5, R81, R14.reuse, 0x2 ;  /* 0x0000000e51847211 */ /* 0x080fe200078a10ff */
[----:B------:R-:W-:Y:S01]  /*13010*/  IMAD R97, R97, UR9, RZ ;  /* 0x0000000961617c24 */ /* 0x000fe2000f8e02ff */
[-C--:B------:R-:W-:Y:S01]  /*13020*/  LEA R144, P4, R127, R14.reuse, 0x2 ;  /* 0x0000000e7f907211 */ /* 0x080fe200078810ff */
[----:B------:R-:W-:Y:S01]  /*13030*/  IMAD.MOV.U32 R244, RZ, RZ, R102 ;  /* 0x000000fffff47224 */ /* 0x000fe200078e0066 */
[-C--:B------:R-:W-:Y:S01]  /*13040*/  LEA R138, P1, R124, R14.reuse, 0x2 ;  /* 0x0000000e7c8a7211 */ /* 0x080fe200078210ff */
[----:B------:R-:W-:Y:S01]  /*13050*/  IMAD.MOV.U32 R245, RZ, RZ, R113 ;  /* 0x000000fffff57224 */ /* 0x000fe200078e0071 */
[-C--:B------:R-:W-:Y:S01]  /*13060*/  LEA R134, P6, R80, R14.reuse, 0x2 ;  /* 0x0000000e50867211 */ /* 0x080fe200078c10ff */
[----:B------:R-:W-:Y:S01]  /*13070*/  IMAD.MOV.U32 R252, RZ, RZ, R109 ;  /* 0x000000fffffc7224 */ /* 0x000fe200078e006d */
[-C--:B----4-:R-:W-:Y:S01]  /*13080*/  LEA R140, P2, R125, R14.reuse, 0x2 ;  /* 0x0000000e7d8c7211 */ /* 0x090fe200078410ff */
[----:B------:R-:W-:Y:S01]  /*13090*/  IMAD.MOV.U32 R242, RZ, RZ, R103 ;  /* 0x000000fffff27224 */ /* 0x000fe200078e0067 */
[-C--:B------:R-:W-:Y:S01]  /*130a0*/  LEA.HI.X.SX32 R151, R130, R15.reuse, 0x2, P0 ;  /* 0x0000000f82977211 */ /* 0x080fe200000f16ff */
[----:B------:R-:W-:Y:S01]  /*130b0*/  IMAD.MOV.U32 R59, RZ, RZ, R94 ;  /* 0x000000ffff3b7224 */ /* 0x000fe200078e005e */
[-C--:B------:R-:W-:Y:S01]  /*130c0*/  LEA.HI.X.SX32 R143, R126, R15.reuse, 0x2, P3 ;  /* 0x0000000f7e8f7211 */ /* 0x080fe200018f16ff */
[----:B------:R-:W-:Y:S01]  /*130d0*/  IMAD.MOV.U32 R62, RZ, RZ, R99 ;  /* 0x000000ffff3e7224 */ /* 0x000fe200078e0063 */
[----:B------:R-:W-:Y:S01]  /*130e0*/  LEA.HI.X.SX32 R133, R81, R15, 0x2, P5 ;  /* 0x0000000f51857211 */ /* 0x000fe200028f16ff */
[----:B------:R-:W2:Y:S01]  /*130f0*/  LDL.LU R216, [R1+0x1b4] ;  /* 0x0001b40001d87983 */ /* 0x000ea20000300800 */
[----:B------:R-:W-:-:S02]  /*13100*/  LEA R136, P0, R79, R14, 0x2 ;  /* 0x0000000e4f887211 */ /* 0x000fc400078010ff */
[-C--:B------:R-:W-:Y:S01]  /*13110*/  LEA.HI.X.SX32 R145, R127, R15.reuse, 0x2, P4 ;  /* 0x0000000f7f917211 */ /* 0x080fe200020f16ff */
[----:B------:R-:W-:Y:S01]  /*13120*/  IMAD.MOV.U32 R68, RZ, RZ, R119 ;  /* 0x000000ffff447224 */ /* 0x000fe200078e0077 */
[-C--:B------:R-:W-:Y:S01]  /*13130*/  LEA R128, P3, R83, R14.reuse, 0x2 ;  /* 0x0000000e53807211 */ /* 0x080fe200078610ff */
[----:B------:R-:W-:Y:S01]  /*13140*/  IMAD.MOV.U32 R65, RZ, RZ, R122 ;  /* 0x000000ffff417224 */ /* 0x000fe200078e007a */
[-C--:B------:R-:W-:Y:S01]  /*13150*/  LEA.HI.X.SX32 R139, R124, R15.reuse, 0x2, P1 ;  /* 0x0000000f7c8b7211 */ /* 0x080fe200008f16ff */
[----:B------:R-:W-:Y:S01]  /*13160*/  IMAD.MOV.U32 R66, RZ, RZ, R121 ;  /* 0x000000ffff427224 */ /* 0x000fe200078e0079 */
[-C--:B------:R-:W-:Y:S01]  /*13170*/  LEA.HI.X.SX32 R135, R80, R15.reuse, 0x2, P6 ;  /* 0x0000000f50877211 */ /* 0x080fe200030f16ff */
[----:B------:R-:W-:Y:S01]  /*13180*/  IMAD.MOV.U32 R74, RZ, RZ, R104 ;  /* 0x000000ffff4a7224 */ /* 0x000fe200078e0068 */
[-C--:B------:R-:W-:Y:S01]  /*13190*/  LEA R118, P5, R88, R14.reuse, 0x2 ;  /* 0x0000000e58767211 */ /* 0x080fe200078a10ff */
[----:B------:R-:W-:Y:S01]  /*131a0*/  IMAD.MOV.U32 R71, RZ, RZ, R116 ;  /* 0x000000ffff477224 */ /* 0x000fe200078e0074 */
[-C--:B------:R-:W-:Y:S01]  /*131b0*/  LEA R130, P4, R82, R14.reuse, 0x2 ;  /* 0x0000000e52827211 */ /* 0x080fe200078810ff */
[----:B------:R-:W-:Y:S01]  /*131c0*/  IMAD.MOV.U32 R76, RZ, RZ, R110 ;  /* 0x000000ffff4c7224 */ /* 0x000fe200078e006e */
[-C--:B------:R-:W-:Y:S01]  /*131d0*/  LEA R124, P1, R85, R14.reuse, 0x2 ;  /* 0x0000000e557c7211 */ /* 0x080fe200078210ff */
[----:B------:R-:W-:Y:S01]  /*131e0*/  IMAD.MOV.U32 R64, RZ, RZ, R123 ;  /* 0x000000ffff407224 */ /* 0x000fe200078e007b */
[-C--:B------:R-:W-:Y:S01]  /*131f0*/  LEA R120, P6, R87, R14.reuse, 0x2 ;  /* 0x0000000e57787211 */ /* 0x080fe200078c10ff */
[----:B------:R-:W-:Y:S01]  /*13200*/  IMAD.MOV.U32 R73, RZ, RZ, R115 ;  /* 0x000000ffff497224 */ /* 0x000fe200078e0073 */
        /* <DEDUP_REMOVED lines=8> */
[-C--:B------:R-:W-:Y:S01]  /*13290*/  LEA.HI.X.SX32 R119, R88, R15.reuse, 0x2, P5 ;  /* 0x0000000f58777211 */ /* 0x080fe200028f16ff */
[----:B------:R-:W-:Y:S01]  /*132a0*/  IMAD.MOV.U32 R61, RZ, RZ, R98 ;  /* 0x000000ffff3d7224 */ /* 0x000fe200078e0062 */
[-C--:B------:R-:W-:Y:S01]  /*132b0*/  LEA R122, P0, R86, R14.reuse, 0x2 ;  /* 0x0000000e567a7211 */ /* 0x080fe200078010ff */
[----:B------:R-:W-:Y:S01]  /*132c0*/  IMAD.MOV.U32 R60, RZ, RZ, R96 ;  /* 0x000000ffff3c7224 */ /* 0x000fe200078e0060 */
[----:B------:R-:W-:Y:S01]  /*132d0*/  LEA.HI.X.SX32 R131, R82, R15, 0x2, P4 ;  /* 0x0000000f52837211 */ /* 0x000fe200020f16ff */
[----:B------:R-:W4:Y:S01]  /*132e0*/  LDL.LU R215, [R1+0x1b8] ;  /* 0x0001b80001d77983 */ /* 0x000f220000300800 */
[----:B------:R-:W-:-:S02]  /*132f0*/  LEA R114, P3, R90, R14, 0x2 ;  /* 0x0000000e5a727211 */ /* 0x000fc400078610ff */
[-C--:B------:R-:W-:Y:S02]  /*13300*/  LEA.HI.X.SX32 R125, R85, R15.reuse, 0x2, P1 ;  /* 0x0000000f557d7211 */ /* 0x080fe400008f16ff */
[----:B------:R-:W-:Y:S02]  /*13310*/  LEA.HI.X.SX32 R121, R87, R15, 0x2, P6 ;  /* 0x0000000f57797211 */ /* 0x000fe400030f16ff */
[-C--:B------:R-:W-:Y:S02]  /*13320*/  LEA R104, P5, R95, R14.reuse, 0x2 ;  /* 0x0000000e5f687211 */ /* 0x080fe400078a10ff */
[-C--:B------:R-:W-:Y:S02]  /*13330*/  LEA R116, P4, R89, R14.reuse, 0x2 ;  /* 0x0000000e59747211 */ /* 0x080fe400078810ff */
[-C--:B------:R-:W-:Y:S02]  /*13340*/  LEA R110, P1, R92, R14.reuse, 0x2 ;  /* 0x0000000e5c6e7211 */ /* 0x080fe400078210ff */
[----:B------:R-:W-:-:S02]  /*13350*/  LEA R106, P6, R49, R14, 0x2 ;  /* 0x0000000e316a7211 */ /* 0x000fc400078c10ff */
[-C--:B------:R-:W-:Y:S02]  /*13360*/  LEA.HI.X.SX32 R127, R84, R15.reuse, 0x2, P2 ;  /* 0x0000000f547f7211 */ /* 0x080fe400010f16ff */
[-C--:B------:R-:W-:Y:S02]  /*13370*/  LEA R112, P2, R91, R14.reuse, 0x2 ;  /* 0x0000000e5b707211 */ /* 0x080fe400078410ff */
[-C--:B------:R-:W-:Y:S02]  /*13380*/  LEA.HI.X.SX32 R123, R86, R15.reuse, 0x2, P0 ;  /* 0x0000000f567b7211 */ /* 0x080fe400000f16ff */
[-C--:B------:R-:W-:Y:S02]  /*13390*/  LEA.HI.X.SX32 R115, R90, R15.reuse, 0x2, P3 ;  /* 0x0000000f5a737211 */ /* 0x080fe400018f16ff */
[----:B------:R-:W-:Y:S02]  /*133a0*/  LEA.HI.X.SX32 R105, R95, R15, 0x2, P5 ;  /* 0x0000000f5f697211 */ /* 0x000fe400028f16ff */
[----:B------:R-:W-:-:S02]  /*133b0*/  LEA R108, P0, R93, R14, 0x2 ;  /* 0x0000000e5d6c7211 */ /* 0x000fc400078010ff */
[-C--:B------:R-:W-:Y:S02]  /*133c0*/  LEA.HI.X.SX32 R117, R89, R15.reuse, 0x2, P4 ;  /* 0x0000000f59757211 */ /* 0x080fe400020f16ff */
[-C--:B------:R-:W-:Y:S02]  /*133d0*/  LEA.HI.X.SX32 R111, R92, R15.reuse, 0x2, P1 ;  /* 0x0000000f5c6f7211 */ /* 0x080fe400008f16ff */
[----:B------:R-:W-:Y:S02]  /*133e0*/  LEA.HI.X.SX32 R107, R49, R15, 0x2, P6 ;  /* 0x0000000f316b7211 */ /* 0x000fe400030f16ff */
[-C--:B---3--:R-:W-:Y:S02]  /*133f0*/  LEA R90, P5, R58, R14.reuse, 0x2 ;  /* 0x0000000e3a5a7211 */ /* 0x088fe400078a10ff */
[-C--:B------:R-:W-:Y:S02]  /*13400*/  LEA R102, P4, R47, R14.reuse, 0x2 ;  /* 0x0000000e2f667211 */ /* 0x080fe400078810ff */
[----:B------:R-:W-:-:S02]  /*13410*/  LEA R92, P6, R57, R14, 0x2 ;  /* 0x0000000e395c7211 */ /* 0x000fc400078c10ff */
[-C--:B------:R-:W-:Y:S02]  /*13420*/  LEA.HI.X.SX32 R113, R91, R15.reuse, 0x2, P2 ;  /* 0x0000000f5b717211 */ /* 0x080fe400010f16ff */
[-C--:B------:R-:W-:Y:S02]  /*13430*/  LEA.HI.X.SX32 R109, R93, R15.reuse, 0x2, P0 ;  /* 0x0000000f5d6d7211 */ /* 0x080fe400000f16ff */
[-C--:B------:R-:W-:Y:S01]  /*13440*/  LEA.HI.X.SX32 R91, R58, R15.reuse, 0x2, P5 ;  /* 0x0000000f3a5b7211 */ /* 0x080fe200028f16ff */
[----:B------:R-:W-:Y:S01]  /*13450*/  IMAD.MOV.U32 R58, RZ, RZ, R72 ;  /* 0x000000ffff3a7224 */ /* 0x000fe200078e0048 */
[-C--:B------:R-:W-:Y:S01]  /*13460*/  LEA R100, P3, R97, R14.reuse, 0x2 ;  /* 0x0000000e61647211 */ /* 0x080fe200078610ff */
[----:B------:R-:W-:Y:S01]  /*13470*/  IMAD.MOV.U32 R72, RZ, RZ, R243 ;  /* 0x000000ffff487224 */ /* 0x000fe200078e00f3 */
[----:B------:R-:W-:Y:S02]  /*13480*/  LEA R94, P0, R55, R14, 0x2 ;  /* 0x0000000e375e7211 */ /* 0x000fe400078010ff */
[----:B------:R-:W-:-:S02]  /*13490*/  LEA.HI.X.SX32 R103, R47, R15, 0x2, P4 ;  /* 0x0000000f2f677211 */ /* 0x000fc400020f16ff */
[-C--:B------:R-:W-:Y:S01]  /*134a0*/  LEA.HI.X.SX32 R93, R57, R15.reuse, 0x2, P6 ;  /* 0x0000000f395d7211 */ /* 0x080fe200030f16ff */
[----:B------:R-:W-:Y:S01]  /*134b0*/  IMAD.MOV.U32 R57, RZ, RZ, R74 ;  /* 0x000000ffff397224 */ /* 0x000fe200078e004a */
[-C--:B------:R-:W-:Y:S01]  /*134c0*/  LEA R88, P4, R56, R14.reuse, 0x2 ;  /* 0x0000000e38587211 */ /* 0x080fe200078810ff */
[----:B------:R-:W-:Y:S02]  /*134d0*/  IMAD.MOV.U32 R74, RZ, RZ, R75 ;  /* 0x000000ffff4a7224 */ /* 0x000fe400078e004b */
[----:B------:R-:W-:Y:S01]  /*134e0*/  IMAD.MOV.U32 R243, RZ, RZ, R76 ;  /* 0x000000fffff37224 */ /* 0x000fe200078e004c */
[-C--:B------:R-:W-:Y:S02]  /*134f0*/  LEA R98, P2, R0, R14.reuse, 0x2 ;  /* 0x0000000e00627211 */ /* 0x080fe400078410ff */
[----:B------:R-:W-:Y:S02]  /*13500*/  LEA R96, P1, R53, R14, 0x2 ;  /* 0x0000000e35607211 */ /* 0x000fe400078210ff */
[----:B------:R-:W-:-:S02]  /*13510*/  LEA.HI.X.SX32 R101, R97, R15, 0x2, P3 ;  /* 0x0000000f61657211 */ /* 0x000fc400018f16ff */
[-C--:B------:R-:W-:Y:S01]  /*13520*/  LEA.HI.X.SX32 R95, R55, R15.reuse, 0x2, P0 ;  /* 0x0000000f375f7211 */ /* 0x080fe200000f16ff */
[----:B------:R-:W-:Y:S01]  /*13530*/  IMAD.MOV.U32 R55, RZ, RZ, R72 ;  /* 0x000000ffff377224 */ /* 0x000fe200078e0048 */
[-C--:B------:R-:W-:Y:S01]  /*13540*/  LEA R86, P3, R54, R14.reuse, 0x2 ;  /* 0x0000000e36567211 */ /* 0x080fe200078610ff */
[----:B------:R-:W-:Y:S01]  /*13550*/  IMAD.MOV.U32 R72, RZ, RZ, R243 ;  /* 0x000000ffff487224 */ /* 0x000fe200078e00f3 */
[-C--:B------:R-:W-:Y:S01]  /*13560*/  LEA.HI.X.SX32 R89, R56, R15.reuse, 0x2, P4 ;  /* 0x0000000f38597211 */ /* 0x080fe200020f16ff */
[----:B------:R-:W-:Y:S01]  /*13570*/  IMAD.MOV.U32 R56, RZ, RZ, R74 ;  /* 0x000000ffff387224 */ /* 0x000fe200078e004a */
[-C--:B------:R-:W-:Y:S02]  /*13580*/  LEA.HI.X.SX32 R99, R0, R15.reuse, 0x2, P2 ;  /* 0x0000000f00637211 */ /* 0x080fe400010f16ff */
[-C--:B------:R-:W-:Y:S01]  /*13590*/  LEA.HI.X.SX32 R97, R53, R15.reuse, 0x2, P1 ;  /* 0x0000000f35617211 */ /* 0x080fe200008f16ff */
[----:B------:R-:W-:Y:S01]  /*135a0*/  IMAD.MOV.U32 R53, RZ, RZ, R55 ;  /* 0x000000ffff357224 */ /* 0x000fe200078e0037 */
[----:B------:R-:W-:Y:S01]  /*135b0*/  LEA R84, P2, R2, R14, 0x2 ;  /* 0x0000000e02547211 */ /* 0x000fe200078410ff */
[----:B------:R-:W-:Y:S01]  /*135c0*/  IMAD.MOV.U32 R55, RZ, RZ, R72 ;  /* 0x000000ffff377224 */ /* 0x000fe200078e0048 */
[----:B------:R-:W-:Y:S01]  /*135d0*/  LEA.HI.X.SX32 R87, R54, R15, 0x2, P3 ;  /* 0x0000000f36577211 */ /* 0x000fe200018f16ff */
[----:B------:R-:W-:-:S02]  /*135e0*/  IMAD.MOV.U32 R54, RZ, RZ, R56 ;  /* 0x000000ffff367224 */ /* 0x000fc400078e0038 */
[----:B------:R-:W-:Y:S01]  /*135f0*/  IMAD.MOV.U32 R56, RZ, RZ, R73 ;  /* 0x000000ffff387224 */ /* 0x000fe200078e0049 */
[-C--:B------:R-:W-:Y:S01]  /*13600*/  LEA R82, P1, R46, R14.reuse, 0x2 ;  /* 0x0000000e2e527211 */ /* 0x080fe200078210ff */
[----:B------:R-:W-:Y:S01]  /*13610*/  IMAD.MOV.U32 R0, RZ, RZ, R54 ;  /* 0x000000ffff007224 */ /* 0x000fe200078e0036 */
[-C--:B------:R-:W-:Y:S01]  /*13620*/  LEA.HI.X.SX32 R85, R2, R15.reuse, 0x2, P2 ;  /* 0x0000000f02557211 */ /* 0x080fe200010f16ff */
[----:B------:R-:W-:Y:S02]  /*13630*/  IMAD.MOV.U32 R2, RZ, RZ, R55 ;  /* 0x000000ffff027224 */ /* 0x000fe400078e0037 */
[----:B------:R-:W-:Y:S02]  /*13640*/  IMAD.MOV.U32 R54, RZ, RZ, R56 ;  /* 0x000000ffff367224 */ /* 0x000fe400078e0038 */
[----:B------:R-:W-:Y:S01]  /*13650*/  IMAD.MOV.U32 R55, RZ, RZ, R70 ;  /* 0x000000ffff377224 */ /* 0x000fe200078e0046 */
[----:B------:R-:W-:Y:S01]  /*13660*/  LEA.HI.X.SX32 R83, R46, R15, 0x2, P1 ;  /* 0x0000000f2e537211 */ /* 0x000fe200008f16ff */
[----:B------:R-:W-:Y:S01]  /*13670*/  IMAD.MOV.U32 R56, RZ, RZ, R71 ;  /* 0x000000ffff387224 */ /* 0x000fe200078e0047 */
[----:B------:R-:W-:Y:S01]  /*13680*/  LEA R80, P0, R48, R14, 0x2 ;  /* 0x0000000e30507211 */ /* 0x000fe200078010ff */
[----:B------:R-:W-:-:S02]  /*13690*/  IMAD.MOV.U32 R47, RZ, RZ, R0 ;  /* 0x000000ffff2f7224 */ /* 0x000fc400078e0000 */
[----:B------:R-:W-:Y:S02]  /*136a0*/  IMAD.MOV.U32 R46, RZ, RZ, R2 ;  /* 0x000000ffff2e7224 */ /* 0x000fe400078e0002 */
[----:B------:R-:W-:Y:S02]  /*136b0*/  IMAD.MOV.U32 R0, RZ, RZ, R54 ;  /* 0x000000ffff007224 */ /* 0x000fe400078e0036 */
[----:B------:R-:W-:Y:S02]  /*136c0*/  IMAD.MOV.U32 R2, RZ, RZ, R55 ;  /* 0x000000ffff027224 */ /* 0x000fe400078e0037 */
[----:B------:R-:W-:Y:S02]  /*136d0*/  IMAD.MOV.U32 R54, RZ, RZ, R56 ;  /* 0x000000ffff367224 */ /* 0x000fe400078e0038 */
[----:B------:R-:W-:Y:S02]  /*136e0*/  IMAD.MOV.U32 R55, RZ, RZ, R68 ;  /* 0x000000ffff377224 */ /* 0x000fe400078e0044 */
[----:B------:R-:W-:Y:S01]  /*136f0*/  IMAD.MOV.U32 R56, RZ, RZ, R69 ;  /* 0x000000ffff387224 */ /* 0x000fe200078e0045 */
[----:B------:R-:W-:Y:S01]  /*13700*/  LEA R78, P6, R50, R14, 0x2 ;  /* 0x0000000e324e7211 */ /* 0x000fe200078c10ff */
[----:B------:R-:W-:Y:S01]  /*13710*/  IMAD.MOV.U32 R49, RZ, RZ, R2 ;  /* 0x000000ffff317224 */ /* 0x000fe200078e0002 */
[----:B------:R-:W-:Y:S01]  /*13720*/  LEA.HI.X.SX32 R81, R48, R15, 0x2, P0 ;  /* 0x0000000f30517211 */ /* 0x000fe200000f16ff */
[----:B------:R-:W-:-:S02]  /*13730*/  IMAD.MOV.U32 R48, RZ, RZ, R54 ;  /* 0x000000ffff307224 */ /* 0x000fc400078e0036 */
[----:B------:R-:W-:Y:S02]  /*13740*/  IMAD.MOV.U32 R2, RZ, RZ, R55 ;  /* 0x000000ffff027224 */ /* 0x000fe400078e0037 */
[----:B------:R-:W-:Y:S02]  /*13750*/  IMAD.MOV.U32 R54, RZ, RZ, R56 ;  /* 0x000000ffff367224 */ /* 0x000fe400078e0038 */
[----:B------:R-:W-:Y:S01]  /*13760*/  IMAD.MOV.U32 R55, RZ, RZ, R66 ;  /* 0x000000ffff377224 */ /* 0x000fe200078e0042 */
[----:B------:R-:W-:Y:S01]  /*13770*/  LEA.HI.X.SX32 R79, R50, R15, 0x2, P6 ;  /* 0x0000000f324f7211 */ /* 0x000fe200030f16ff */
[----:B------:R-:W-:Y:S01]  /*13780*/  IMAD.MOV.U32 R56, RZ, RZ, R67 ;  /* 0x000000ffff387224 */ /* 0x000fe200078e0043 */
[----:B------:R-:W-:Y:S01]  /*13790*/  LEA R76, P5, R249, R14, 0x2 ;  /* 0x0000000ef94c7211 */ /* 0x000fe200078a10ff */
[----:B------:R-:W-:Y:S02]  /*137a0*/  IMAD.MOV.U32 R51, RZ, RZ, R49 ;  /* 0x000000ffff337224 */ /* 0x000fe400078e0031 */
[----:B------:R-:W-:-:S02]  /*137b0*/  IMAD.MOV.U32 R50, RZ, RZ, R48 ;  /* 0x000000ffff327224 */ /* 0x000fc400078e0030 */
        /* <DEDUP_REMOVED lines=10> */
[----:B------:R-:W-:Y:S02]  /*13860*/  IMAD.MOV.U32 R51, RZ, RZ, R49 ;  /* 0x000000ffff337224 */ /* 0x000fe400078e0031 */
[----:B------:R-:W-:Y:S02]  /*13870*/  IMAD.MOV.U32 R249, RZ, RZ, R50 ;  /* 0x000000fffff97224 */ /* 0x000fe400078e0032 */
[----:B------:R-:W-:Y:S02]  /*13880*/  IMAD.MOV.U32 R49, RZ, RZ, R2 ;  /* 0x000000ffff317224 */ /* 0x000fe400078e0002 */
[----:B------:R-:W-:-:S02]  /*13890*/  IMAD.MOV.U32 R50, RZ, RZ, R48 ;  /* 0x000000ffff327224 */ /* 0x000fc400078e0030 */
[----:B------:R-:W-:Y:S01]  /*138a0*/  IMAD.MOV.U32 R2, RZ, RZ, R54 ;  /* 0x000000ffff027224 */ /* 0x000fe200078e0036 */
[----:B------:R-:W-:Y:S01]  /*138b0*/  LEA R72, P3, R240, R14, 0x2 ;  /* 0x0000000ef0487211 */ /* 0x000fe200078610ff */
[----:B------:R-:W-:Y:S01]  /*138c0*/  IMAD.MOV.U32 R243, RZ, RZ, R75 ;  /* 0x000000fffff37224 */ /* 0x000fe200078e004b */
[----:B------:R-:W-:Y:S01]  /*138d0*/  LEA.HI.X.SX32 R75, R52, R15, 0x2, P4 ;  /* 0x0000000f344b7211 */ /* 0x000fe200020f16ff */
[----:B------:R-:W-:Y:S02]  /*138e0*/  IMAD.MOV.U32 R48, RZ, RZ, R55 ;  /* 0x000000ffff307224 */ /* 0x000fe400078e0037 */
[----:B------:R-:W-:Y:S02]  /*138f0*/  IMAD.MOV.U32 R54, RZ, RZ, R56 ;  /* 0x000000ffff367224 */ /* 0x000fe400078e0038 */
[----:B------:R-:W-:Y:S02]  /*13900*/  IMAD.MOV.U32 R56, RZ, RZ, R63 ;  /* 0x000000ffff387224 */ /* 0x000fe400078e003f */
[----:B------:R-:W-:-:S02]  /*13910*/  IMAD.MOV.U32 R241, RZ, RZ, R248 ;  /* 0x000000fffff17224 */ /* 0x000fc400078e00f8 */
        /* <DEDUP_REMOVED lines=25> */
[----:B------:R-:W-:Y:S02]  /*13ab0*/  IMAD.MOV.U32 R45, RZ, RZ, R241 ;  /* 0x000000ffff2d7224 */ /* 0x000fe400078e00f1 */
        /* <DEDUP_REMOVED lines=14> */
[----:B------:R-:W-:Y:S01]  /*13ba0*/  LEA R66, P0, R236, R14, 0x2 ;  /* 0x0000000eec427211 */ /* 0x000fe200078010ff */
        /* <DEDUP_REMOVED lines=9> */
[----:B------:R-:W-:Y:S01]  /*13c40*/  IMAD.MOV.U32 R237, RZ, RZ, R44 ;  /* 0x000000ffffed7224 */ /* 0x000fe200078e002c */
[----:B------:R-:W-:Y:S01]  /*13c50*/  LEA.HI.X.SX32 R67, R236, R15, 0x2, P0 ;  /* 0x0000000fec437211 */ /* 0x000fe200000f16ff */
[----:B------:R-:W-:-:S02]  /*13c60*/  IMAD.MOV.U32 R248, RZ, RZ, R50 ;  /* 0x000000fffff87224 */ /* 0x000fc400078e0032 */
[----:B------:R-:W-:Y:S01]  /*13c70*/  IMAD.MOV.U32 R44, RZ, RZ, R45 ;  /* 0x000000ffff2c7224 */ /* 0x000fe200078e002d */
[-C--:B------:R-:W-:Y:S01]  /*13c80*/  LEA R64, P6, R234, R14.reuse, 0x2 ;  /* 0x0000000eea407211 */ /* 0x080fe200078c10ff */
[----:B------:R-:W-:Y:S02]  /*13c90*/  IMAD.MOV.U32 R51, RZ, RZ, R49 ;  /* 0x000000ffff337224 */ /* 0x000fe400078e0031 */
[----:B------:R-:W-:Y:S01]  /*13ca0*/  IMAD.MOV.U32 R45, RZ, RZ, R52 ;  /* 0x000000ffff2d7224 */ /* 0x000fe200078e0034 */
[----:B------:R-:W-:Y:S01]  /*13cb0*/  LEA R62, P5, R42, R14, 0x2 ;  /* 0x0000000e2a3e7211 */ /* 0x000fe200078a10ff */
        /* <DEDUP_REMOVED lines=21> */
[----:B------:R-:W-:Y:S01]  /*13e10*/  IMAD.MOV.U32 R43, RZ, RZ, R44 ;  /* 0x000000ffff2b7224 */ /* 0x000fe200078e002c */
[----:B------:R-:W-:Y:S01]  /*13e20*/  LEA.HI.X.SX32 R61, R233, R15, 0x2, P4 ;  /* 0x0000000fe93d7211 */ /* 0x000fe200020f16ff */
        /* <DEDUP_REMOVED lines=12> */
[----:B------:R-:W-:Y:S01]  /*13ef0*/  LEA R58, P3, R230, R14, 0x2 ;  /* 0x0000000ee63a7211 */ /* 0x000fe200078610ff */
[----:B------:R-:W-:Y:S02]  /*13f00*/  IMAD.MOV.U32 R45, RZ, RZ, R248 ;  /* 0x000000ffff2d7224 */ /* 0x000fe400078e00f8 */
[----:B------:R-:W-:-:S02]  /*13f10*/  IMAD.MOV.U32 R41, RZ, RZ, R232 ;  /* 0x000000ffff297224 */ /* 0x000fc400078e00e8 */
[----:B------:R-:W-:Y:S02]  /*13f20*/  IMAD.MOV.U32 R232, RZ, RZ, R234 ;  /* 0x000000ffffe87224 */ /* 0x000fe400078e00ea */
[----:B------:R-:W-:Y:S01]  /*13f30*/  IMAD.MOV.U32 R248, RZ, RZ, R48 ;  /* 0x000000fffff87224 */ /* 0x000fe200078e0030 */
[-C--:B------:R-:W-:Y:S01]  /*13f40*/  LEA R48, P5, R223, R14.reuse, 0x2 ;  /* 0x0000000edf307211 */ /* 0x080fe200078a10ff */
        /* <DEDUP_REMOVED lines=9> */
[----:B------:R-:W-:Y:S01]  /*13fe0*/  IMAD.MOV.U32 R240, RZ, RZ, R49 ;  /* 0x000000fffff07224 */ /* 0x000fe200078e0031 */
[-C--:B------:R-:W-:Y:S01]  /*13ff0*/  LEA.HI.X.SX32 R49, R223, R15.reuse, 0x2, P5 ;  /* 0x0000000fdf317211 */ /* 0x080fe200028f16ff */
[----:B------:R-:W-:Y:S02]  /*14000*/  IMAD.MOV.U32 R230, RZ, RZ, R43 ;  /* 0x000000ffffe67224 */ /* 0x000fe400078e002b */
        /* <DEDUP_REMOVED lines=11> */
[----:B------:R-:W-:Y:S01]  /*140c0*/  LEA R46, P4, R224, R14, 0x2 ;  /* 0x0000000ee02e7211 */ /* 0x000fe200078810ff */
[----:B------:R-:W-:Y:S01]  /*140d0*/  IMAD.MOV.U32 R230, RZ, RZ, R43 ;  /* 0x000000ffffe67224 */ /* 0x000fe200078e002b */
[----:B------:R-:W-:-:S02]  /*140e0*/  LEA.HI.X.SX32 R35, R209, R15, 0x2, P5 ;  /* 0x0000000fd1237211 */ /* 0x000fc400028f16ff */
[-C--:B------:R-:W-:Y:S01]  /*140f0*/  LEA.HI.X.SX32 R55, R229, R15.reuse, 0x2, P1 ;  /* 0x0000000fe5377211 */ /* 0x080fe200008f16ff */
[----:B------:R-:W-:Y:S01]  /*14100*/  IMAD.MOV.U32 R229, RZ, RZ, R40 ;  /* 0x000000ffffe57224 */ /* 0x000fe200078e0028 */
[----:B------:R-:W-:Y:S01]  /*14110*/  LEA.HI.X.SX32 R53, R226, R15, 0x2, P0 ;  /* 0x0000000fe2357211 */ /* 0x000fe200000f16ff */
[----:B------:R-:W-:Y:S01]  /*14120*/  IMAD.MOV.U32 R226, RZ, RZ, R39 ;  /* 0x000000ffffe27224 */ /* 0x000fe200078e0027 */
[-C--:B------:R-:W-:Y:S02]  /*14130*/  LEA R20, P5, R227, R14.reuse, 0x2 ;  /* 0x0000000ee3147211 */ /* 0x080fe400078a10ff */
[-C--:B------:R-:W-:Y:S01]  /*14140*/  LEA R44, P3, R225, R14.reuse, 0x2 ;  /* 0x0000000ee12c7211 */ /* 0x080fe200078610ff */
[----:B------:R-:W-:Y:S01]  /*14150*/  IMAD.MOV.U32 R228, RZ, RZ, R231 ;  /* 0x000000ffffe47224 */ /* 0x000fe200078e00e7 */
[-C--:B------:R-:W-:Y:S01]  /*14160*/  LEA R40, P1, R222, R14.reuse, 0x2 ;  /* 0x0000000ede287211 */ /* 0x080fe200078210ff */
[----:B------:R-:W-:Y:S01]  /*14170*/  IMAD.MOV.U32 R231, RZ, RZ, R230 ;  /* 0x000000ffffe77224 */ /* 0x000fe200078e00e6 */
[----:B------:R-:W-:-:S02]  /*14180*/  LEA R42, P2, R208, R14, 0x2 ;  /* 0x0000000ed02a7211 */ /* 0x000fc400078410ff */
[-C--:B------:R-:W-:Y:S02]  /*14190*/  LEA R38, P0, R220, R14.reuse, 0x2 ;  /* 0x0000000edc267211 */ /* 0x080fe400078010ff */
[-C--:B------:R-:W-:Y:S02]  /*141a0*/  LEA.HI.X.SX32 R51, R37, R15.reuse, 0x2, P6 ;  /* 0x0000000f25337211 */ /* 0x080fe400030f16ff */
[-C--:B------:R-:W-:Y:S01]  /*141b0*/  LEA.HI.X.SX32 R47, R224, R15.reuse, 0x2, P4 ;  /* 0x0000000fe02f7211 */ /* 0x080fe200020f16ff */
[----:B------:R-:W-:Y:S01]  /*141c0*/  IMAD.MOV.U32 R230, RZ, RZ, R41 ;  /* 0x000000ffffe67224 */ /* 0x000fe200078e0029 */
[-C--:B------:R-:W-:Y:S01]  /*141d0*/  LEA R36, P6, R221, R14.reuse, 0x2 ;  /* 0x0000000edd247211 */ /* 0x080fe200078c10ff */
[----:B------:R-:W3:Y:S01]  /*141e0*/  LDL.LU R224, [R1+0x1bc] ;  /* 0x0001bc0001e07983 */ /* 0x000ee20000300800 */
[-C--:B------:R-:W-:Y:S01]  /*141f0*/  LEA.HI.X.SX32 R21, R227, R15.reuse, 0x2, P5 ;  /* 0x0000000fe3157211 */ /* 0x080fe200028f16ff */
[----:B------:R-:W-:Y:S01]  /*14200*/  IMAD.MOV.U32 R227, RZ, RZ, R226 ;  /* 0x000000ffffe37224 */ /* 0x000fe200078e00e2 */
[-C--:B------:R-:W-:Y:S01]  /*14210*/  LEA.HI.X.SX32 R45, R225, R15.reuse, 0x2, P3 ;  /* 0x0000000fe12d7211 */ /* 0x080fe200018f16ff */
[----:B------:R-:W3:Y:S01]  /*14220*/  LDL.LU R223, [R1+0x1c0] ;  /* 0x0001c00001df7983 */ /* 0x000ee20000300800 */
[-C--:B------:R-:W-:Y:S01]  /*14230*/  LEA R32, P4, R211, R14.reuse, 0x2 ;  /* 0x0000000ed3207211 */ /* 0x080fe200078810ff */
[----:B------:R-:W-:Y:S01]  /*14240*/  IMAD.MOV.U32 R226, RZ, RZ, R229 ;  /* 0x000000ffffe27224 */ /* 0x000fe200078e00e5 */
[-C--:B------:R-:W-:Y:S01]  /*14250*/  LEA.HI.X.SX32 R41, R222, R15.reuse, 0x2, P1 ;  /* 0x0000000fde297211 */ /* 0x080fe200008f16ff */
[----:B------:R-:W3:Y:S01]  /*14260*/  LDL.LU R225, [R1+0x1c4] ;  /* 0x0001c40001e17983 */ /* 0x000ee20000300800 */
[-C--:B------:R-:W-:Y:S01]  /*14270*/  LEA R30, P3, R212, R14.reuse, 0x2 ;  /* 0x0000000ed41e7211 */ /* 0x080fe200078610ff */
[----:B------:R-:W-:Y:S01]  /*14280*/  IMAD.MOV.U32 R229, RZ, RZ, R228 ;  /* 0x000000ffffe57224 */ /* 0x000fe200078e00e4 */
[-C--:B------:R-:W-:Y:S01]  /*14290*/  LEA.HI.X.SX32 R43, R208, R15.reuse, 0x2, P2 ;  /* 0x0000000fd02b7211 */ /* 0x080fe200010f16ff */
[----:B------:R-:W3:Y:S01]  /*142a0*/  LDL.LU R222, [R1+0x1c8] ;  /* 0x0001c80001de7983 */ /* 0x000ee20000300800 */
[-C--:B------:R-:W-:Y:S01]  /*142b0*/  LEA.HI.X.SX32 R39, R220, R15.reuse, 0x2, P0 ;  /* 0x0000000fdc277211 */ /* 0x080fe200000f16ff */
[----:B------:R-:W-:Y:S01]  /*142c0*/  IMAD.MOV.U32 R228, RZ, RZ, R231 ;  /* 0x000000ffffe47224 */ /* 0x000fe200078e00e7 */
[-C--:B------:R-:W-:Y:S01]  /*142d0*/  LEA R28, P2, R213, R14.reuse, 0x2 ;  /* 0x0000000ed51c7211 */ /* 0x080fe200078410ff */
[----:B------:R-:W3:Y:S01]  /*142e0*/  LDL.LU R220, [R1+0x1cc] ;  /* 0x0001cc0001dc7983 */ /* 0x000ee20000300800 */
[-C--:B------:R-:W-:Y:S01]  /*142f0*/  LEA.HI.X.SX32 R37, R221, R15.reuse, 0x2, P6 ;  /* 0x0000000fdd257211 */ /* 0x080fe200030f16ff */
[----:B------:R-:W-:Y:S01]  /*14300*/  IMAD.MOV.U32 R231, RZ, RZ, R230 ;  /* 0x000000ffffe77224 */ /* 0x000fe200078e00e6 */
[-C--:B------:R-:W-:Y:S01]  /*14310*/  LEA R26, P1, R217, R14.reuse, 0x2 ;  /* 0x0000000ed91a7211 */ /* 0x080fe200078210ff */
[----:B------:R-:W3:Y:S01]  /*14320*/  LDL.LU R221, [R1+0x1d0] ;  /* 0x0001d00001dd7983 */ /* 0x000ee20000300800 */
[-C--:B------:R-:W-:Y:S01]  /*14330*/  LEA R24, P0, R218, R14.reuse, 0x2 ;  /* 0x0000000eda187211 */ /* 0x080fe200078010ff */
[----:B------:R-:W-:Y:S01]  /*14340*/  IMAD.MOV.U32 R230, RZ, RZ, R239 ;  /* 0x000000ffffe67224 */ /* 0x000fe200078e00ef */
[-C--:B------:R-:W-:Y:S01]  /*14350*/  LEA.HI.X.SX32 R33, R211, R15.reuse, 0x2, P4 ;  /* 0x0000000fd3217211 */ /* 0x080fe200020f16ff */
[----:B------:R-:W3:Y:S01]  /*14360*/  LDL.LU R208, [R1+0x1d4] ;  /* 0x0001d40001d07983 */ /* 0x000ee20000300800 */
[----:B------:R-:W-:Y:S01]  /*14370*/  IMAD.MOV.U32 R207, RZ, RZ, R227 ;  /* 0x000000ffffcf7224 */ /* 0x000fe200078e00e3 */
[----:B------:R-:W-:Y:S01]  /*14380*/  LEA R22, P6, R219, R14, 0x2 ;  /* 0x0000000edb167211 */ /* 0x000fe200078c10ff */
[----:B------:R-:W-:Y:S01]  /*14390*/  IMAD.MOV.U32 R227, RZ, RZ, R226 ;  /* 0x000000ffffe37224 */ /* 0x000fe200078e00e2 */
[----:B------:R-:W3:Y:S01]  /*143a0*/  LDL.LU R211, [R1+0x1d8] ;  /* 0x0001d80001d37983 */ /* 0x000ee20000300800 */
[-C--:B------:R-:W-:Y:S01]  /*143b0*/  LEA.HI.X.SX32 R31, R212, R15.reuse, 0x2, P3 ;  /* 0x0000000fd41f7211 */ /* 0x080fe200018f16ff */
[----:B------:R-:W-:Y:S01]  /*143c0*/  IMAD.MOV.U32 R226, RZ, RZ, R229 ;  /* 0x000000ffffe27224 */ /* 0x000fe200078e00e5 */
[-C--:B------:R-:W-:Y:S01]  /*143d0*/  LEA.HI.X.SX32 R29, R213, R15.reuse, 0x2, P2 ;  /* 0x0000000fd51d7211 */ /* 0x080fe200010f16ff */
[----:B------:R-:W3:Y:S01]  /*143e0*/  LDL.LU R212, [R1+0x1dc] ;  /* 0x0001dc0001d47983 */ /* 0x000ee20000300800 */
[-C--:B------:R-:W-:Y:S01]  /*143f0*/  LEA.HI.X.SX32 R27, R217, R15.reuse, 0x2, P1 ;  /* 0x0000000fd91b7211 */ /* 0x080fe200008f16ff */
[----:B------:R-:W-:Y:S01]  /*14400*/  IMAD.MOV.U32 R229, RZ, RZ, R231 ;  /* 0x000000ffffe57224 */ /* 0x000fe200078e00e7 */
[-C--:B------:R-:W-:Y:S01]  /*14410*/  LEA.HI.X.SX32 R25, R218, R15.reuse, 0x2, P0 ;  /* 0x0000000fda197211 */ /* 0x080fe200000f16ff */
[----:B------:R-:W3:Y:S01]  /*14420*/  LDL.LU R213, [R1+0x1e0] ;  /* 0x0001e00001d57983 */ /* 0x000ee20000300800 */
[----:B------:R-:W-:Y:S01]  /*14430*/  IMAD.MOV.U32 R231, RZ, RZ, R230 ;  /* 0x000000ffffe77224 */ /* 0x000fe200078e00e6 */
[----:B------:R-:W-:Y:S01]  /*14440*/  LEA.HI.X.SX32 R23, R219, R15, 0x2, P6 ;  /* 0x0000000fdb177211 */ /* 0x000fe200030f16ff */
[----:B------:R-:W-:Y:S01]  /*14450*/  IMAD.MOV.U32 R230, RZ, RZ, R233 ;  /* 0x000000ffffe67224 */ /* 0x000fe200078e00e9 */
[----:B------:R-:W3:Y:S01]  /*14460*/  LDL.LU R217, [R1+0x1e4] ;  /* 0x0001e40001d97983 */ /* 0x000ee20000300800 */
[----:B------:R-:W-:-:S03]  /*14470*/  IMAD.MOV.U32 R233, RZ, RZ, R232 ;  /* 0x000000ffffe97224 */ /* 0x000fc600078e00e8 */
[----:B------:R-:W3:Y:S01]  /*14480*/  LDL.LU R218, [R1+0x1e8] ;  /* 0x0001e80001da7983 */ /* 0x000ee20000300800 */
[----:B------:R-:W-:-:S03]  /*14490*/  IMAD.MOV.U32 R232, RZ, RZ, R235 ;  /* 0x000000ffffe87224 */ /* 0x000fc600078e00eb */
[----:B------:R-:W3:Y:S04]  /*144a0*/  LDL.LU R219, [R1+0x1ec] ;  /* 0x0001ec0001db7983 */ /* 0x000ee80000300800 */
[----:B------:R-:W3:Y:S04]  /*144b0*/  LDL.LU R206, [R1+0x1f0] ;  /* 0x0001f00001ce7983 */ /* 0x000ee80000300800 */
[----:B------:R-:W3:Y:S01]  /*144c0*/  LDL.LU R235, [R1+0x288] ;  /* 0x0002880001eb7983 */ /* 0x000ee20000300800 */
[----:B--2---:R-:W-:-:S04]  /*144d0*/  LEA R16, P3, R216, R14, 0x2 ;  /* 0x0000000ed8107211 */ /* 0x004fc800078610ff */
[----:B------:R-:W-:Y:S01]  /*144e0*/  LEA.HI.X.SX32 R17, R216, R15, 0x2, P3 ;  /* 0x0000000fd8117211 */ /* 0x000fe200018f16ff */
[----:B------:R-:W-:Y:S02]  /*144f0*/  IMAD.MOV.U32 R216, RZ, RZ, R227 ;  /* 0x000000ffffd87224 */ /* 0x000fe400078e00e3 */
[----:B------:R-:W-:Y:S02]  /*14500*/  IMAD.MOV.U32 R227, RZ, RZ, R226 ;  /* 0x000000ffffe37224 */ /* 0x000fe400078e00e2 */
[----:B------:R-:W-:Y:S02]  /*14510*/  IMAD.MOV.U32 R226, RZ, RZ, R229 ;  /* 0x000000ffffe27224 */ /* 0x000fe400078e00e5 */
[----:B------:R-:W-:Y:S02]  /*14520*/  IMAD.MOV.U32 R229, RZ, RZ, R231 ;  /* 0x000000ffffe57224 */ /* 0x000fe400078e00e7 */
[----:B------:R-:W-:Y:S02]  /*14530*/  IMAD.MOV.U32 R231, RZ, RZ, R230 ;  /* 0x000000ffffe77224 */ /* 0x000fe400078e00e6 */
[----:B------:R-:W-:-:S02]  /*14540*/  IMAD.MOV.U32 R230, RZ, RZ, R233 ;  /* 0x000000ffffe67224 */ /* 0x000fc400078e00e9 */
[----:B------:R-:W-:Y:S02]  /*14550*/  IMAD.MOV.U32 R233, RZ, RZ, R232 ;  /* 0x000000ffffe97224 */ /* 0x000fe400078e00e8 */
[----:B---3--:R-:W-:Y:S02]  /*14560*/  IMAD.MOV.U32 R232, RZ, RZ, R235 ;  /* 0x000000ffffe87224 */ /* 0x008fe400078e00eb */
[----:B------:R-:W2:Y:S01]  /*14570*/  LDL.LU R235, [R1+0x23c] ;  /* 0x00023c0001eb7983 */ /* 0x000ea20000300800 */
[----:B------:R-:W-:Y:S01]  /*14580*/  IMAD.MOV.U32 R239, RZ, RZ, R2 ;  /* 0x000000ffffef7224 */ /* 0x000fe200078e0002 */
[CC--:B------:R-:W-:Y:S02]  /*14590*/  LEA R2, P5, R222.reuse, R14.reuse, 0x2 ;  /* 0x0000000ede027211 */ /* 0x0c0fe400078a10ff */
[----:B----4-:R-:W-:Y:S01]  /*145a0*/  LEA R10, P2, R215, R14, 0x2 ;  /* 0x0000000ed70a7211 */ /* 0x010fe200078410ff */
[----:B------:R-:W3:Y:S01]  /*145b0*/  LDL.LU R209, [R1+0x1fc] ;  /* 0x0001fc0001d17983 */ /* 0x000ee20000300800 */
[----:B------:R-:W-:Y:S01]  /*145c0*/  LEA.HI.X.SX32 R3, R222, R15, 0x2, P5 ;  /* 0x0000000fde037211 */ /* 0x000fe200028f16ff */
[----:B------:R-:W-:-:S02]  /*145d0*/  IMAD.MOV.U32 R222, RZ, RZ, R229 ;  /* 0x000000ffffde7224 */ /* 0x000fc400078e00e5 */
[----:B------:R-:W-:Y:S02]  /*145e0*/  IMAD.MOV.U32 R229, RZ, RZ, R231 ;  /* 0x000000ffffe57224 */ /* 0x000fe400078e00e7 */
[----:B------:R-:W-:Y:S01]  /*145f0*/  IMAD.MOV.U32 R231, RZ, RZ, R230 ;  /* 0x000000ffffe77224 */ /* 0x000fe200078e00e6 */
[CC--:B------:R-:W-:Y:S01]  /*14600*/  LEA R8, P1, R224.reuse, R14.reuse, 0x2 ;  /* 0x0000000ee0087211 */ /* 0x0c0fe200078210ff */
[----:B------:R-:W-:Y:S02]  /*14610*/  IMAD.MOV.U32 R230, RZ, RZ, R233 ;  /* 0x000000ffffe67224 */ /* 0x000fe400078e00e9 */
[----:B------:R-:W-:Y:S01]  /*14620*/  IMAD.MOV.U32 R233, RZ, RZ, R232 ;  /* 0x000000ffffe97224 */ /* 0x000fe200078e00e8 */
[----:B------:R-:W-:Y:S02]  /*14630*/  LEA R4, P6, R225, R14, 0x2 ;  /* 0x0000000ee1047211 */ /* 0x000fe400078c10ff */
[-C--:B------:R-:W-:Y:S02]  /*14640*/  LEA.HI.X.SX32 R11, R215, R15.reuse, 0x2, P2 ;  /* 0x0000000fd70b7211 */ /* 0x080fe400010f16ff */
[-C--:B------:R-:W-:Y:S01]  /*14650*/  LEA.HI.X.SX32 R9, R224, R15.reuse, 0x2, P1 ;  /* 0x0000000fe0097211 */ /* 0x080fe200008f16ff */
[----:B------:R-:W4:Y:S01]  /*14660*/  LDL.LU R215, [R1+0x200] ;  /* 0x0002000001d77983 */ /* 0x000f220000300800 */
[----:B------:R-:W-:Y:S01]  /*14670*/  IMAD.MOV.U32 R224, RZ, RZ, R226 ;  /* 0x000000ffffe07224 */ /* 0x000fe200078e00e2 */
[----:B------:R-:W-:-:S02]  /*14680*/  LEA.HI.X.SX32 R5, R225, R15, 0x2, P6 ;  /* 0x0000000fe1057211 */ /* 0x000fc400030f16ff */
[----:B------:R-:W3:Y:S04]  /*14690*/  LDL.LU R226, [R1+0x204] ;  /* 0x0002040001e27983 */ /* 0x000ee80000300800 */
[----:B------:R-:W3:Y:S01]  /*146a0*/  LDL.LU R225, [R1+0x208] ;  /* 0x0002080001e17983 */ /* 0x000ee20000300800 */
[----:B--2---:R-:W-:Y:S02]  /*146b0*/  IMAD.MOV.U32 R232, RZ, RZ, R235 ;  /* 0x000000ffffe87224 */ /* 0x004fe400078e00eb */
[----:B------:R-:W-:Y:S02]  /*146c0*/  IMAD.MOV.U32 R235, RZ, RZ, R234 ;  /* 0x000000ffffeb7224 */ /* 0x000fe400078e00ea */
[----:B------:R-:W-:Y:S02]  /*146d0*/  IMAD.MOV.U32 R234, RZ, RZ, R236 ;  /* 0x000000ffffea7224 */ /* 0x000fe400078e00ec */
[----:B------:R-:W-:-:S02]  /*146e0*/  IMAD.MOV.U32 R236, RZ, RZ, R238 ;  /* 0x000000ffffec7224 */ /* 0x000fc400078e00ee */
[----:B------:R-:W-:Y:S02]  /*146f0*/  IMAD.MOV.U32 R238, RZ, RZ, R240 ;  /* 0x000000ffffee7224 */ /* 0x000fe400078e00f0 */
[----:B------:R-:W-:Y:S02]  /*14700*/  IMAD.MOV.U32 R240, RZ, RZ, R248 ;  /* 0x000000fffff07224 */ /* 0x000fe400078e00f8 */
[----:B------:R-:W-:Y:S02]  /*14710*/  IMAD.MOV.U32 R248, RZ, RZ, R246 ;  /* 0x000000fffff87224 */ /* 0x000fe400078e00f6 */
[----:B------:R-:W2:Y:S01]  /*14720*/  LDL.LU R246, [R1+0x28c] ;  /* 0x00028c0001f67983 */ /* 0x000ea20000300800 */
[CC--:B------:R-:W-:Y:S02]  /*14730*/  LEA R18, P4, R210.reuse, R14.reuse, 0x2 ;  /* 0x0000000ed2127211 */ /* 0x0c0fe400078810ff */
[----:B------:R-:W-:Y:S02]  /*14740*/  LEA R6, P0, R223, R14, 0x2 ;  /* 0x0000000edf067211 */ /* 0x000fe400078010ff */
[----:B------:R-:W-:-:S02]  /*14750*/  LEA.HI.X.SX32 R19, R210, R15, 0x2, P4 ;  /* 0x0000000fd2137211 */ /* 0x000fc400020f16ff */
[CC--:B------:R-:W-:Y:S02]  /*14760*/  LEA R192, P4, R220.reuse, R14.reuse, 0x2 ;  /* 0x0000000edcc07211 */ /* 0x0c0fe400078810ff */
[-C--:B------:R-:W-:Y:S01]  /*14770*/  LEA.HI.X.SX32 R7, R223, R15.reuse, 0x2, P0 ;  /* 0x0000000fdf077211 */ /* 0x080fe200000f16ff */
[----:B------:R-:W-:Y:S01]  /*14780*/  IMAD.MOV.U32 R223, RZ, RZ, R224 ;  /* 0x000000ffffdf7224 */ /* 0x000fe200078e00e0 */
[----:B------:R-:W-:Y:S01]  /*14790*/  LEA.HI.X.SX32 R193, R220, R15, 0x2, P4 ;  /* 0x0000000fdcc17211 */ /* 0x000fe200020f16ff */
[----:B------:R-:W3:Y:S02]  /*147a0*/  LDL.LU R224, [R1+0x20c] ;  /* 0x00020c0001e07983 */ /* 0x000ee40000300800 */
[----:B------:R-:W-:Y:S02]  /*147b0*/  IMAD.MOV.U32 R220, RZ, RZ, R223 ;  /* 0x000000ffffdc7224 */ /* 0x000fe400078e00df */
[----:B------:R-:W-:Y:S01]  /*147c0*/  IMAD.MOV.U32 R223, RZ, RZ, R222 ;  /* 0x000000ffffdf7224 */ /* 0x000fe200078e00de */
[----:B------:R-:W-:Y:S01]  /*147d0*/  LEA R202, P1, R211, R14, 0x2 ;  /* 0x0000000ed3ca7211 */ /* 0x000fe200078210ff */
[----:B------:R-:W-:-:S02]  /*147e0*/  IMAD.MOV.U32 R222, RZ, RZ, R229 ;  /* 0x000000ffffde7224 */ /* 0x000fc400078e00e5 */
[----:B------:R-:W-:Y:S02]  /*147f0*/  IMAD.MOV.U32 R229, RZ, RZ, R231 ;  /* 0x000000ffffe57224 */ /* 0x000fe400078e00e7 */
[----:B------:R-:W-:Y:S02]  /*14800*/  IMAD.MOV.U32 R231, RZ, RZ, R230 ;  /* 0x000000ffffe77224 */ /* 0x000fe400078e00e6 */
[----:B------:R-:W-:Y:S01]  /*14810*/  IMAD.MOV.U32 R230, RZ, RZ, R233 ;  /* 0x000000ffffe67224 */ /* 0x000fe200078e00e9 */
[----:B------:R-:W-:Y:S01]  /*14820*/  LEA R194, P3, R221, R14, 0x2 ;  /* 0x0000000eddc27211 */ /* 0x000fe200078610ff */
[----:B------:R-:W-:Y:S01]  /*14830*/  IMAD.MOV.U32 R233, RZ, RZ, R232 ;  /* 0x000000ffffe97224 */ /* 0x000fe200078e00e8 */
[----:B------:R-:W-:Y:S01]  /*14840*/  LEA.HI.X.SX32 R203, R211, R15, 0x2, P1 ;  /* 0x0000000fd3cb7211 */ /* 0x000fe200008f16ff */
[----:B------:R-:W-:Y:S02]  /*14850*/  IMAD.MOV.U32 R232, RZ, RZ, R235 ;  /* 0x000000ffffe87224 */ /* 0x000fe400078e00eb */
[----:B------:R-:W-:-:S02]  /*14860*/  IMAD.MOV.U32 R235, RZ, RZ, R234 ;  /* 0x000000ffffeb7224 */ /* 0x000fc400078e00ea */
[----:B------:R-:W-:Y:S01]  /*14870*/  IMAD.MOV.U32 R211, RZ, RZ, R220 ;  /* 0x000000ffffd37224 */ /* 0x000fe200078e00dc */
[-C--:B------:R-:W-:Y:S01]  /*14880*/  LEA R196, P2, R208, R14.reuse, 0x2 ;  /* 0x0000000ed0c47211 */ /* 0x080fe200078410ff */
[----:B------:R-:W-:Y:S01]  /*14890*/  IMAD.MOV.U32 R234, RZ, RZ, R236 ;  /* 0x000000ffffea7224 */ /* 0x000fe200078e00ec */
[----:B------:R-:W-:Y:S01]  /*148a0*/  LEA R204, P0, R212, R14, 0x2 ;  /* 0x0000000ed4cc7211 */ /* 0x000fe200078010ff */
[----:B------:R-:W-:Y:S01]  /*148b0*/  IMAD.MOV.U32 R220, RZ, RZ, R223 ;  /* 0x000000ffffdc7224 */ /* 0x000fe200078e00df */
[----:B------:R-:W-:Y:S01]  /*148c0*/  LEA.HI.X.SX32 R195, R221, R15, 0x2, P3 ;  /* 0x0000000fddc37211 */ /* 0x000fe200018f16ff */
[----:B------:R-:W-:Y:S02]  /*148d0*/  IMAD.MOV.U32 R236, RZ, RZ, R238 ;  /* 0x000000ffffec7224 */ /* 0x000fe400078e00ee */
[----:B------:R-:W-:Y:S02]  /*148e0*/  IMAD.MOV.U32 R223, RZ, RZ, R222 ;  /* 0x000000ffffdf7224 */ /* 0x000fe400078e00de */
[----:B------:R-:W-:-:S02]  /*148f0*/  IMAD.MOV.U32 R238, RZ, RZ, R240 ;  /* 0x000000ffffee7224 */ /* 0x000fc400078e00f0 */
[----:B------:R-:W-:Y:S02]  /*14900*/  IMAD.MOV.U32 R222, RZ, RZ, R229 ;  /* 0x000000ffffde7224 */ /* 0x000fe400078e00e5 */
[----:B------:R-:W-:Y:S02]  /*14910*/  IMAD.MOV.U32 R240, RZ, RZ, R248 ;  /* 0x000000fffff07224 */ /* 0x000fe400078e00f8 */
[----:B------:R-:W-:Y:S01]  /*14920*/  IMAD.MOV.U32 R229, RZ, RZ, R231 ;  /* 0x000000ffffe57224 */ /* 0x000fe200078e00e7 */
[----:B------:R-:W-:Y:S01]  /*14930*/  LEA R198, P6, R213, R14, 0x2 ;  /* 0x0000000ed5c67211 */ /* 0x000fe200078c10ff */
[----:B------:R-:W-:Y:S01]  /*14940*/  IMAD.MOV.U32 R231, RZ, RZ, R233 ;  /* 0x000000ffffe77224 */ /* 0x000fe200078e00e9 */
[----:B------:R1:W-:Y:S01]  /*14950*/  STL.64 [R1+0xd8], R192 ;  /* 0x0000d8c001007387 */ /* 0x0003e20000100a00 */
[-C--:B------:R-:W-:Y:S01]  /*14960*/  LEA.HI.X.SX32 R197, R208, R15.reuse, 0x2, P2 ;  /* 0x0000000fd0c57211 */ /* 0x080fe200010f16ff */
[----:B------:R-:W-:Y:S01]  /*14970*/  IMAD.MOV.U32 R233, RZ, RZ, R232 ;  /* 0x000000ffffe97224 */ /* 0x000fe200078e00e8 */
[----:B------:R-:W-:Y:S01]  /*14980*/  LEA.HI.X.SX32 R205, R212, R15, 0x2, P0 ;  /* 0x0000000fd4cd7211 */ /* 0x000fe200000f16ff */
[----:B------:R-:W-:-:S02]  /*14990*/  IMAD.MOV.U32 R232, RZ, RZ, R235 ;  /* 0x000000ffffe87224 */ /* 0x000fc400078e00eb */
[----:B------:R-:W-:Y:S02]  /*149a0*/  IMAD.MOV.U32 R212, RZ, RZ, R220 ;  /* 0x000000ffffd47224 */ /* 0x000fe400078e00dc */
[----:B------:R-:W-:Y:S02]  /*149b0*/  IMAD.MOV.U32 R235, RZ, RZ, R234 ;  /* 0x000000ffffeb7224 */ /* 0x000fe400078e00ea */
[----:B------:R-:W-:Y:S01]  /*149c0*/  IMAD.MOV.U32 R220, RZ, RZ, R223 ;  /* 0x000000ffffdc7224 */ /* 0x000fe200078e00df */
[----:B------:R-:W-:Y:S01]  /*149d0*/  LEA.HI.X.SX32 R199, R213, R15, 0x2, P6 ;  /* 0x0000000fd5c77211 */ /* 0x000fe200030f16ff */
        /* <DEDUP_REMOVED lines=9> */
[----:B--2---:R-:W-:Y:S02]  /*14a70*/  IMAD.MOV.U32 R248, RZ, RZ, R246 ;  /* 0x000000fffff87224 */ /* 0x004fe400078e00f6 */
[----:B------:R-:W-:Y:S02]  /*14a80*/  IMAD.MOV.U32 R246, RZ, RZ, R250 ;  /* 0x000000fffff67224 */ /* 0x000fe400078e00fa */
[----:B------:R-:W2:Y:S04]  /*14a90*/  LDL.LU R250, [R1+0x424] ;  /* 0x0004240001fa7983 */ /* 0x000ea80000300800 */
[----:B------:R1:W-:Y:S04]  /*14aa0*/  STL.64 [R1+0xf0], R194 ;  /* 0x0000f0c201007387 */ /* 0x0003e80000100a00 */
[----:B------:R-:W2:Y:S04]  /*14ab0*/  LDL.LU R210, [R1+0x218] ;  /* 0x0002180001d27983 */ /* 0x000ea80000300800 */
[----:B------:R-:W2:Y:S04]  /*14ac0*/  LDL.LU R221, [R1+0x21c] ;  /* 0x00021c0001dd7983 */ /* 0x000ea80000300800 */
[----:B------:R1:W-:Y:S04]  /*14ad0*/  STL.64 [R1+0xe8], R196 ;  /* 0x0000e8c401007387 */ /* 0x0003e80000100a00 */
[----:B------:R1:W-:Y:S04]  /*14ae0*/  STL.64 [R1+0xe0], R202 ;  /* 0x0000e0ca01007387 */ /* 0x0003e80000100a00 */
[----:B------:R1:W-:Y:S04]  /*14af0*/  STL.64 [R1+0xf8], R204 ;  /* 0x0000f8cc01007387 */ /* 0x0003e80000100a00 */
[----:B------:R-:W2:Y:S04]  /*14b00*/  LDL.LU R0, [R1+0x304] ;  /* 0x0003040001007983 */ /* 0x000ea80000300800 */
[----:B------:R3:W-:Y:S04]  /*14b10*/  STL.64 [R1+0x110], R198 ;  /* 0x000110c601007387 */ /* 0x0007e80000100a00 */
[----:B------:R-:W2:Y:S01]  /*14b20*/  LDL.LU R237, [R1+0x268] ;  /* 0x0002680001ed7983 */ /* 0x000ea20000300800 */
[----:B------:R-:W-:-:S02]  /*14b30*/  LEA R200, P5, R217, R14, 0x2 ;  /* 0x0000000ed9c87211 */ /* 0x000fc400078a10ff */
[CC--:B-1----:R-:W-:Y:S02]  /*14b40*/  LEA R192, P4, R218.reuse, R14.reuse, 0x2 ;  /* 0x0000000edac07211 */ /* 0x0c2fe400078810ff */
[-C--:B------:R-:W-:Y:S02]  /*14b50*/  LEA R194, P3, R219, R14.reuse, 0x2 ;  /* 0x0000000edbc27211 */ /* 0x080fe400078610ff */
[-C--:B------:R-:W-:Y:S02]  /*14b60*/  LEA.HI.X.SX32 R201, R217, R15.reuse, 0x2, P5 ;  /* 0x0000000fd9c97211 */ /* 0x080fe400028f16ff */
[-C--:B------:R-:W-:Y:S02]  /*14b70*/  LEA.HI.X.SX32 R193, R218, R15.reuse, 0x2, P4 ;  /* 0x0000000fdac17211 */ /* 0x080fe400020f16ff */
[-C--:B------:R-:W-:Y:S01]  /*14b80*/  LEA R196, P2, R206, R14.reuse, 0x2 ;  /* 0x0000000ecec47211 */ /* 0x080fe200078410ff */
[----:B------:R-:W-:Y:S01]  /*14b90*/  IMAD.MOV.U32 R203, RZ, RZ, R207 ;  /* 0x000000ffffcb7224 */ /* 0x000fe200078e00cf */
[-C--:B------:R-:W-:Y:S01]  /*14ba0*/  LEA.HI.X.SX32 R195, R219, R15.reuse, 0x2, P3 ;  /* 0x0000000fdbc37211 */ /* 0x080fe200018f16ff */
[----:B------:R4:W-:Y:S01]  /*14bb0*/  STL.64 [R1+0x108], R200 ;  /* 0x000108c801007387 */ /* 0x0009e20000100a00 */
[-C--:B------:R-:W-:Y:S01]  /*14bc0*/  LEA R202, P1, R207, R14.reuse, 0x2 ;  /* 0x0000000ecfca7211 */ /* 0x080fe200078210ff */
[----:B------:R-:W-:Y:S01]  /*14bd0*/  IMAD.MOV.U32 R205, RZ, RZ, R216 ;  /* 0x000000ffffcd7224 */ /* 0x000fe200078e00d8 */
[----:B------:R-:W-:Y:S01]  /*14be0*/  LEA R204, P0, R216, R14, 0x2 ;  /* 0x0000000ed8cc7211 */ /* 0x000fe200078010ff */
[----:B------:R1:W-:Y:S01]  /*14bf0*/  STL.64 [R1+0x100], R192 ;  /* 0x000100c001007387 */ /* 0x0003e20000100a00 */
[----:B------:R-:W-:-:S02]  /*14c00*/  LEA.HI.X.SX32 R197, R206, R15, 0x2, P2 ;  /* 0x0000000fcec57211 */ /* 0x000fc400010f16ff */
[-C--:B---3--:R-:W-:Y:S01]  /*14c10*/  LEA R198, P6, R209, R14.reuse, 0x2 ;  /* 0x0000000ed1c67211 */ /* 0x088fe200078c10ff */
[----:B------:R-:W-:Y:S01]  /*14c20*/  IMAD.MOV.U32 R218, RZ, RZ, R222 ;  /* 0x000000ffffda7224 */ /* 0x000fe200078e00de */
[-C--:B------:R-:W-:Y:S01]  /*14c30*/  LEA.HI.X.SX32 R203, R203, R15.reuse, 0x2, P1 ;  /* 0x0000000fcbcb7211 */ /* 0x080fe200008f16ff */
[----:B------:R-:W-:Y:S01]  /*14c40*/  IMAD.MOV.U32 R213, RZ, RZ, R231 ;  /* 0x000000ffffd57224 */ /* 0x000fe200078e00e7 */
[-C--:B------:R-:W-:Y:S02]  /*14c50*/  LEA R222, P4, R226, R14.reuse, 0x2 ;  /* 0x0000000ee2de7211 */ /* 0x080fe400078810ff */
[----:B----4-:R-:W-:Y:S01]  /*14c60*/  LEA R200, P5, R215, R14, 0x2 ;  /* 0x0000000ed7c87211 */ /* 0x010fe200078a10ff */
[----:B-1----:R1:W5:Y:S01]  /*14c70*/  LDL.LU.64 R192, [R1+0xf78] ;  /* 0x000f780001c07983 */ /* 0x0023620000300a00 */
[----:B------:R-:W-:-:S03]  /*14c80*/  LEA.HI.X.SX32 R205, R205, R15, 0x2, P0 ;  /* 0x0000000fcdcd7211 */ /* 0x000fc600000f16ff */
[----:B------:R3:W-:Y:S01]  /*14c90*/  STL.64 [R1+0x118], R194 ;  /* 0x000118c201007387 */ /* 0x0007e20000100a00 */
[-C--:B------:R-:W-:Y:S01]  /*14ca0*/  LEA.HI.X.SX32 R199, R209, R15.reuse, 0x2, P6 ;  /* 0x0000000fd1c77211 */ /* 0x080fe200030f16ff */
[----:B------:R-:W-:Y:S01]  /*14cb0*/  IMAD.MOV.U32 R217, RZ, RZ, R220 ;  /* 0x000000ffffd97224 */ /* 0x000fe200078e00dc */
[----:B------:R-:W-:Y:S01]  /*14cc0*/  LEA.HI.X.SX32 R201, R215, R15, 0x2, P5 ;  /* 0x0000000fd7c97211 */ /* 0x000fe200028f16ff */
[----:B------:R-:W-:Y:S01]  /*14cd0*/  IMAD.MOV.U32 R231, RZ, RZ, R236 ;  /* 0x000000ffffe77224 */ /* 0x000fe200078e00ec */
[-C--:B------:R-:W-:Y:S01]  /*14ce0*/  LEA R236, P3, R225, R14.reuse, 0x2 ;  /* 0x0000000ee1ec7211 */ /* 0x080fe200078610ff */
[----:B------:R-:W-:Y:S01]  /*14cf0*/  IMAD.MOV.U32 R220, RZ, RZ, R223 ;  /* 0x000000ffffdc7224 */ /* 0x000fe200078e00df */
[----:B------:R-:W-:Y:S01]  /*14d00*/  LEA R206, P2, R224, R14, 0x2 ;  /* 0x0000000ee0ce7211 */ /* 0x000fe200078410ff */
[----:B------:R-:W-:Y:S01]  /*14d10*/  IMAD.MOV.U32 R219, RZ, RZ, R218 ;  /* 0x000000ffffdb7224 */ /* 0x000fe200078e00da */
[----:B---3--:R1:W5:Y:S04]  /*14d20*/  LDL.LU.64 R194, [R1+0xf70] ;  /* 0x000f700001c27983 */ /* 0x0083680000300a00 */
[----:B------:R-:W3:Y:S01]  /*14d30*/  LDL.LU R208, [R1+0x230] ;  /* 0x0002300001d07983 */ /* 0x000ee20000300800 */
[----:B------:R-:W-:-:S03]  /*14d40*/  IMAD.MOV.U32 R218, RZ, RZ, R229 ;  /* 0x000000ffffda7224 */ /* 0x000fc600078e00e5 */
[----:B------:R4:W-:Y:S01]  /*14d50*/  STL.64 [R1+0x120], R196 ;  /* 0x000120c401007387 */ /* 0x0009e20000100a00 */
[-C--:B------:R-:W-:Y:S01]  /*14d60*/  LEA.HI.X.SX32 R223, R226, R15.reuse, 0x2, P4 ;  /* 0x0000000fe2df7211 */ /* 0x080fe200020f16ff */
[----:B------:R-:W-:Y:S02]  /*14d70*/  IMAD.MOV.U32 R229, RZ, RZ, R233 ;  /* 0x000000ffffe57224 */ /* 0x000fe400078e00e9 */
[----:B------:R-:W-:Y:S01]  /*14d80*/  IMAD.MOV.U32 R209, RZ, RZ, R213 ;  /* 0x000000ffffd17224 */ /* 0x000fe200078e00d5 */
[----:B------:R-:W-:Y:S01]  /*14d90*/  LEA.HI.X.SX32 R207, R224, R15, 0x2, P2 ;  /* 0x0000000fe0cf7211 */ /* 0x000fe200010f16ff */
[----:B----4-:R1:W5:Y:S04]  /*14da0*/  LDL.LU.64 R196, [R1+0xf68] ;  /* 0x000f680001c47983 */ /* 0x0103680000300a00 */
[----:B------:R-:W4:Y:S04]  /*14db0*/  LDL.LU R216, [R1+0x234] ;  /* 0x0002340001d87983 */ /* 0x000f280000300800 */
[----:B------:R1:W-:Y:S04]  /*14dc0*/  STL.64 [R1+0x130], R202 ;  /* 0x000130ca01007387 */ /* 0x0003e80000100a00 */
[----:B------:R1:W-:Y:S04]  /*14dd0*/  STL.64 [R1+0x128], R204 ;  /* 0x000128cc01007387 */ /* 0x0003e80000100a00 */
[----:B------:R1:W-:Y:S04]  /*14de0*/  STL.64 [R1+0x138], R198 ;  /* 0x000138c601007387 */ /* 0x0003e80000100a00 */
[----:B------:R-:W4:Y:S04]  /*14df0*/  LDL.LU R213, [R1+0x244] ;  /* 0x0002440001d57983 */ /* 0x000f280000300800 */
[----:B------:R-:W-:Y:S04]  /*14e00*/  STL.64 [R1+0x140], R200 ;  /* 0x000140c801007387 */ /* 0x000fe80000100a00 */
[----:B------:R2:W-:Y:S04]  /*14e10*/  STL.64 [R1+0x150], R222 ;  /* 0x000150de01007387 */ /* 0x0005e80000100a00 */
[----:B------:R-:W4:Y:S04]  /*14e20*/  LDL.LU R215, [R1+0x248] ;  /* 0x0002480001d77983 */ /* 0x000f280000300800 */
[----:B------:R-:W4:Y:S01]  /*14e30*/  LDL.LU R226, [R1+0x24c] ;  /* 0x00024c0001e27983 */ /* 0x000f220000300800 */
[-C--:B-1----:R-:W-:Y:S01]  /*14e40*/  LEA R202, P1, R227, R14.reuse, 0x2 ;  /* 0x0000000ee3ca7211 */ /* 0x082fe200078210ff */
[----:B------:R-:W-:Y:S01]  /*14e50*/  IMAD.MOV.U32 R203, RZ, RZ, R227 ;  /* 0x000000ffffcb7224 */ /* 0x000fe200078e00e3 */
[----:B------:R-:W-:Y:S01]  /*14e60*/  LEA R204, P0, R228, R14, 0x2 ;  /* 0x0000000ee4cc7211 */ /* 0x000fe200078010ff */
[----:B------:R-:W-:-:S02]  /*14e70*/  IMAD.MOV.U32 R205, RZ, RZ, R228 ;  /* 0x000000ffffcd7224 */ /* 0x000fc400078e00e4 */
[----:B------:R-:W-:Y:S02]  /*14e80*/  IMAD.MOV.U32 R228, RZ, RZ, R235 ;  /* 0x000000ffffe47224 */ /* 0x000fe400078e00eb */
[----:B--2---:R-:W-:Y:S01]  /*14e90*/  IMAD.MOV.U32 R233, RZ, RZ, R237 ;  /* 0x000000ffffe97224 */ /* 0x004fe200078e00ed */
[----:B------:R-:W-:Y:S01]  /*14ea0*/  LEA.HI.X.SX32 R237, R225, R15, 0x2, P3 ;  /* 0x0000000fe1ed7211 */ /* 0x000fe200018f16ff */
[----:B------:R-:W-:Y:S02]  /*14eb0*/  IMAD.MOV.U32 R225, RZ, RZ, R229 ;  /* 0x000000ffffe17224 */ /* 0x000fe400078e00e5 */
[----:B------:R-:W-:Y:S02]  /*14ec0*/  IMAD.MOV.U32 R229, RZ, RZ, R231 ;  /* 0x000000ffffe57224 */ /* 0x000fe400078e00e7 */
[----:B------:R1:W-:Y:S01]  /*14ed0*/  STL.64 [R1+0x148], R236 ;  /* 0x000148ec01007387 */ /* 0x0003e20000100a00 */
[----:B------:R-:W-:-:S03]  /*14ee0*/  IMAD.MOV.U32 R231, RZ, RZ, R230 ;  /* 0x000000ffffe77224 */ /* 0x000fc600078e00e6 */
[----:B------:R2:W-:Y:S04]  /*14ef0*/  STL.64 [R1+0x158], R206 ;  /* 0x000158ce01007387 */ /* 0x0005e80000100a00 */
[----:B------:R-:W4:Y:S04]  /*14f00*/  LDL.LU R224, [R1+0x258] ;  /* 0x0002580001e07983 */ /* 0x000f280000300800 */
[----:B------:R-:W4:Y:S04]  /*14f10*/  LDL.LU R230, [R1+0x25c] ;  /* 0x00025c0001e67983 */ /* 0x000f280000300800 */
[----:B------:R-:W4:Y:S04]  /*14f20*/  LDL.LU R227, [R1+0x260] ;  /* 0x0002600001e37983 */ /* 0x000f280000300800 */
[----:B------:R-:W4:Y:S01]  /*14f30*/  LDL.LU R235, [R1+0x264] ;  /* 0x0002640001eb7983 */ /* 0x000f220000300800 */
[----:B------:R-:W-:-:S02]  /*14f40*/  LEA R198, P6, R210, R14, 0x2 ;  /* 0x0000000ed2c67211 */ /* 0x000fc400078c10ff */
[-C--:B------:R-:W-:Y:S02]  /*14f50*/  LEA.HI.X.SX32 R203, R203, R15.reuse, 0x2, P1 ;  /* 0x0000000fcbcb7211 */ /* 0x080fe400008f16ff */
[-C--:B------:R-:W-:Y:S01]  /*14f60*/  LEA.HI.X.SX32 R205, R205, R15.reuse, 0x2, P0 ;  /* 0x0000000fcdcd7211 */ /* 0x080fe200000f16ff */
[----:B------:R-:W-:Y:S01]  /*14f70*/  IMAD.MOV.U32 R223, RZ, RZ, R211 ;  /* 0x000000ffffdf7224 */ /* 0x000fe200078e00d3 */
[-C--:B------:R-:W-:Y:S02]  /*14f80*/  LEA R200, P5, R221, R14.reuse, 0x2 ;  /* 0x0000000eddc87211 */ /* 0x080fe400078a10ff */
[-C--:B------:R-:W-:Y:S01]  /*14f90*/  LEA.HI.X.SX32 R199, R210, R15.reuse, 0x2, P6 ;  /* 0x0000000fd2c77211 */ /* 0x080fe200030f16ff */
[----:B-1----:R-:W-:Y:S01]  /*14fa0*/  IMAD.MOV.U32 R237, RZ, RZ, R212 ;  /* 0x000000ffffed7224 */ /* 0x002fe200078e00d4 */
[-C--:B------:R-:W-:Y:S01]  /*14fb0*/  LEA R222, P4, R211, R14.reuse, 0x2 ;  /* 0x0000000ed3de7211 */ /* 0x080fe200078810ff */
[----:B------:R1:W-:Y:S01]  /*14fc0*/  STL.64 [R1+0x160], R202 ;  /* 0x000160ca01007387 */ /* 0x0003e20000100a00 */
[-C--:B------:R-:W-:Y:S01]  /*14fd0*/  LEA R236, P3, R212, R14.reuse, 0x2 ;  /* 0x0000000ed4ec7211 */ /* 0x080fe200078610ff */
[----:B--2---:R-:W-:Y:S01]  /*14fe0*/  IMAD.MOV.U32 R207, RZ, RZ, R217 ;  /* 0x000000ffffcf7224 */ /* 0x004fe200078e00d9 */
[-C--:B------:R-:W-:Y:S01]  /*14ff0*/  LEA R206, P2, R217, R14.reuse, 0x2 ;  /* 0x0000000ed9ce7211 */ /* 0x080fe200078410ff */
[----:B------:R3:W-:Y:S01]  /*15000*/  STL.64 [R1+0x170], R204 ;  /* 0x000170cc01007387 */ /* 0x0007e20000100a00 */
[-C--:B------:R-:W-:Y:S01]  /*15010*/  LEA.HI.X.SX32 R201, R221, R15.reuse, 0x2, P5 ;  /* 0x0000000fddc97211 */ /* 0x080fe200028f16ff */
[----:B------:R-:W-:Y:S01]  /*15020*/  IMAD.MOV.U32 R217, RZ, RZ, R225 ;  /* 0x000000ffffd97224 */ /* 0x000fe200078e00e1 */
[-C--:B------:R-:W-:Y:S01]  /*15030*/  LEA.HI.X.SX32 R223, R223, R15.reuse, 0x2, P4 ;  /* 0x0000000fdfdf7211 */ /* 0x080fe200020f16ff */
[----:B------:R2:W-:Y:S01]  /*15040*/  STL.64 [R1+0x168], R198 ;  /* 0x000168c601007387 */ /* 0x0005e20000100a00 */
[----:B------:R-:W-:Y:S01]  /*15050*/  LEA.HI.X.SX32 R237, R237, R15, 0x2, P3 ;  /* 0x0000000feded7211 */ /* 0x000fe200018f16ff */
[----:B-1----:R-:W-:Y:S01]  /*15060*/  IMAD.MOV.U32 R203, RZ, RZ, R220 ;  /* 0x000000ffffcb7224 */ /* 0x002fe200078e00dc */
[----:B------:R-:W-:-:S02]  /*15070*/  LEA R202, P1, R220, R14, 0x2 ;  /* 0x0000000edcca7211 */ /* 0x000fc400078210ff */
[-C--:B------:R-:W-:Y:S02]  /*15080*/  LEA.HI.X.SX32 R207, R207, R15.reuse, 0x2, P2 ;  /* 0x0000000fcfcf7211 */ /* 0x080fe400010f16ff */
[----:B---3--:R-:W-:Y:S01]  /*15090*/  LEA R204, P0, R208, R14, 0x2 ;  /* 0x0000000ed0cc7211 */ /* 0x008fe200078010ff */
[----:B--2---:R1:W5:Y:S01]  /*150a0*/  LDL.LU.64 R198, [R1+0xf60] ;  /* 0x000f600001c67983 */ /* 0x0043620000300a00 */
[----:B------:R-:W-:-:S03]  /*150b0*/  LEA.HI.X.SX32 R203, R203, R15, 0x2, P1 ;  /* 0x0000000fcbcb7211 */ /* 0x000fc600008f16ff */
[----:B------:R-:W2:Y:S01]  /*150c0*/  LDL.LU R225, [R1+0x270] ;  /* 0x0002700001e17983 */ /* 0x000ea20000300800 */
[----:B------:R-:W-:-:S03]  /*150d0*/  IMAD.MOV.U32 R221, RZ, RZ, R219 ;  /* 0x000000ffffdd7224 */ /* 0x000fc600078e00db */
[----:B------:R-:W3:Y:S01]  /*150e0*/  LDL.LU R212, [R1+0x274] ;  /* 0x0002740001d47983 */ /* 0x000ee20000300800 */
[-C--:B------:R-:W-:Y:S02]  /*150f0*/  LEA R220, P5, R219, R14.reuse, 0x2 ;  /* 0x0000000edbdc7211 */ /* 0x080fe400078a10ff */
[-C--:B----4-:R-:W-:Y:S01]  /*15100*/  LEA R210, P6, R216, R14.reuse, 0x2 ;  /* 0x0000000ed8d27211 */ /* 0x090fe200078c10ff */
[----:B------:R4:W-:Y:S01]  /*15110*/  STL.64 [R1+0x178], R200 ;  /* 0x000178c801007387 */ /* 0x0009e20000100a00 */
[-C--:B------:R-:W-:Y:S02]  /*15120*/  LEA.HI.X.SX32 R205, R208, R15.reuse, 0x2, P0 ;  /* 0x0000000fd0cd7211 */ /* 0x080fe400000f16ff */
[-C--:B------:R-:W-:Y:S02]  /*15130*/  LEA.HI.X.SX32 R211, R216, R15.reuse, 0x2, P6 ;  /* 0x0000000fd8d37211 */ /* 0x080fe400030f16ff */
[----:B------:R-:W-:Y:S01]  /*15140*/  LEA.HI.X.SX32 R221, R221, R15, 0x2, P5 ;  /* 0x0000000fdddd7211 */ /* 0x000fe200028f16ff */
[----:B----4-:R1:W5:Y:S04]  /*15150*/  LDL.LU.64 R200, [R1+0xf58] ;  /* 0x000f580001c87983 */ /* 0x0103680000300a00 */
[----:B------:R4:W-:Y:S04]  /*15160*/  STL.64 [R1+0x180], R222 ;  /* 0x000180de01007387 */ /* 0x0009e80000100a00 */
[----:B------:R1:W-:Y:S04]  /*15170*/  STL.64 [R1+0x190], R236 ;  /* 0x000190ec01007387 */ /* 0x0003e80000100a00 */
[----:B------:R4:W-:Y:S02]  /*15180*/  STL.64 [R1+0x188], R206 ;  /* 0x000188ce01007387 */ /* 0x0009e40000100a00 */
[----:B----4-:R-:W-:Y:S01]  /*15190*/  IMAD.MOV.U32 R223, RZ, RZ, R218 ;  /* 0x000000ffffdf7224 */ /* 0x010fe200078e00da */
[-C--:B------:R-:W-:Y:S01]  /*151a0*/  LEA R222, P4, R218, R14.reuse, 0x2 ;  /* 0x0000000edade7211 */ /* 0x080fe200078810ff */
[----:B------:R4:W-:Y:S01]  /*151b0*/  STL.64 [R1+0x198], R202 ;  /* 0x000198ca01007387 */ /* 0x0009e20000100a00 */
[----:B-1----:R-:W-:Y:S01]  /*151c0*/  IMAD.MOV.U32 R237, RZ, RZ, R209 ;  /* 0x000000ffffed7224 */ /* 0x002fe200078e00d1 */
[----:B------:R-:W-:-:S02]  /*151d0*/  LEA R236, P3, R209, R14, 0x2 ;  /* 0x0000000ed1ec7211 */ /* 0x000fc400078610ff */
[-C--:B------:R-:W-:Y:S02]  /*151e0*/  LEA R218, P1, R215, R14.reuse, 0x2 ;  /* 0x0000000ed7da7211 */ /* 0x080fe400078210ff */
[-C--:B------:R-:W-:Y:S01]  /*151f0*/  LEA R206, P2, R213, R14.reuse, 0x2 ;  /* 0x0000000ed5ce7211 */ /* 0x080fe200078410ff */
[----:B------:R-:W-:Y:S01]  /*15200*/  IMAD.MOV.U32 R216, RZ, RZ, R234 ;  /* 0x000000ffffd87224 */ /* 0x000fe200078e00ea */
[----:B------:R-:W-:Y:S01]  /*15210*/  LEA R208, P0, R226, R14, 0x2 ;  /* 0x0000000ee2d07211 */ /* 0x000fe200078010ff */
[----:B----4-:R1:W5:Y:S01]  /*15220*/  LDL.LU.64 R202, [R1+0xf50] ;  /* 0x000f500001ca7983 */ /* 0x0103620000300a00 */
[----:B------:R-:W-:-:S03]  /*15230*/  LEA.HI.X.SX32 R223, R223, R15, 0x2, P4 ;  /* 0x0000000fdfdf7211 */ /* 0x000fc600020f16ff */
[----:B------:R4:W-:Y:S01]  /*15240*/  STL.64 [R1+0x1a0], R204 ;  /* 0x0001a0cc01007387 */ /* 0x0009e20000100a00 */
[-C--:B------:R-:W-:Y:S02]  /*15250*/  LEA.HI.X.SX32 R237, R237, R15.reuse, 0x2, P3 ;  /* 0x0000000feded7211 */ /* 0x080fe400018f16ff */
[-C--:B------:R-:W-:Y:S02]  /*15260*/  LEA.HI.X.SX32 R207, R213, R15.reuse, 0x2, P2 ;  /* 0x0000000fd5cf7211 */ /* 0x080fe400010f16ff */
[-C--:B------:R-:W-:Y:S02]  /*15270*/  LEA.HI.X.SX32 R219, R215, R15.reuse, 0x2, P1 ;  /* 0x0000000fd7db7211 */ /* 0x080fe400008f16ff */
[----:B------:R-:W-:Y:S01]  /*15280*/  LEA.HI.X.SX32 R209, R226, R15, 0x2, P0 ;  /* 0x0000000fe2d17211 */ /* 0x000fe200000f16ff */
[----:B----4-:R1:W5:Y:S04]  /*15290*/  LDL.LU.64 R204, [R1+0xf48] ;  /* 0x000f480001cc7983 */ /* 0x0103680000300a00 */
[----:B------:R-:W-:Y:S04]  /*152a0*/  STL.64 [R1+0x1b0], R210 ;  /* 0x0001b0d201007387 */ /* 0x000fe80000100a00 */
[----:B------:R-:W4:Y:S04]  /*152b0*/  LDL.LU R234, [R1+0x280] ;  /* 0x0002800001ea7983 */ /* 0x000f280000300800 */
[----:B------:R-:W-:Y:S04]  /*152c0*/  STL.64 [R1+0x1a8], R220 ;  /* 0x0001a8dc01007387 */ /* 0x000fe80000100a00 */
[----:B------:R-:W-:Y:S04]  /*152d0*/  STL.64 [R1+0x1b8], R222 ;  /* 0x0001b8de01007387 */ /* 0x000fe80000100a00 */
[----:B------:R-:W-:Y:S01]  /*152e0*/  STL.64 [R1+0x1c0], R236 ;  /* 0x0001c0ec01007387 */ /* 0x000fe20000100a00 */
[----:B------:R-:W-:-:S03]  /*152f0*/  IMAD.MOV.U32 R226, RZ, RZ, R231 ;  /* 0x000000ffffe27224 */ /* 0x000fc600078e00e7 */
[----:B------:R1:W-:Y:S04]  /*15300*/  STL.64 [R1+0x1c8], R206 ;  /* 0x0001c8ce01007387 */ /* 0x0003e80000100a00 */
[----:B------:R-:W-:Y:S04]  /*15310*/  STL.64 [R1+0x1d0], R218 ;  /* 0x0001d0da01007387 */ /* 0x000fe80000100a00 */
[----:B------:R1:W-:Y:S04]  /*15320*/  STL.64 [R1+0x1d8], R208 ;  /* 0x0001d8d001007387 */ /* 0x0003e80000100a00 */
[----:B------:R-:W4:Y:S01]  /*15330*/  LDL.LU R215, [R1+0x29c] ;  /* 0x00029c0001d77983 */ /* 0x000f220000300800 */
[----:B-1----:R-:W-:Y:S01]  /*15340*/  LEA R206, P2, R233, R14, 0x2 ;  /* 0x0000000ee9ce7211 */ /* 0x002fe200078410ff */
[----:B------:R-:W-:-:S02]  /*15350*/  IMAD.MOV.U32 R207, RZ, RZ, R233 ;  /* 0x000000ffffcf7224 */ /* 0x000fc400078e00e9 */
[----:B------:R-:W4:Y:S01]  /*15360*/  LDL.LU R231, [R1+0x2a4] ;  /* 0x0002a40001e77983 */ /* 0x000f220000300800 */
[----:B------:R-:W-:Y:S01]  /*15370*/  IMAD.MOV.U32 R209, RZ, RZ, R232 ;  /* 0x000000ffffd17224 */ /* 0x000fe200078e00e8 */
[-C--:B------:R-:W-:Y:S01]  /*15380*/  LEA R218, P1, R229, R14.reuse, 0x2 ;  /* 0x0000000ee5da7211 */ /* 0x080fe200078210ff */
[----:B------:R-:W-:Y:S02]  /*15390*/  IMAD.MOV.U32 R219, RZ, RZ, R229 ;  /* 0x000000ffffdb7224 */ /* 0x000fe400078e00e5 */
[----:B------:R-:W-:Y:S01]  /*153a0*/  IMAD.MOV.U32 R213, RZ, RZ, R248 ;  /* 0x000000ffffd57224 */ /* 0x000fe200078e00f8 */
[-C--:B------:R-:W-:Y:S02]  /*153b0*/  LEA R210, P6, R224, R14.reuse, 0x2 ;  /* 0x0000000ee0d27211 */ /* 0x080fe400078c10ff */
[----:B------:R-:W-:Y:S02]  /*153c0*/  LEA R220, P5, R230, R14, 0x2 ;  /* 0x0000000ee6dc7211 */ /* 0x000fe400078a10ff */
[----:B------:R-:W-:-:S02]  /*153d0*/  LEA.HI.X.SX32 R211, R224, R15, 0x2, P6 ;  /* 0x0000000fe0d37211 */ /* 0x000fc400030f16ff */
[----:B------:R-:W-:-:S03]  /*153e0*/  LEA.HI.X.SX32 R221, R230, R15, 0x2, P5 ;  /* 0x0000000fe6dd7211 */ /* 0x000fc600028f16ff */
[----:B------:R-:W-:Y:S01]  /*153f0*/  STL.64 [R1+0x1e0], R210 ;  /* 0x0001e0d201007387 */ /* 0x000fe20000100a00 */
[----:B------:R-:W-:-:S03]  /*15400*/  LEA R222, P4, R227, R14, 0x2 ;  /* 0x0000000ee3de7211 */ /* 0x000fc600078810ff */
[----:B------:R-:W-:Y:S04]  /*15410*/  STL.64 [R1+0x1e8], R220 ;  /* 0x0001e8dc01007387 */ /* 0x000fe80000100a00 */
[----:B------:R-:W4:Y:S01]  /*15420*/  LDL.LU R233, [R1+0x2ac] ;  /* 0x0002ac0001e97983 */ /* 0x000f220000300800 */
[----:B------:R-:W-:Y:S02]  /*15430*/  LEA R236, P3, R235, R14, 0x2 ;  /* 0x0000000eebec7211 */ /* 0x000fe400078610ff */
[-C--:B------:R-:W-:Y:S01]  /*15440*/  LEA.HI.X.SX32 R223, R227, R15.reuse, 0x2, P4 ;  /* 0x0000000fe3df7211 */ /* 0x080fe200020f16ff */
[----:B------:R-:W4:Y:S01]  /*15450*/  LDL.LU R232, [R1+0x2b4] ;  /* 0x0002b40001e87983 */ /* 0x000f220000300800 */
[----:B------:R-:W-:-:S03]  /*15460*/  LEA.HI.X.SX32 R237, R235, R15, 0x2, P3 ;  /* 0x0000000febed7211 */ /* 0x000fc600018f16ff */
[----:B------:R-:W4:Y:S04]  /*15470*/  LDL.LU R230, [R1+0x2b8] ;  /* 0x0002b80001e67983 */ /* 0x000f280000300800 */
[----:B------:R-:W-:Y:S01]  /*15480*/  STL.64 [R1+0x1f0], R222 ;  /* 0x0001f0de01007387 */ /* 0x000fe20000100a00 */
[----:B------:R-:W-:-:S03]  /*15490*/  IMAD.MOV.U32 R224, RZ, RZ, R226 ;  /* 0x000000ffffe07224 */ /* 0x000fc600078e00e2 */
[----:B------:R-:W4:Y:S04]  /*154a0*/  LDL.LU R227, [R1+0x2c4] ;  /* 0x0002c40001e37983 */ /* 0x000f280000300800 */
[----:B------:R-:W4:Y:S04]  /*154b0*/  LDL.LU R229, [R1+0x2cc] ;  /* 0x0002cc0001e57983 */ /* 0x000f280000300800 */
[----:B------:R1:W-:Y:S04]  /*154c0*/  STL.64 [R1+0x1f8], R236 ;  /* 0x0001f8ec01007387 */ /* 0x0003e80000100a00 */
[----:B------:R-:W4:Y:S01]  /*154d0*/  LDL.LU R226, [R1+0x2d0] ;  /* 0x0002d00001e27983 */ /* 0x000f220000300800 */
[----:B------:R-:W-:-:S03]  /*154e0*/  IMAD.MOV.U32 R235, RZ, RZ, R238 ;  /* 0x000000ffffeb7224 */ /* 0x000fc600078e00ee */
[----:B------:R-:W4:Y:S04]  /*154f0*/  LDL.LU R238, [R1+0x2d4] ;  /* 0x0002d40001ee7983 */ /* 0x000f280000300800 */
[----:B------:R-:W4:Y:S01]  /*15500*/  LDL.LU R248, [R1+0x2dc] ;  /* 0x0002dc0001f87983 */ /* 0x000f220000300800 */
[-C--:B--2---:R-:W-:Y:S02]  /*15510*/  LEA R208, P0, R225, R14.reuse, 0x2 ;  /* 0x0000000ee1d07211 */ /* 0x084fe400078010ff */
[-C--:B------:R-:W-:Y:S01]  /*15520*/  LEA.HI.X.SX32 R207, R207, R15.reuse, 0x2, P2 ;  /* 0x0000000fcfcf7211 */ /* 0x080fe200010f16ff */
[----:B-1----:R-:W-:Y:S01]  /*15530*/  IMAD.MOV.U32 R237, RZ, RZ, R209 ;  /* 0x000000ffffed7224 */ /* 0x002fe200078e00d1 */
[-C--:B---3--:R-:W-:Y:S01]  /*15540*/  LEA R210, P6, R212, R14.reuse, 0x2 ;  /* 0x0000000ed4d27211 */ /* 0x088fe200078c10ff */
[----:B------:R-:W-:Y:S01]  /*15550*/  IMAD.MOV.U32 R221, RZ, RZ, R217 ;  /* 0x000000ffffdd7224 */ /* 0x000fe200078e00d9 */
[-C--:B------:R-:W-:Y:S01]  /*15560*/  LEA.HI.X.SX32 R219, R219, R15.reuse, 0x2, P1 ;  /* 0x0000000fdbdb7211 */ /* 0x080fe200008f16ff */
[----:B------:R-:W-:Y:S01]  /*15570*/  IMAD.MOV.U32 R223, RZ, RZ, R216 ;  /* 0x000000ffffdf7224 */ /* 0x000fe200078e00d8 */
[----:B------:R-:W-:Y:S01]  /*15580*/  LEA.HI.X.SX32 R209, R225, R15, 0x2, P0 ;  /* 0x0000000fe1d17211 */ /* 0x000fe200000f16ff */
[----:B------:R1:W-:Y:S01]  /*15590*/  STL.64 [R1+0x200], R206 ;  /* 0x000200ce01007387 */ /* 0x0003e20000100a00 */
[----:B------:R-:W-:-:S02]  /*155a0*/  LEA R220, P5, R217, R14, 0x2 ;  /* 0x0000000ed9dc7211 */ /* 0x000fc400078a10ff */
[-C--:B------:R-:W-:Y:S02]  /*155b0*/  LEA R222, P4, R216, R14.reuse, 0x2 ;  /* 0x0000000ed8de7211 */ /* 0x080fe400078810ff */
[-C--:B------:R-:W-:Y:S01]  /*155c0*/  LEA.HI.X.SX32 R211, R212, R15.reuse, 0x2, P6 ;  /* 0x0000000fd4d37211 */ /* 0x080fe200030f16ff */
[----:B------:R-:W-:Y:S01]  /*155d0*/  IMAD.MOV.U32 R217, RZ, RZ, R247 ;  /* 0x000000ffffd97224 */ /* 0x000fe200078e00f7 */
[-C--:B------:R-:W-:Y:S01]  /*155e0*/  LEA.HI.X.SX32 R221, R221, R15.reuse, 0x2, P5 ;  /* 0x0000000fdddd7211 */ /* 0x080fe200028f16ff */
[----:B------:R-:W-:Y:S01]  /*155f0*/  IMAD.MOV.U32 R225, RZ, RZ, R213 ;  /* 0x000000ffffe17224 */ /* 0x000fe200078e00d5 */
[----:B------:R-:W-:Y:S01]  /*15600*/  LEA R216, P2, R247, R14, 0x2 ;  /* 0x0000000ef7d87211 */ /* 0x000fe200078410ff */
[----:B-1----:R1:W5:Y:S01]  /*15610*/  LDL.LU.64 R206, [R1+0xf40] ;  /* 0x000f400001ce7983 */ /* 0x0023620000300a00 */
[----:B------:R-:W-:-:S03]  /*15620*/  LEA.HI.X.SX32 R223, R223, R15, 0x2, P4 ;  /* 0x0000000fdfdf7211 */ /* 0x000fc600020f16ff */
[----:B------:R2:W-:Y:S01]  /*15630*/  STL.64 [R1+0x208], R218 ;  /* 0x000208da01007387 */ /* 0x0005e20000100a00 */
[----:B------:R-:W-:-:S03]  /*15640*/  LEA R212, P6, R237, R14, 0x2 ;  /* 0x0000000eedd47211 */ /* 0x000fc600078c10ff */
[----:B------:R3:W-:Y:S01]  /*15650*/  STL.64 [R1+0x210], R208 ;  /* 0x000210d001007387 */ /* 0x0007e20000100a00 */
[-C--:B------:R-:W-:Y:S02]  /*15660*/  LEA.HI.X.SX32 R217, R217, R15.reuse, 0x2, P2 ;  /* 0x0000000fd9d97211 */ /* 0x080fe400010f16ff */
[-C--:B--2---:R-:W-:Y:S01]  /*15670*/  LEA R218, P1, R224, R14.reuse, 0x2 ;  /* 0x0000000ee0da7211 */ /* 0x084fe200078210ff */
[----:B------:R-:W-:Y:S01]  /*15680*/  IMAD.MOV.U32 R219, RZ, RZ, R224 ;  /* 0x000000ffffdb7224 */ /* 0x000fe200078e00e0 */
[----:B------:R-:W-:Y:S01]  /*15690*/  LEA R224, P0, R213, R14, 0x2 ;  /* 0x0000000ed5e07211 */ /* 0x000fe200078010ff */
[----:B------:R-:W-:Y:S01]  /*156a0*/  IMAD.MOV.U32 R213, RZ, RZ, R237 ;  /* 0x000000ffffd57224 */ /* 0x000fe200078e00ed */
[----:B---3--:R1:W5:Y:S04]  /*156b0*/  LDL.LU.64 R208, [R1+0xf38] ;  /* 0x000f380001d07983 */ /* 0x0083680000300a00 */
[----:B------:R-:W2:Y:S04]  /*156c0*/  LDL.LU R247, [R1+0x2ec] ;  /* 0x0002ec0001f77983 */ /* 0x000ea80000300800 */
[----:B------:R3:W-:Y:S01]  /*156d0*/  STL.64 [R1+0x218], R210 ;  /* 0x000218d201007387 */ /* 0x0007e20000100a00 */
[----:B------:R-:W-:-:S02]  /*156e0*/  LEA.HI.X.SX32 R219, R219, R15, 0x2, P1 ;  /* 0x0000000fdbdb7211 */ /* 0x000fc400008f16ff */
[-C--:B------:R-:W-:Y:S02]  /*156f0*/  LEA.HI.X.SX32 R225, R225, R15.reuse, 0x2, P0 ;  /* 0x0000000fe1e17211 */ /* 0x080fe400000f16ff */
[----:B------:R-:W-:Y:S01]  /*15700*/  LEA.HI.X.SX32 R213, R213, R15, 0x2, P6 ;  /* 0x0000000fd5d57211 */ /* 0x000fe200030f16ff */
[----:B---3--:R1:W5:Y:S01]  /*15710*/  LDL.LU.64 R210, [R1+0xf30] ;  /* 0x000f300001d27983 */ /* 0x0083620000300a00 */
[----:B----4-:R-:W-:-:S03]  /*15720*/  LEA R236, P3, R234, R14, 0x2 ;  /* 0x0000000eeaec7211 */ /* 0x010fc600078610ff */
[----:B------:R3:W-:Y:S01]  /*15730*/  STL.64 [R1+0x220], R220 ;  /* 0x000220dc01007387 */ /* 0x0007e20000100a00 */
[----:B------:R-:W-:-:S03]  /*15740*/  LEA.HI.X.SX32 R237, R234, R15, 0x2, P3 ;  /* 0x0000000feaed7211 */ /* 0x000fc600018f16ff */
[----:B------:R4:W-:Y:S04]  /*15750*/  STL.64 [R1+0x228], R222 ;  /* 0x000228de01007387 */ /* 0x0009e80000100a00 */
[----:B------:R-:W2:Y:S04]  /*15760*/  LDL.LU R234, [R1+0x2fc] ;  /* 0x0002fc0001ea7983 */ /* 0x000ea80000300800 */
[----:B------:R1:W-:Y:S04]  /*15770*/  STL.64 [R1+0x230], R236 ;  /* 0x000230ec01007387 */ /* 0x0003e80000100a00 */
[----:B------:R1:W-:Y:S04]  /*15780*/  STL.64 [R1+0x238], R216 ;  /* 0x000238d801007387 */ /* 0x0003e80000100a00 */
[----:B------:R1:W-:Y:S01]  /*15790*/  STL.64 [R1+0x240], R218 ;  /* 0x000240da01007387 */ /* 0x0003e20000100a00 */
[----:B---3--:R-:W-:-:S02]  /*157a0*/  LEA R220, P5, R215, R14, 0x2 ;  /* 0x0000000ed7dc7211 */ /* 0x008fc400078a10ff */
[-C--:B----4-:R-:W-:Y:S02]  /*157b0*/  LEA R222, P4, R231, R14.reuse, 0x2 ;  /* 0x0000000ee7de7211 */ /* 0x090fe400078810ff */
[-C--:B------:R-:W-:Y:S02]  /*157c0*/  LEA.HI.X.SX32 R221, R215, R15.reuse, 0x2, P5 ;  /* 0x0000000fd7dd7211 */ /* 0x080fe400028f16ff */
[----:B------:R-:W-:Y:S01]  /*157d0*/  LEA.HI.X.SX32 R223, R231, R15, 0x2, P4 ;  /* 0x0000000fe7df7211 */ /* 0x000fe200020f16ff */
[----:B------:R3:W-:Y:S04]  /*157e0*/  STL.64 [R1+0x248], R224 ;  /* 0x000248e001007387 */ /* 0x0007e80000100a00 */
[----:B------:R4:W-:Y:S04]  /*157f0*/  STL.64 [R1+0x258], R212 ;  /* 0x000258d401007387 */ /* 0x0009e80000100a00 */
[----:B------:R1:W-:Y:S04]  /*15800*/  STL.64 [R1+0x260], R220 ;  /* 0x000260dc01007387 */ /* 0x0003e80000100a00 */
[----:B------:R-:W-:Y:S01]  /*15810*/  STL.64 [R1+0x268], R222 ;  /* 0x000268de01007387 */ /* 0x000fe20000100a00 */
[----:B------:R-:W-:Y:S01]  /*15820*/  IMAD.MOV.U32 R231, RZ, RZ, R228 ;  /* 0x000000ffffe77224 */ /* 0x000fe200078e00e4 */
[----:B-1----:R-:W-:-:S04]  /*15830*/  LEA R236, P3, R233, R14, 0x2 ;  /* 0x0000000ee9ec7211 */ /* 0x002fc800078610ff */
[-C--:B------:R-:W-:Y:S02]  /*15840*/  LEA.HI.X.SX32 R237, R233, R15.reuse, 0x2, P3 ;  /* 0x0000000fe9ed7211 */ /* 0x080fe400018f16ff */
[-C--:B------:R-:W-:Y:S02]  /*15850*/  LEA R216, P2, R232, R14.reuse, 0x2 ;  /* 0x0000000ee8d87211 */ /* 0x080fe400078410ff */
[----:B------:R-:W-:Y:S01]  /*15860*/  LEA R218, P1, R230, R14, 0x2 ;  /* 0x0000000ee6da7211 */ /* 0x000fe200078210ff */
[----:B------:R-:W-:Y:S01]  /*15870*/  STL.64 [R1+0x270], R236 ;  /* 0x000270ec01007387 */ /* 0x000fe20000100a00 */
[----:B------:R-:W-:-:S03]  /*15880*/  LEA.HI.X.SX32 R217, R232, R15, 0x2, P2 ;  /* 0x0000000fe8d97211 */ /* 0x000fc600010f16ff */
[----:B------:R-:W2:Y:S01]  /*15890*/  LDL.LU R215, [R1+0x30c] ;  /* 0x00030c0001d77983 */ /* 0x000ea20000300800 */
[-C--:B------:R-:W-:Y:S02]  /*158a0*/  LEA.HI.X.SX32 R219, R230, R15.reuse, 0x2, P1 ;  /* 0x0000000fe6db7211 */ /* 0x080fe400008f16ff */
[-C--:B---3--:R-:W-:Y:S01]  /*158b0*/  LEA R224, P0, R227, R14.reuse, 0x2 ;  /* 0x0000000ee3e07211 */ /* 0x088fe200078010ff */
[----:B------:R1:W-:Y:S01]  /*158c0*/  STL.64 [R1+0x278], R216 ;  /* 0x000278d801007387 */ /* 0x0003e20000100a00 */
[-C--:B----4-:R-:W-:Y:S02]  /*158d0*/  LEA R212, P6, R229, R14.reuse, 0x2 ;  /* 0x0000000ee5d47211 */ /* 0x090fe400078c10ff */
[-C--:B------:R-:W-:Y:S02]  /*158e0*/  LEA.HI.X.SX32 R225, R227, R15.reuse, 0x2, P0 ;  /* 0x0000000fe3e17211 */ /* 0x080fe400000f16ff */
[-C--:B------:R-:W-:Y:S02]  /*158f0*/  LEA.HI.X.SX32 R213, R229, R15.reuse, 0x2, P6 ;  /* 0x0000000fe5d57211 */ /* 0x080fe400030f16ff */
[C---:B------:R-:W-:Y:S01]  /*15900*/  LEA R220, P5, R226.reuse, R14, 0x2 ;  /* 0x0000000ee2dc7211 */ /* 0x040fe200078a10ff */
[----:B-1----:R-:W3:Y:S04]  /*15910*/  LDL.LU R216, [R1+0x320] ;  /* 0x0003200001d87983 */ /* 0x002ee80000300800 */
[----:B------:R-:W4:Y:S01]  /*15920*/  LDL.LU R217, [R1+0x324] ;  /* 0x0003240001d97983 */ /* 0x000f220000300800 */
[----:B------:R-:W-:-:S03]  /*15930*/  LEA.HI.X.SX32 R221, R226, R15, 0x2, P5 ;  /* 0x0000000fe2dd7211 */ /* 0x000fc600028f16ff */
[----:B------:R1:W-:Y:S01]  /*15940*/  STL.64 [R1+0x290], R218 ;  /* 0x000290da01007387 */ /* 0x0003e20000100a00 */
[----:B------:R-:W-:-:S04]  /*15950*/  LEA R222, P4, R238, R14, 0x2 ;  /* 0x0000000eeede7211 */ /* 0x000fc800078810ff */
[----:B------:R-:W-:Y:S01]  /*15960*/  LEA.HI.X.SX32 R223, R238, R15, 0x2, P4 ;  /* 0x0000000feedf7211 */ /* 0x000fe200020f16ff */
[----:B-1----:R-:W4:Y:S04]  /*15970*/  LDL.LU R218, [R1+0x330] ;  /* 0x0003300001da7983 */ /* 0x002f280000300800 */
[----:B------:R-:W-:Y:S04]  /*15980*/  STL.64 [R1+0x298], R224 ;  /* 0x000298e001007387 */ /* 0x000fe80000100a00 */
[----:B------:R1:W-:Y:S01]  /*15990*/  STL.64 [R1+0x2a0], R212 ;  /* 0x0002a0d401007387 */ /* 0x0003e20000100a00 */
[----:B------:R-:W-:-:S03]  /*159a0*/  LEA R236, P3, R248, R14, 0x2 ;  /* 0x0000000ef8ec7211 */ /* 0x000fc600078610ff */
[----:B-1----:R1:W5:Y:S04]  /*159b0*/  LDL.LU.64 R212, [R1+0xf28] ;  /* 0x000f280001d47983 */ /* 0x0023680000300a00 */
[----:B------:R-:W4:Y:S04]  /*159c0*/  LDL.LU R219, [R1+0x334] ;  /* 0x0003340001db7983 */ /* 0x000f280000300800 */
[----:B------:R1:W-:Y:S01]  /*159d0*/  STL.64 [R1+0x2a8], R220 ;  /* 0x0002a8dc01007387 */ /* 0x0003e20000100a00 */
[----:B------:R-:W-:-:S03]  /*159e0*/  LEA.HI.X.SX32 R237, R248, R15, 0x2, P3 ;  /* 0x0000000ff8ed7211 */ /* 0x000fc600018f16ff */
[----:B-1----:R-:W4:Y:S04]  /*159f0*/  LDL.LU R220, [R1+0x354] ;  /* 0x0003540001dc7983 */ /* 0x002f280000300800 */
[----:B------:R1:W-:Y:S04]  /*15a00*/  STL.64 [R1+0x2b0], R222 ;  /* 0x0002b0de01007387 */ /* 0x0003e80000100a00 */
[----:B------:R-:W4:Y:S01]  /*15a10*/  LDL.LU R221, [R1+0x35c] ;  /* 0x00035c0001dd7983 */ /* 0x000f220000300800 */
[----:B------:R-:W-:Y:S01]  /*15a20*/  LEA R228, P6, R239, R14, 0x2 ;  /* 0x0000000eefe47211 */ /* 0x000fe200078c10ff */
[----:B------:R-:W-:-:S02]  /*15a30*/  IMAD.MOV.U32 R229, RZ, RZ, R239 ;  /* 0x000000ffffe57224 */ /* 0x000fc400078e00ef */
[----:B------:R-:W4:Y:S01]  /*15a40*/  LDL.LU R239, [R1+0x394] ;  /* 0x0003940001ef7983 */ /* 0x000f220000300800 */
[-C--:B------:R-:W-:Y:S01]  /*15a50*/  LEA R232, P2, R235, R14.reuse, 0x2 ;  /* 0x0000000eebe87211 */ /* 0x080fe200078410ff */
[----:B------:R-:W-:Y:S01]  /*15a60*/  IMAD.MOV.U32 R233, RZ, RZ, R235 ;  /* 0x000000ffffe97224 */ /* 0x000fe200078e00eb */
[----:B-1----:R-:W-:Y:S01]  /*15a70*/  LEA R222, P4, R0, R14, 0x2 ;  /* 0x0000000e00de7211 */ /* 0x002fe200078810ff */
[----:B------:R1:W-:Y:S01]  /*15a80*/  STL.64 [R1+0x2c0], R236 ;  /* 0x0002c0ec01007387 */ /* 0x0003e20000100a00 */
[----:B------:R-:W-:Y:S02]  /*15a90*/  IMAD.MOV.U32 R223, RZ, RZ, R0 ;  /* 0x000000ffffdf7224 */ /* 0x000fe400078e0000 */
[----:B------:R-:W-:Y:S01]  /*15aa0*/  IMAD.MOV.U32 R238, RZ, RZ, R246 ;  /* 0x000000ffffee7224 */ /* 0x000fe200078e00f6 */
[----:B------:R-:W4:Y:S01]  /*15ab0*/  LDL.LU R0, [R1+0x360] ;  /* 0x0003600001007983 */ /* 0x000f220000300800 */
[----:B------:R-:W-:-:S03]  /*15ac0*/  IMAD.MOV.U32 R246, RZ, RZ, R252 ;  /* 0x000000fffff67224 */ /* 0x000fc600078e00fc */
[----:B------:R-:W4:Y:S04]  /*15ad0*/  LDL.LU R235, [R1+0x364] ;  /* 0x0003640001eb7983 */ /* 0x000f280000300800 */
[----:B------:R-:W4:Y:S04]  /*15ae0*/  LDL.LU R248, [R1+0x370] ;  /* 0x0003700001f87983 */ /* 0x000f280000300800 */
[----:B------:R-:W4:Y:S01]  /*15af0*/  LDL.LU R252, [R1+0x374] ;  /* 0x0003740001fc7983 */ /* 0x000f220000300800 */
[-C--:B--2---:R-:W-:Y:S02]  /*15b00*/  LEA R230, P1, R247, R14.reuse, 0x2 ;  /* 0x0000000ef7e67211 */ /* 0x084fe400078210ff */
[-C--:B------:R-:W-:Y:S01]  /*15b10*/  LEA.HI.X.SX32 R233, R233, R15.reuse, 0x2, P2 ;  /* 0x0000000fe9e97211 */ /* 0x080fe200010f16ff */
[----:B------:R-:W-:Y:S01]  /*15b20*/  IMAD.MOV.U32 R225, RZ, RZ, R240 ;  /* 0x000000ffffe17224 */ /* 0x000fe200078e00f0 */
[-C--:B------:R-:W-:Y:S01]  /*15b30*/  LEA R224, P0, R240, R14.reuse, 0x2 ;  /* 0x0000000ef0e07211 */ /* 0x080fe200078010ff */
[----:B-1----:R-:W-:Y:S01]  /*15b40*/  IMAD.MOV.U32 R237, RZ, RZ, R231 ;  /* 0x000000ffffed7224 */ /* 0x002fe200078e00e7 */
[----:B------:R-:W-:Y:S01]  /*15b50*/  LEA R236, P3, R231, R14, 0x2 ;  /* 0x0000000ee7ec7211 */ /* 0x000fe200078610ff */
[----:B------:R-:W-:Y:S01]  /*15b60*/  IMAD.MOV.U32 R227, RZ, RZ, R241 ;  /* 0x000000ffffe37224 */ /* 0x000fe200078e00f1 */
[----:B------:R-:W2:Y:S01]  /*15b70*/  LDL.LU R240, [R1+0x398] ;  /* 0x0003980001f07983 */ /* 0x000ea20000300800 */
[----:B------:R-:W-:-:S03]  /*15b80*/  LEA.HI.X.SX32 R231, R247, R15, 0x2, P1 ;  /* 0x0000000ff7e77211 */ /* 0x000fc600008f16ff */
[----:B------:R-:W2:Y:S01]  /*15b90*/  LDL.LU R241, [R1+0x39c] ;  /* 0x00039c0001f17983 */ /* 0x000ea20000300800 */
[----:B------:R-:W-:-:S03]  /*15ba0*/  LEA R226, P5, R234, R14, 0x2 ;  /* 0x0000000eeae27211 */ /* 0x000fc600078a10ff */
[----:B------:R1:W-:Y:S01]  /*15bb0*/  STL.64 [R1+0x2c8], R232 ;  /* 0x0002c8e801007387 */ /* 0x0003e20000100a00 */
[----:B------:R-:W-:-:S03]  /*15bc0*/  LEA.HI.X.SX32 R225, R225, R15, 0x2, P0 ;  /* 0x0000000fe1e17211 */ /* 0x000fc600000f16ff */
[----:B------:R-:W2:Y:S01]  /*15bd0*/  LDL.LU R247, [R1+0x3a4] ;  /* 0x0003a40001f77983 */ /* 0x000ea20000300800 */
[-C--:B------:R-:W-:Y:S02]  /*15be0*/  LEA.HI.X.SX32 R229, R229, R15.reuse, 0x2, P6 ;  /* 0x0000000fe5e57211 */ /* 0x080fe400030f16ff */
[-C--:B------:R-:W-:Y:S01]  /*15bf0*/  LEA.HI.X.SX32 R223, R223, R15.reuse, 0x2, P4 ;  /* 0x0000000fdfdf7211 */ /* 0x080fe200020f16ff */
[----:B-1----:R-:W-:Y:S02]  /*15c00*/  IMAD.MOV.U32 R233, RZ, RZ, R249 ;  /* 0x000000ffffe97224 */ /* 0x002fe400078e00f9 */
[----:B------:R-:W2:Y:S04]  /*15c10*/  LDL.LU R249, [R1+0x3c8] ;  /* 0x0003c80001f97983 */ /* 0x000ea80000300800 */
[----:B------:R1:W-:Y:S01]  /*15c20*/  STL.64 [R1+0x2d8], R230 ;  /* 0x0002d8e601007387 */ /* 0x0003e20000100a00 */
[----:B------:R-:W-:-:S03]  /*15c30*/  LEA.HI.X.SX32 R237, R237, R15, 0x2, P3 ;  /* 0x0000000feded7211 */ /* 0x000fc600018f16ff */
[----:B------:R-:W-:Y:S04]  /*15c40*/  STL.64 [R1+0x2e0], R224 ;  /* 0x0002e0e001007387 */ /* 0x000fe80000100a00 */
[----:B------:R-:W-:Y:S01]  /*15c50*/  STL.64 [R1+0x2e8], R228 ;  /* 0x0002e8e401007387 */ /* 0x000fe20000100a00 */
[----:B-1----:R-:W-:Y:S01]  /*15c60*/  IMAD.MOV.U32 R231, RZ, RZ, R227 ;  /* 0x000000ffffe77224 */ /* 0x002fe200078e00e3 */
[----:B------:R-:W-:Y:S01]  /*15c70*/  LEA.HI.X.SX32 R227, R234, R15, 0x2, P5 ;  /* 0x0000000feae37211 */ /* 0x000fe200028f16ff */
[----:B------:R-:W-:Y:S02]  /*15c80*/  IMAD.MOV.U32 R234, RZ, RZ, R243 ;  /* 0x000000ffffea7224 */ /* 0x000fe400078e00f3 */
[----:B------:R-:W2:Y:S04]  /*15c90*/  LDL.LU R243, [R1+0x3cc] ;  /* 0x0003cc0001f37983 */ /* 0x000ea80000300800 */
[----:B------:R-:W-:Y:S04]  /*15ca0*/  STL.64 [R1+0x2f8], R226 ;  /* 0x0002f8e201007387 */ /* 0x000fe80000100a00 */
[----:B------:R-:W-:Y:S04]  /*15cb0*/  STL.64 [R1+0x300], R222 ;  /* 0x000300de01007387 */ /* 0x000fe80000100a00 */
[----:B------:R1:W-:Y:S02]  /*15cc0*/  STL.64 [R1+0x310], R236 ;  /* 0x000310ec01007387 */ /* 0x0003e40000100a00 */
[----:B-1----:R-:W-:Y:S01]  /*15cd0*/  IMAD.MOV.U32 R237, RZ, RZ, R233 ;  /* 0x000000ffffed7224 */ /* 0x002fe200078e00e9 */
[----:B------:R-:W-:-:S04]  /*15ce0*/  LEA R232, P2, R215, R14, 0x2 ;  /* 0x0000000ed7e87211 */ /* 0x000fc800078410ff */
[-C--:B------:R-:W-:Y:S02]  /*15cf0*/  LEA.HI.X.SX32 R233, R215, R15.reuse, 0x2, P2 ;  /* 0x0000000fd7e97211 */ /* 0x080fe400010f16ff */
[----:B------:R1:W5:Y:S04]  /*15d00*/  LDL.LU R215, [R1+0xf20] ;  /* 0x000f200001d77983 */ /* 0x0003680000300800 */
[----:B------:R1:W-:Y:S01]  /*15d10*/  STL.64 [R1+0x318], R232 ;  /* 0x000318e801007387 */ /* 0x0003e20000100a00 */
[CC--:B---3--:R-:W-:Y:S02]  /*15d20*/  LEA R230, P1, R216.reuse, R14.reuse, 0x2 ;  /* 0x0000000ed8e67211 */ /* 0x0c8fe400078210ff */
[----:B----4-:R-:W-:Y:S01]  /*15d30*/  LEA R224, P0, R217, R14, 0x2 ;  /* 0x0000000ed9e07211 */ /* 0x010fe200078010ff */
[----:B-1----:R-:W-:Y:S01]  /*15d40*/  IMAD.MOV.U32 R233, RZ, RZ, R231 ;  /* 0x000000ffffe97224 */ /* 0x002fe200078e00e7 */
[----:B------:R-:W-:-:S02]  /*15d50*/  LEA.HI.X.SX32 R231, R216, R15, 0x2, P1 ;  /* 0x0000000fd8e77211 */ /* 0x000fc400008f16ff */
[----:B------:R-:W-:Y:S01]  /*15d60*/  LEA.HI.X.SX32 R225, R217, R15, 0x2, P0 ;  /* 0x0000000fd9e17211 */ /* 0x000fe200000f16ff */
[----:B------:R1:W5:Y:S04]  /*15d70*/  LDL.LU R216, [R1+0xf1c] ;  /* 0x000f1c0001d87983 */ /* 0x0003680000300800 */
[----:B------:R-:W-:Y:S04]  /*15d80*/  STL.64 [R1+0x328], R230 ;  /* 0x000328e601007387 */ /* 0x000fe80000100a00 */
[----:B------:R1:W5:Y:S01]  /*15d90*/  LDL.LU R217, [R1+0xf18] ;  /* 0x000f180001d97983 */ /* 0x0003620000300800 */
[----:B------:R-:W-:-:S04]  /*15da0*/  LEA R228, P6, R218, R14, 0x2 ;  /* 0x0000000edae47211 */ /* 0x000fc800078c10ff */
[----:B------:R-:W-:Y:S01]  /*15db0*/  LEA.HI.X.SX32 R229, R218, R15, 0x2, P6 ;  /* 0x0000000fdae57211 */ /* 0x000fe200030f16ff */
[----:B------:R-:W-:Y:S04]  /*15dc0*/  STL.64 [R1+0x338], R224 ;  /* 0x000338e001007387 */ /* 0x000fe80000100a00 */
[----:B------:R1:W5:Y:S04]  /*15dd0*/  LDL.LU R218, [R1+0xf14] ;  /* 0x000f140001da7983 */ /* 0x0003680000300800 */
[----:B------:R-:W-:Y:S01]  /*15de0*/  STL.64 [R1+0x340], R228 ;  /* 0x000340e401007387 */ /* 0x000fe20000100a00 */
[----:B------:R-:W-:-:S04]  /*15df0*/  LEA R226, P5, R219, R14, 0x2 ;  /* 0x0000000edbe27211 */ /* 0x000fc800078a10ff */
[----:B------:R-:W-:Y:S02]  /*15e00*/  LEA.HI.X.SX32 R227, R219, R15, 0x2, P5 ;  /* 0x0000000fdbe37211 */ /* 0x000fe400028f16ff */
[----:B------:R1:W5:Y:S01]  /*15e10*/  LDL.LU R219, [R1+0xf10] ;  /* 0x000f100001db7983 */ /* 0x0003620000300800 */
[----:B------:R-:W-:-:S03]  /*15e20*/  LEA R222, P4, R220, R14, 0x2 ;  /* 0x0000000edcde7211 */ /* 0x000fc600078810ff */
[----:B------:R-:W-:Y:S01]  /*15e30*/  STL.64 [R1+0x348], R226 ;  /* 0x000348e201007387 */ /* 0x000fe20000100a00 */
[----:B------:R-:W-:-:S03]  /*15e40*/  LEA.HI.X.SX32 R223, R220, R15, 0x2, P4 ;  /* 0x0000000fdcdf7211 */ /* 0x000fc600020f16ff */
[----:B------:R1:W5:Y:S01]  /*15e50*/  LDL.LU R220, [R1+0xf0c] ;  /* 0x000f0c0001dc7983 */ /* 0x0003620000300800 */
[----:B------:R-:W-:-:S03]  /*15e60*/  LEA R236, P3, R221, R14, 0x2 ;  /* 0x0000000eddec7211 */ /* 0x000fc600078610ff */
[----:B------:R3:W-:Y:S02]  /*15e70*/  STL.64 [R1+0x350], R222 ;  /* 0x000350de01007387 */ /* 0x0007e40000100a00 */
[----:B---3--:R-:W-:Y:S01]  /*15e80*/  IMAD.MOV.U32 R223, RZ, RZ, R237 ;  /* 0x000000ffffdf7224 */ /* 0x008fe200078e00ed */
[-C--:B------:R-:W-:Y:S02]  /*15e90*/  LEA.HI.X.SX32 R237, R221, R15.reuse, 0x2, P3 ;  /* 0x0000000fdded7211 */ /* 0x080fe400018f16ff */
[-C--:B------:R-:W-:Y:S01]  /*15ea0*/  LEA R232, P2, R0, R14.reuse, 0x2 ;  /* 0x0000000e00e87211 */ /* 0x080fe200078410ff */
[----:B------:R1:W5:Y:S01]  /*15eb0*/  LDL.LU R221, [R1+0xf08] ;  /* 0x000f080001dd7983 */ /* 0x0003620000300800 */
[CC--:B------:R-:W-:Y:S02]  /*15ec0*/  LEA R230, P1, R235.reuse, R14.reuse, 0x2 ;  /* 0x0000000eebe67211 */ /* 0x0c0fe400078210ff */
[----:B------:R-:W-:Y:S01]  /*15ed0*/  LEA R224, P0, R248, R14, 0x2 ;  /* 0x0000000ef8e07211 */ /* 0x000fe200078010ff */
[----:B------:R3:W-:Y:S01]  /*15ee0*/  STL.64 [R1+0x358], R236 ;  /* 0x000358ec01007387 */ /* 0x0007e20000100a00 */
[----:B------:R-:W-:-:S02]  /*15ef0*/  LEA.HI.X.SX32 R231, R235, R15, 0x2, P1 ;  /* 0x0000000febe77211 */ /* 0x000fc400008f16ff */
[----:B------:R-:W-:Y:S02]  /*15f00*/  LEA R228, P6, R252, R14, 0x2 ;  /* 0x0000000efce47211 */ /* 0x000fe400078c10ff */
[-C--:B------:R-:W-:Y:S02]  /*15f10*/  LEA.HI.X.SX32 R225, R248, R15.reuse, 0x2, P0 ;  /* 0x0000000ff8e17211 */ /* 0x080fe400000f16ff */
[-C--:B------:R-:W-:Y:S01]  /*15f20*/  LEA.HI.X.SX32 R229, R252, R15.reuse, 0x2, P6 ;  /* 0x0000000ffce57211 */ /* 0x080fe200030f16ff */
[----:B---3--:R-:W-:Y:S01]  /*15f30*/  IMAD.MOV.U32 R237, RZ, RZ, R233 ;  /* 0x000000ffffed7224 */ /* 0x008fe200078e00e9 */
[----:B------:R-:W-:Y:S02]  /*15f40*/  LEA.HI.X.SX32 R233, R0, R15, 0x2, P2 ;  /* 0x0000000f00e97211 */ /* 0x000fe400010f16ff */
[----:B------:R-:W3:Y:S04]  /*15f50*/  LDL.LU R0, [R1+0xf04] ;  /* 0x000f040001007983 */ /* 0x000ee80000300800 */
[----:B------:R-:W-:Y:S04]  /*15f60*/  STL.64 [R1+0x368], R232 ;  /* 0x000368e801007387 */ /* 0x000fe80000100a00 */
[----:B------:R-:W-:Y:S01]  /*15f70*/  STL.64 [R1+0x378], R230 ;  /* 0x000378e601007387 */ /* 0x000fe20000100a00 */
[----:B------:R-:W-:-:S03]  /*15f80*/  IMAD.MOV.U32 R248, RZ, RZ, R13 ;  /* 0x000000fffff87224 */ /* 0x000fc600078e000d */
[----:B------:R4:W-:Y:S04]  /*15f90*/  STL.64 [R1+0x380], R224 ;  /* 0x000380e001007387 */ /* 0x0009e80000100a00 */
[----:B------:R-:W-:Y:S04]  /*15fa0*/  STL.64 [R1+0x388], R228 ;  /* 0x000388e401007387 */ /* 0x000fe80000100a00 */
[----:B------:R-:W3:Y:S04]  /*15fb0*/  LDL.LU R252, [R1+0x434] ;  /* 0x0004340001fc7983 */ /* 0x000ee80000300800 */
[----:B------:R-:W3:Y:S01]  /*15fc0*/  LDL.LU R13, [R1+0x43c] ;  /* 0x00043c00010d7983 */ /* 0x000ee20000300800 */
[----:B----4-:R-:W-:-:S02]  /*15fd0*/  IMAD.MOV.U32 R225, RZ, RZ, R242 ;  /* 0x000000ffffe17224 */ /* 0x010fc400078e00f2 */
[----:B------:R-:W-:Y:S02]  /*15fe0*/  IMAD.MOV.U32 R242, RZ, RZ, R250 ;  /* 0x000000fffff27224 */ /* 0x000fe400078e00fa */
[----:B------:R-:W4:Y:S01]  /*15ff0*/  LDL.LU R250, [R1+0x444] ;  /* 0x0004440001fa7983 */ /* 0x000f220000300800 */
[CC--:B------:R-:W-:Y:S01]  /*16000*/  LEA R226, P5, R239.reuse, R14.reuse, 0x2 ;  /* 0x0000000eefe27211 */ /* 0x0c0fe200078a10ff */
[----:B------:R-:W-:Y:S01]  /*16010*/  IMAD.MOV.U32 R233, RZ, RZ, R234 ;  /* 0x000000ffffe97224 */ /* 0x000fe200078e00ea */
[-C--:B------:R-:W-:Y:S01]  /*16020*/  LEA R232, P2, R234, R14.reuse, 0x2 ;  /* 0x0000000eeae87211 */ /* 0x080fe200078410ff */
[----:B------:R-:W4:Y:S01]  /*16030*/  LDL.LU R235, [R1+0x44c] ;  /* 0x00044c0001eb7983 */ /* 0x000f220000300800 */
[----:B------:R-:W-:Y:S01]  /*16040*/  LEA.HI.X.SX32 R227, R239, R15, 0x2, P5 ;  /* 0x0000000fefe37211 */ /* 0x000fe200028f16ff */
[----:B------:R-:W-:Y:S01]  /*16050*/  IMAD.MOV.U32 R231, RZ, RZ, R238 ;  /* 0x000000ffffe77224 */ /* 0x000fe200078e00ee */
[-C--:B--2---:R-:W-:Y:S01]  /*16060*/  LEA R222, P4, R240, R14.reuse, 0x2 ;  /* 0x0000000ef0de7211 */ /* 0x084fe200078810ff */
[----:B------:R-:W2:Y:S04]  /*16070*/  LDL.LU R234, [R1+0x46c] ;  /* 0x00046c0001ea7983 */ /* 0x000ea80000300800 */
[----:B------:R-:W2:Y:S04]  /*16080*/  LDL.LU R238, [R1+0x474] ;  /* 0x0004740001ee7983 */ /* 0x000ea80000300800 */
[----:B------:R-:W2:Y:S04]  /*16090*/  LDL.LU R239, [R1+0x47c] ;  /* 0x00047c0001ef7983 */ /* 0x000ea80000300800 */
[----:B------:R1:W-:Y:S01]  /*160a0*/  STL.64 [R1+0x390], R226 ;  /* 0x000390e201007387 */ /* 0x0003e20000100a00 */
[----:B------:R-:W-:-:S02]  /*160b0*/  LEA R236, P3, R241, R14, 0x2 ;  /* 0x0000000ef1ec7211 */ /* 0x000fc400078610ff */
[-C--:B------:R-:W-:Y:S02]  /*160c0*/  LEA.HI.X.SX32 R233, R233, R15.reuse, 0x2, P2 ;  /* 0x0000000fe9e97211 */ /* 0x080fe400010f16ff */
[-C--:B-1----:R-:W-:Y:S01]  /*160d0*/  LEA R226, P5, R223, R14.reuse, 0x2 ;  /* 0x0000000edfe27211 */ /* 0x082fe200078a10ff */
[----:B------:R-:W-:Y:S01]  /*160e0*/  IMAD.MOV.U32 R227, RZ, RZ, R223 ;  /* 0x000000ffffe37224 */ /* 0x000fe200078e00df */
[----:B------:R-:W-:Y:S02]  /*160f0*/  LEA.HI.X.SX32 R223, R240, R15, 0x2, P4 ;  /* 0x0000000ff0df7211 */ /* 0x000fe400020f16ff */
[----:B------:R-:W2:Y:S04]  /*16100*/  LDL.LU R240, [R1+0x484] ;  /* 0x0004840001f07983 */ /* 0x000ea80000300800 */
[----:B------:R1:W-:Y:S01]  /*16110*/  STL.64 [R1+0x3a8], R222 ;  /* 0x0003a8de01007387 */ /* 0x0003e20000100a00 */
[----:B------:R-:W-:-:S02]  /*16120*/  LEA R230, P1, R247, R14, 0x2 ;  /* 0x0000000ef7e67211 */ /* 0x000fc400078210ff */
[-C--:B------:R-:W-:Y:S02]  /*16130*/  LEA R224, P0, R249, R14.reuse, 0x2 ;  /* 0x0000000ef9e07211 */ /* 0x080fe400078010ff */
[-C--:B-1----:R-:W-:Y:S01]  /*16140*/  LEA R222, P4, R237, R14.reuse, 0x2 ;  /* 0x0000000eedde7211 */ /* 0x082fe200078810ff */
[----:B------:R-:W-:Y:S01]  /*16150*/  IMAD.MOV.U32 R223, RZ, RZ, R237 ;  /* 0x000000ffffdf7224 */ /* 0x000fe200078e00ed */
[----:B------:R-:W-:Y:S02]  /*16160*/  LEA.HI.X.SX32 R237, R241, R15, 0x2, P3 ;  /* 0x0000000ff1ed7211 */ /* 0x000fe400018f16ff */
[----:B------:R-:W2:Y:S04]  /*16170*/  LDL.LU R241, [R1+0x494] ;  /* 0x0004940001f17983 */ /* 0x000ea80000300800 */
[----:B------:R1:W-:Y:S04]  /*16180*/  STL.64 [R1+0x3b0], R236 ;  /* 0x0003b0ec01007387 */ /* 0x0003e80000100a00 */
[----:B------:R1:W-:Y:S01]  /*16190*/  STL.64 [R1+0x3b8], R232 ;  /* 0x0003b8e801007387 */ /* 0x0003e20000100a00 */
[----:B------:R-:W-:-:S02]  /*161a0*/  LEA R228, P6, R243, R14, 0x2 ;  /* 0x0000000ef3e47211 */ /* 0x000fc400078c10ff */
[-C--:B-1----:R-:W-:Y:S02]  /*161b0*/  LEA R236, P3, R225, R14.reuse, 0x2 ;  /* 0x0000000ee1ec7211 */ /* 0x082fe400078610ff */
[----:B------:R-:W-:Y:S01]  /*161c0*/  LEA R232, P2, R231, R14, 0x2 ;  /* 0x0000000ee7e87211 */ /* 0x000fe200078410ff */
[----:B------:R-:W-:Y:S01]  /*161d0*/  IMAD.MOV.U32 R233, RZ, RZ, R231 ;  /* 0x000000ffffe97224 */ /* 0x000fe200078e00e7 */
[-C--:B------:R-:W-:Y:S01]  /*161e0*/  LEA.HI.X.SX32 R231, R247, R15.reuse, 0x2, P1 ;  /* 0x0000000ff7e77211 */ /* 0x080fe200008f16ff */
[----:B------:R-:W-:Y:S01]  /*161f0*/  IMAD.MOV.U32 R237, RZ, RZ, R225 ;  /* 0x000000ffffed7224 */ /* 0x000fe200078e00e1 */
[----:B------:R-:W2:Y:S01]  /*16200*/  LDL.LU R247, [R1+0x4ac] ;  /* 0x0004ac0001f77983 */ /* 0x000ea20000300800 */
[----:B------:R-:W-:-:S03]  /*16210*/  LEA.HI.X.SX32 R225, R249, R15, 0x2, P0 ;  /* 0x0000000ff9e17211 */ /* 0x000fc600000f16ff */
[----:B------:R1:W-:Y:S01]  /*16220*/  STL.64 [R1+0x3c0], R230 ;  /* 0x0003c0e601007387 */ /* 0x0003e20000100a00 */
[-C--:B------:R-:W-:Y:S02]  /*16230*/  LEA.HI.X.SX32 R229, R243, R15.reuse, 0x2, P6 ;  /* 0x0000000ff3e57211 */ /* 0x080fe400030f16ff */
[-C--:B------:R-:W-:Y:S02]  /*16240*/  LEA.HI.X.SX32 R227, R227, R15.reuse, 0x2, P5 ;  /* 0x0000000fe3e37211 */ /* 0x080fe400028f16ff */
[-C--:B------:R-:W-:Y:S02]  /*16250*/  LEA.HI.X.SX32 R223, R223, R15.reuse, 0x2, P4 ;  /* 0x0000000fdfdf7211 */ /* 0x080fe400020f16ff */
[----:B-1----:R-:W-:Y:S01]  /*16260*/  LEA R230, P1, R248, R14, 0x2 ;  /* 0x0000000ef8e67211 */ /* 0x002fe200078210ff */
[----:B------:R-:W-:Y:S02]  /*16270*/  IMAD.MOV.U32 R231, RZ, RZ, R248 ;  /* 0x000000ffffe77224 */ /* 0x000fe400078e00f8 */
[----:B------:R-:W2:Y:S04]  /*16280*/  LDL.LU R248, [R1+0x4b4] ;  /* 0x0004b40001f87983 */ /* 0x000ea80000300800 */
[----:B------:R-:W2:Y:S04]  /*16290*/  LDL.LU R249, [R1+0x4bc] ;  /* 0x0004bc0001f97983 */ /* 0x000ea80000300800 */
[----:B------:R1:W-:Y:S01]  /*162a0*/  STL.64 [R1+0x3d0], R224 ;  /* 0x0003d0e001007387 */ /* 0x0003e20000100a00 */
[----:B------:R-:W-:-:S02]  /*162b0*/  LEA.HI.X.SX32 R237, R237, R15, 0x2, P3 ;  /* 0x0000000feded7211 */ /* 0x000fc400018f16ff */
[-C--:B------:R-:W-:Y:S02]  /*162c0*/  LEA.HI.X.SX32 R233, R233, R15.reuse, 0x2, P2 ;  /* 0x0000000fe9e97211 */ /* 0x080fe400010f16ff */
[-C--:B------:R-:W-:Y:S02]  /*162d0*/  LEA.HI.X.SX32 R231, R231, R15.reuse, 0x2, P1 ;  /* 0x0000000fe7e77211 */ /* 0x080fe400008f16ff */
[----:B-1----:R-:W-:Y:S01]  /*162e0*/  LEA R224, P0, R242, R14, 0x2 ;  /* 0x0000000ef2e07211 */ /* 0x002fe200078010ff */
[----:B------:R-:W-:Y:S02]  /*162f0*/  IMAD.MOV.U32 R225, RZ, RZ, R242 ;  /* 0x000000ffffe17224 */ /* 0x000fe400078e00f2 */
[----:B------:R-:W2:Y:S04]  /*16300*/  LDL.LU R242, [R1+0x4c4] ;  /* 0x0004c40001f27983 */ /* 0x000ea80000300800 */
[----:B------:R-:W2:Y:S01]  /*16310*/  LDL.LU R243, [R1+0x4cc] ;  /* 0x0004cc0001f37983 */ /* 0x000ea20000300800 */
[----:B------:R-:W-:-:S03]  /*16320*/  LEA.HI.X.SX32 R225, R225, R15, 0x2, P0 ;  /* 0x0000000fe1e17211 */ /* 0x000fc600000f16ff */
[----:B------:R3:W-:Y:S04]  /*16330*/  STL.64 [R1+0x3e0], R228 ;  /* 0x0003e0e401007387 */ /* 0x0007e80000100a00 */
[----:B------:R1:W-:Y:S04]  /*16340*/  STL.64 [R1+0x3e8], R226 ;  /* 0x0003e8e201007387 */ /* 0x0003e80000100a00 */
[----:B------:R4:W-:Y:S04]  /*16350*/  STL.64 [R1+0x3f0], R222 ;  /* 0x0003f0de01007387 */ /* 0x0009e80000100a00 */
[----:B------:R1:W-:Y:S04]  /*16360*/  STL.64 [R1+0x3f8], R236 ;  /* 0x0003f8ec01007387 */ /* 0x0003e80000100a00 */
[----:B------:R2:W-:Y:S04]  /*16370*/  STL.64 [R1+0x400], R232 ;  /* 0x000400e801007387 */ /* 0x0005e80000100a00 */
[----:B------:R-:W-:Y:S04]  /*16380*/  STL.64 [R1+0x410], R230 ;  /* 0x000410e601007387 */ /* 0x000fe80000100a00 */
[----:B------:R1:W-:Y:S01]  /*16390*/  STL.64 [R1+0x420], R224 ;  /* 0x000420e001007387 */ /* 0x0003e20000100a00 */
[----:B---3--:R-:W-:-:S02]  /*163a0*/  LEA R228, P6, R252, R14, 0x2 ;  /* 0x0000000efce47211 */ /* 0x008fc400078c10ff */
[CC--:B-1----:R-:W-:Y:S02]  /*163b0*/  LEA R226, P5, R13.reuse, R14.reuse, 0x2 ;  /* 0x0000000e0de27211 */ /* 0x0c2fe400078a10ff */
[-C--:B------:R-:W-:Y:S02]  /*163c0*/  LEA.HI.X.SX32 R229, R252, R15.reuse, 0x2, P6 ;  /* 0x0000000ffce57211 */ /* 0x080fe400030f16ff */
[----:B------:R-:W-:Y:S01]  /*163d0*/  LEA.HI.X.SX32 R227, R13, R15, 0x2, P5 ;  /* 0x0000000f0de37211 */ /* 0x000fe200028f16ff */
[----:B------:R-:W3:Y:S01]  /*163e0*/  LDL.LU R252, [R1+0xf00] ;  /* 0x000f000001fc7983 */ /* 0x000ee20000300800 */
[----:B----4-:R-:W-:-:S03]  /*163f0*/  LEA R222, P4, R250, R14, 0x2 ;  /* 0x0000000efade7211 */ /* 0x010fc600078810ff */
[----:B------:R1:W-:Y:S01]  /*16400*/  STL.64 [R1+0x430], R228 ;  /* 0x000430e401007387 */ /* 0x0003e20000100a00 */
[----:B------:R-:W-:-:S03]  /*16410*/  LEA.HI.X.SX32 R223, R250, R15, 0x2, P4 ;  /* 0x0000000ffadf7211 */ /* 0x000fc600020f16ff */
[----:B------:R-:W4:Y:S04]  /*16420*/  LDL.LU R13, [R1+0xefc] ;  /* 0x000efc00010d7983 */ /* 0x000f280000300800 */
[----:B------:R1:W-:Y:S04]  /*16430*/  STL.64 [R1+0x438], R226 ;  /* 0x000438e201007387 */ /* 0x0003e80000100a00 */
[----:B------:R-:W3:Y:S01]  /*16440*/  LDL.LU R250, [R1+0xef8] ;  /* 0x000ef80001fa7983 */ /* 0x000ee20000300800 */
[-C--:B------:R-:W-:Y:S02]  /*16450*/  LEA R236, P3, R235, R14.reuse, 0x2 ;  /* 0x0000000eebec7211 */ /* 0x080fe400078610ff */
[----:B--2---:R-:W-:-:S02]  /*16460*/  LEA R232, P2, R234, R14, 0x2 ;  /* 0x0000000eeae87211 */ /* 0x004fc400078410ff */
[-C--:B------:R-:W-:Y:S02]  /*16470*/  LEA R224, P0, R239, R14.reuse, 0x2 ;  /* 0x0000000eefe07211 */ /* 0x080fe400078010ff */
[-C--:B------:R-:W-:Y:S01]  /*16480*/  LEA R230, P1, R238, R14.reuse, 0x2 ;  /* 0x0000000eeee67211 */ /* 0x080fe200078210ff */
[----:B------:R2:W-:Y:S01]  /*16490*/  STL.64 [R1+0x440], R222 ;  /* 0x000440de01007387 */ /* 0x0005e20000100a00 */
[-C--:B------:R-:W-:Y:S02]  /*164a0*/  LEA.HI.X.SX32 R237, R235, R15.reuse, 0x2, P3 ;  /* 0x0000000febed7211 */ /* 0x080fe400018f16ff */
[-C--:B------:R-:W-:Y:S02]  /*164b0*/  LEA.HI.X.SX32 R233, R234, R15.reuse, 0x2, P2 ;  /* 0x0000000feae97211 */ /* 0x080fe400010f16ff */
[-C--:B------:R-:W-:Y:S02]  /*164c0*/  LEA.HI.X.SX32 R225, R239, R15.reuse, 0x2, P0 ;  /* 0x0000000fefe17211 */ /* 0x080fe400000f16ff */
[----:B------:R-:W-:Y:S01]  /*164d0*/  LEA.HI.X.SX32 R231, R238, R15, 0x2, P1 ;  /* 0x0000000feee77211 */ /* 0x000fe200008f16ff */
[----:B------:R2:W-:Y:S01]  /*164e0*/  STL.64 [R1+0x448], R236 ;  /* 0x000448ec01007387 */ /* 0x0005e20000100a00 */
[----:B-1----:R-:W-:-:S03]  /*164f0*/  LEA R228, P6, R240, R14, 0x2 ;  /* 0x0000000ef0e47211 */ /* 0x002fc600078c10ff */
[----:B------:R-:W-:Y:S01]  /*16500*/  STL.64 [R1+0x468], R232 ;  /* 0x000468e801007387 */ /* 0x000fe20000100a00 */
[----:B------:R-:W-:-:S03]  /*16510*/  LEA.HI.X.SX32 R229, R240, R15, 0x2, P6 ;  /* 0x0000000ff0e57211 */ /* 0x000fc600030f16ff */
[----:B------:R-:W-:Y:S04]  /*16520*/  STL.64 [R1+0x478], R224 ;  /* 0x000478e001007387 */ /* 0x000fe80000100a00 */
[----:B------:R-:W-:Y:S01]  /*16530*/  STL.64 [R1+0x470], R230 ;  /* 0x000470e601007387 */ /* 0x000fe20000100a00 */
[----:B------:R-:W-:-:S04]  /*16540*/  LEA R226, P5, R241, R14, 0x2 ;  /* 0x0000000ef1e27211 */ /* 0x000fc800078a10ff */
[----:B------:R-:W-:-:S05]  /*16550*/  LEA.HI.X.SX32 R227, R241, R15, 0x2, P5 ;  /* 0x0000000ff1e37211 */ /* 0x000fca00028f16ff */
[----:B------:R-:W-:Y:S04]  /*16560*/  STL.64 [R1+0x490], R226 ;  /* 0x000490e201007387 */ /* 0x000fe80000100a00 */
[----:B------:R-:W-:Y:S01]  /*16570*/  STL.64 [R1+0x480], R228 ;  /* 0x000480e401007387 */ /* 0x000fe20000100a00 */
[----:B--2---:R-:W-:-:S04]  /*16580*/  LEA R222, P4, R247, R14, 0x2 ;  /* 0x0000000ef7de7211 */ /* 0x004fc800078810ff */
[----:B------:R-:W-:-:S05]  /*16590*/  LEA.HI.X.SX32 R223, R247, R15, 0x2, P4 ;  /* 0x0000000ff7df7211 */ /* 0x000fca00020f16ff */
[----:B------:R1:W-:Y:S01]  /*165a0*/  STL.64 [R1+0x4a8], R222 ;  /* 0x0004a8de01007387 */ /* 0x0003e20000100a00 */
[----:B------:R-:W-:-:S03]  /*165b0*/  LEA R236, P3, R248, R14, 0x2 ;  /* 0x0000000ef8ec7211 */ /* 0x000fc600078610ff */
[----:B-1----:R-:W2:Y:S01]  /*165c0*/  LDL.LU R222, [R1+0x408] ;  /* 0x0004080001de7983 */ /* 0x002ea20000300800 */
[C---:B------:R-:W-:Y:S02]  /*165d0*/  LEA R234, P2, R249.reuse, R14, 0x2 ;  /* 0x0000000ef9ea7211 */ /* 0x040fe400078410ff */
[-C--:B------:R-:W-:Y:S01]  /*165e0*/  LEA.HI.X.SX32 R237, R248, R15.reuse, 0x2, P3 ;  /* 0x0000000ff8ed7211 */ /* 0x080fe200018f16ff */
[----:B------:R-:W2:Y:S01]  /*165f0*/  LDL.LU R247, [R1+0x40c] ;  /* 0x00040c0001f77983 */ /* 0x000ea20000300800 */
[----:B------:R-:W-:-:S03]  /*16600*/  LEA.HI.X.SX32 R235, R249, R15, 0x2, P2 ;  /* 0x0000000ff9eb7211 */ /* 0x000fc600010f16ff */
[----:B------:R-:W2:Y:S04]  /*16610*/  LDL.LU R223, [R1+0x418] ;  /* 0x0004180001df7983 */ /* 0x000ea80000300800 */
[----:B------:R-:W-:Y:S01]  /*16620*/  STL.64 [R1+0x4b0], R236 ;  /* 0x0004b0ec01007387 */ /* 0x000fe20000100a00 */
[CC--:B------:R-:W-:Y:S02]  /*16630*/  LEA R232, P1, R242.reuse, R14.reuse, 0x2 ;  /* 0x0000000ef2e87211 */ /* 0x0c0fe400078210ff */
[CC--:B------:R-:W-:Y:S02]  /*16640*/  LEA R224, P0, R243.reuse, R14.reuse, 0x2 ;  /* 0x0000000ef3e07211 */ /* 0x0c0fe400078010ff */
[-C--:B------:R-:W-:Y:S02]  /*16650*/  LEA.HI.X.SX32 R233, R242, R15.reuse, 0x2, P1 ;  /* 0x0000000ff2e97211 */ /* 0x080fe400008f16ff */
[----:B------:R-:W-:Y:S01]  /*16660*/  LEA.HI.X.SX32 R225, R243, R15, 0x2, P0 ;  /* 0x0000000ff3e17211 */ /* 0x000fe200000f16ff */
[----:B------:R-:W-:Y:S04]  /*16670*/  STL.64 [R1+0x4b8], R234 ;  /* 0x0004b8ea01007387 */ /* 0x000fe80000100a00 */
[----:B------:R1:W-:Y:S04]  /*16680*/  STL.64 [R1+0x4c8], R224 ;  /* 0x0004c8e001007387 */ /* 0x0003e80000100a00 */
[----:B------:R-:W-:Y:S04]  /*16690*/  STL.64 [R1+0x4c0], R232 ;  /* 0x0004c0e801007387 */ /* 0x000fe80000100a00 */
[----:B-1----:R-:W2:Y:S01]  /*166a0*/  LDL.LU R224, [R1+0x41c] ;  /* 0x00041c0001e07983 */ /* 0x002ea20000300800 */
[----:B----4-:R-:W-:-:S02]  /*166b0*/  LEA R226, P5, R13, R14, 0x2 ;  /* 0x0000000e0de27211 */ /* 0x010fc400078a10ff */
[----:B---3--:R-:W-:-:S04]  /*166c0*/  LEA R230, P6, R250, R14, 0x2 ;  /* 0x0000000efae67211 */ /* 0x008fc800078c10ff */
[-C--:B------:R-:W-:Y:S02]  /*166d0*/  LEA.HI.X.SX32 R231, R250, R15.reuse, 0x2, P6 ;  /* 0x0000000ffae77211 */ /* 0x080fe400030f16ff */
[----:B------:R-:W3:Y:S01]  /*166e0*/  LDL.LU R250, [R1+0xef4] ;  /* 0x000ef40001fa7983 */ /* 0x000ee20000300800 */
[----:B------:R-:W-:-:S03]  /*166f0*/  LEA.HI.X.SX32 R227, R13, R15, 0x2, P5 ;  /* 0x0000000f0de37211 */ /* 0x000fc600028f16ff */
[----:B------:R-:W4:Y:S04]  /*16700*/  LDL.LU R225, [R1+0x428] ;  /* 0x0004280001e17983 */ /* 0x000f280000300800 */
[----:B------:R-:W-:Y:S04]  /*16710*/  STL.64 [R1+0x4d8], R230 ;  /* 0x0004d8e601007387 */ /* 0x000fe80000100a00 */
[----:B------:R-:W3:Y:S01]  /*16720*/  LDL.LU R13, [R1+0xef0] ;  /* 0x000ef000010d7983 */ /* 0x000ee20000300800 */
[----:B------:R-:W-:Y:S01]  /*16730*/  IMAD.MOV.U32 R235, RZ, RZ, R12 ;  /* 0x000000ffffeb7224 */ /* 0x000fe200078e000c */
[C---:B------:R-:W-:Y:S01]  /*16740*/  LEA R228, P4, R252.reuse, R14, 0x2 ;  /* 0x0000000efce47211 */ /* 0x040fe200078810ff */
[----:B------:R-:W1:Y:S01]  /*16750*/  S2R R12, SR_TID.X ;  /* 0x00000000000c7919 */ /* 0x000e620000002100 */
[----:B------:R1:W-:Y:S02]  /*16760*/  STL.64 [R1+0x4e8], R226 ;  /* 0x0004e8e201007387 */ /* 0x0003e40000100a00 */
[----:B------:R-:W-:-:S02]  /*16770*/  LEA.HI.X.SX32 R229, R252, R15, 0x2, P4 ;  /* 0x0000000ffce57211 */ /* 0x000fc400020f16ff */
[----:B-1----:R-:W4:Y:S04]  /*16780*/  LDL.LU R226, [R1+0x42c] ;  /* 0x00042c0001e27983 */ /* 0x002f280000300800 */
[----:B------:R-:W4:Y:S04]  /*16790*/  LDL.LU R227, [R1+0x450] ;  /* 0x0004500001e37983 */ /* 0x000f280000300800 */
[----:B------:R1:W-:Y:S04]  /*167a0*/  STL.64 [R1+0x4e0], R228 ;  /* 0x0004e0e401007387 */ /* 0x0003e80000100a00 */
[----:B-1----:R-:W4:Y:S04]  /*167b0*/  LDL.LU R228, [R1+0x454] ;  /* 0x0004540001e47983 */ /* 0x002f280000300800 */
[----:B------:R-:W4:Y:S04]  /*167c0*/  LDL.LU R229, [R1+0x458] ;  /* 0x0004580001e57983 */ /* 0x000f280000300800 */
[----:B------:R-:W4:Y:S01]  /*167d0*/  LDL.LU R230, [R1+0x45c] ;  /* 0x00045c0001e67983 */ /* 0x000f220000300800 */
[----:B------:R-:W-:-:S03]  /*167e0*/  LEA R14, P3, R0, UR12, 0x2 ;  /* 0x0000000c000e7c11 */ /* 0x000fc6000f8610ff */
[----:B------:R-:W4:Y:S01]  /*167f0*/  LDL.LU R231, [R1+0x460] ;  /* 0x0004600001e77983 */ /* 0x000f220000300800 */
[----:B------:R-:W-:Y:S02]  /*16800*/  LEA.HI.X.SX32 R15, R0, UR13, 0x2, P3 ;  /* 0x0000000d000f7c11 */ /* 0x000fe400098f16ff */
[--C-:B------:R-:W-:Y:S01]  /*16810*/  SHF.R.U32.HI R0, RZ, 0x6, R12.reuse ;  /* 0x00000006ff007819 */ /* 0x100fe2000001160c */
[----:B------:R-:W4:Y:S01]  /*16820*/  LDL.LU R232, [R1+0x464] ;  /* 0x0004640001e87983 */ /* 0x000f220000300800 */
[----:B------:R-:W-:-:S03]  /*16830*/  SHF.R.U32.HI R12, RZ, 0x6, R12 ;  /* 0x00000006ff0c7819 */ /* 0x000fc6000001160c */
[----:B------:R-:W4:Y:S01]  /*16840*/  LDL.LU R233, [R1+0x488] ;  /* 0x0004880001e97983 */ /* 0x000f220000300800 */
[----:B------:R-:W-:-:S03]  /*16850*/  SGXT.U32 R12, R12, 0x1 ;  /* 0x000000010c0c781a */ /* 0x000fc60000000000 */
[----:B------:R-:W4:Y:S02]  /*16860*/  LDL.LU R234, [R1+0x48c] ;  /* 0x00048c0001ea7983 */ /* 0x000f240000300800 */
[----:B------:R-:W-:Y:S02]  /*16870*/  IMAD R12, R12, UR4, RZ ;  /* 0x000000040c0c7c24 */ /* 0x000fe4000f8e02ff */
[----:B------:R-:W4:Y:S03]  /*16880*/  LDL.LU R252, [R1+0x498] ;  /* 0x0004980001fc7983 */ /* 0x000f260000300800 */
[----:B------:R-:W-:-:S04]  /*16890*/  LEA R242, P4, R12, R14, 0x2 ;  /* 0x0000000e0cf27211 */ /* 0x000fc800078810ff */
[----:B------:R-:W-:Y:S02]  /*168a0*/  LEA.HI.X.SX32 R243, R12, R15, 0x2, P4 ;  /* 0x0000000f0cf37211 */ /* 0x000fe400020f16ff */
[----:B------:R-:W4:Y:S01]  /*168b0*/  LDL.LU R12, [R1+0x49c] ;  /* 0x00049c00010c7983 */ /* 0x000f220000300800 */
[----:B------:R-:W-:Y:S02]  /*168c0*/  IMAD.MOV.U32 R241, RZ, RZ, R245 ;  /* 0x000000fffff17224 */ /* 0x000fe400078e00f5 */
[----:B------:R-:W-:Y:S02]  /*168d0*/  IMAD.MOV.U32 R249, RZ, RZ, R246 ;  /* 0x000000fffff97224 */ /* 0x000fe400078e00f6 */
[----:B------:R-:W-:Y:S01]  /*168e0*/  IMAD.MOV.U32 R237, RZ, RZ, R241 ;  /* 0x000000ffffed7224 */ /* 0x000fe200078e00f1 */
[----:B------:R-:W-:Y:S01]  /*168f0*/  LEA R236, P3, R241, R14, 0x2 ;  /* 0x0000000ef1ec7211 */ /* 0x000fe200078610ff */
[----:B------:R-:W-:Y:S01]  /*16900*/  IMAD.MOV.U32 R241, RZ, RZ, R249 ;  /* 0x000000fffff17224 */ /* 0x000fe200078e00f9 */
[----:B------:R-:W-:Y:S01]  /*16910*/  SGXT.U32 R0, R0, 0x1 ;  /* 0x000000010000781a */ /* 0x000fe20000000000 */
[----:B------:R-:W-:-:S02]  /*16920*/  IMAD.MOV.U32 R249, RZ, RZ, R251 ;  /* 0x000000fffff97224 */ /* 0x000fc400078e00fb */
[----:B------:R-:W-:Y:S01]  /*16930*/  IMAD.MOV.U32 R248, RZ, RZ, R244 ;  /* 0x000000fffff87224 */ /* 0x000fe200078e00f4 */
[----:B------:R-:W4:Y:S01]  /*16940*/  LDL.LU R251, [R1+0x4a0] ;  /* 0x0004a00001fb7983 */ /* 0x000f220000300800 */
[----:B------:R-:W-:Y:S01]  /*16950*/  IMAD R0, R0, UR4, RZ ;  /* 0x0000000400007c24 */ /* 0x000fe2000f8e02ff */
[-C--:B--2---:R-:W-:Y:S01]  /*16960*/  LEA R240, P0, R222, R14.reuse, 0x2 ;  /* 0x0000000edef07211 */ /* 0x084fe200078010ff */
[----:B------:R-:W1:Y:S01]  /*16970*/  LDC R246, c[0x0][0x3a0] ;  /* 0x0000e800fff67b82 */ /* 0x000e620000000800 */
[----:B------:R2:W-:Y:S02]  /*16980*/  STL.64 [R1+0x4f0], R242 ;  /* 0x0004f0f201007387 */ /* 0x0005e40000100a00 */
[----:B--2---:R-:W-:Y:S02]  /*16990*/  IMAD.MOV.U32 R243, RZ, RZ, R235 ;  /* 0x000000fffff37224 */ /* 0x004fe400078e00eb */
[----:B------:R-:W2:Y:S01]  /*169a0*/  LDL.LU R235, [R1+0x4a4] ;  /* 0x0004a40001eb7983 */ /* 0x000ea20000300800 */
[----:B------:R-:W-:Y:S01]  /*169b0*/  IMAD.MOV.U32 R239, RZ, RZ, R248 ;  /* 0x000000ffffef7224 */ /* 0x000fe200078e00f8 */
[----:B------:R-:W-:-:S02]  /*169c0*/  LEA R238, P1, R248, R14, 0x2 ;  /* 0x0000000ef8ee7211 */ /* 0x000fc400078210ff */
[-C--:B------:R-:W-:Y:S02]  /*169d0*/  LEA.HI.X.SX32 R237, R237, R15.reuse, 0x2, P3 ;  /* 0x0000000feded7211 */ /* 0x080fe400018f16ff */
[----:B------:R-:W-:Y:S01]  /*169e0*/  LEA.HI.X.SX32 R239, R239, R15, 0x2, P1 ;  /* 0x0000000fefef7211 */ /* 0x000fe200008f16ff */
[----:B---3--:R-:W-:-:S05]  /*169f0*/  IMAD R0, R13, 0x2, R0 ;  /* 0x000000020d007824 */ /* 0x008fca00078e0200 */
[----:B------:R-:W-:-:S04]  /*16a00*/  LEA R244, P6, R0, R14, 0x2 ;  /* 0x0000000e00f47211 */ /* 0x000fc800078c10ff */
[----:B------:R-:W-:Y:S02]  /*16a10*/  LEA.HI.X.SX32 R245, R0, R15, 0x2, P6 ;  /* 0x0000000f00f57211 */ /* 0x000fe400030f16ff */
[----:B------:R-:W3:Y:S04]  /*16a20*/  LDL.LU R0, [R1+0x4d0] ;  /* 0x0004d00001007983 */ /* 0x000ee80000300800 */
[----:B------:R-:W-:Y:S04]  /*16a30*/  STL.64 [R1+0x500], R244 ;  /* 0x000500f401007387 */ /* 0x000fe80000100a00 */
[----:B------:R-:W-:Y:S04]  /*16a40*/  STL.64 [R1+0x528], R236 ;  /* 0x000528ec01007387 */ /* 0x000fe80000100a00 */
[----:B------:R1:W-:Y:S01]  /*16a50*/  STL.64 [R1+0x540], R238 ;  /* 0x000540ee01007387 */ /* 0x0003e20000100a00 */
[----:B------:R-:W-:-:S02]  /*16a60*/  LEA R248, P2, R247, R14, 0x2 ;  /* 0x0000000ef7f87211 */ /* 0x000fc400078410ff */
[-C--:B------:R-:W-:Y:S01]  /*16a70*/  LEA R242, P5, R223, R14.reuse, 0x2 ;  /* 0x0000000edff27211 */ /* 0x080fe200078a10ff */
[----:B-1----:R-:W-:Y:S01]  /*16a80*/  IMAD.MOV.U32 R239, RZ, RZ, R241 ;  /* 0x000000ffffef7224 */ /* 0x002fe200078e00f1 */
[----:B------:R-:W-:Y:S02]  /*16a90*/  LEA.HI.X.SX32 R241, R222, R15, 0x2, P0 ;  /* 0x0000000fdef17211 */ /* 0x000fe400000f16ff */
[----:B------:R1:W5:Y:S01]  /*16aa0*/  LDL.LU R222, [R1+0xeec] ;  /* 0x000eec0001de7983 */ /* 0x0003620000300800 */
[----:B------:R-:W-:-:S03]  /*16ab0*/  LEA R244, P4, R224, R14, 0x2 ;  /* 0x0000000ee0f47211 */ /* 0x000fc600078810ff */
[----:B------:R1:W-:Y:S01]  /*16ac0*/  STL.64 [R1+0x560], R240 ;  /* 0x000560f001007387 */ /* 0x0003e20000100a00 */
[----:B------:R-:W-:Y:S01]  /*16ad0*/  IMAD.MOV.U32 R237, RZ, RZ, R243 ;  /* 0x000000ffffed7224 */ /* 0x000fe200078e00f3 */
[-C--:B------:R-:W-:Y:S02]  /*16ae0*/  LEA.HI.X.SX32 R243, R223, R15.reuse, 0x2, P5 ;  /* 0x0000000fdff37211 */ /* 0x080fe400028f16ff */
[-C--:B------:R-:W-:Y:S01]  /*16af0*/  LEA.HI.X.SX32 R245, R224, R15.reuse, 0x2, P4 ;  /* 0x0000000fe0f57211 */ /* 0x080fe200020f16ff */
[----:B-1----:R-:W-:Y:S01]  /*16b00*/  IMAD.MOV.U32 R241, RZ, RZ, R249 ;  /* 0x000000fffff17224 */ /* 0x002fe200078e00f9 */
[----:B------:R-:W-:Y:S02]  /*16b10*/  LEA.HI.X.SX32 R249, R247, R15, 0x2, P2 ;  /* 0x0000000ff7f97211 */ /* 0x000fe400010f16ff */
[----:B------:R-:W3:Y:S01]  /*16b20*/  LDL.LU R247, [R1+0x508] ;  /* 0x0005080001f77983 */ /* 0x000ee20000300800 */
[----:B----4-:R-:W-:-:S03]  /*16b30*/  LEA R236, P3, R225, R14, 0x2 ;  /* 0x0000000ee1ec7211 */ /* 0x010fc600078610ff */
[----:B------:R-:W-:Y:S04]  /*16b40*/  STL.64 [R1+0x570], R248 ;  /* 0x000570f801007387 */ /* 0x000fe80000100a00 */
[----:B------:R1:W5:Y:S04]  /*16b50*/  LDL.LU R223, [R1+0xee8] ;  /* 0x000ee80001df7983 */ /* 0x0003680000300800 */
[----:B------:R-:W-:Y:S04]  /*16b60*/  STL.64 [R1+0x598], R242 ;  /* 0x000598f201007387 */ /* 0x000fe80000100a00 */
[----:B------:R1:W5:Y:S04]  /*16b70*/  LDL.LU R224, [R1+0xee4] ;  /* 0x000ee40001e07983 */ /* 0x0003680000300800 */
[----:B------:R4:W-:Y:S01]  /*16b80*/  STL.64 [R1+0x5a8], R244 ;  /* 0x0005a8f401007387 */ /* 0x0009e20000100a00 */
[----:B------:R-:W-:Y:S01]  /*16b90*/  LEA R238, P1, R226, R14, 0x2 ;  /* 0x0000000ee2ee7211 */ /* 0x000fe200078210ff */
[----:B----4-:R-:W-:Y:S01]  /*16ba0*/  IMAD.MOV.U32 R245, RZ, RZ, R237 ;  /* 0x000000fffff57224 */ /* 0x010fe200078e00ed */
[----:B------:R-:W-:-:S02]  /*16bb0*/  LEA.HI.X.SX32 R237, R225, R15, 0x2, P3 ;  /* 0x0000000fe1ed7211 */ /* 0x000fc400018f16ff */
[----:B------:R1:W5:Y:S04]  /*16bc0*/  LDL.LU R225, [R1+0xee0] ;  /* 0x000ee00001e17983 */ /* 0x0003680000300800 */
[----:B------:R4:W-:Y:S01]  /*16bd0*/  STL.64 [R1+0x5c8], R236 ;  /* 0x0005c8ec01007387 */ /* 0x0009e20000100a00 */
[-C--:B------:R-:W-:Y:S02]  /*16be0*/  LEA R240, P0, R227, R14.reuse, 0x2 ;  /* 0x0000000ee3f07211 */ /* 0x080fe400078010ff */
[-C--:B------:R-:W-:Y:S01]  /*16bf0*/  LEA R248, P2, R228, R14.reuse, 0x2 ;  /* 0x0000000ee4f87211 */ /* 0x080fe200078410ff */
[----:B----4-:R-:W-:Y:S01]  /*16c00*/  IMAD.MOV.U32 R237, RZ, RZ, R239 ;  /* 0x000000ffffed7224 */ /* 0x010fe200078e00ef */
[----:B------:R-:W-:Y:S02]  /*16c10*/  LEA.HI.X.SX32 R239, R226, R15, 0x2, P1 ;  /* 0x0000000fe2ef7211 */ /* 0x000fe400008f16ff */
[----:B------:R1:W5:Y:S01]  /*16c20*/  LDL.LU R226, [R1+0xedc] ;  /* 0x000edc0001e27983 */ /* 0x0003620000300800 */
[----:B------:R-:W-:-:S03]  /*16c30*/  LEA R242, P5, R229, R14, 0x2 ;  /* 0x0000000ee5f27211 */ /* 0x000fc600078a10ff */
[----:B------:R4:W-:Y:S01]  /*16c40*/  STL.64 [R1+0x5d8], R238 ;  /* 0x0005d8ee01007387 */ /* 0x0009e20000100a00 */
[-C--:B------:R-:W-:Y:S02]  /*16c50*/  LEA.HI.X.SX32 R249, R228, R15.reuse, 0x2, P2 ;  /* 0x0000000fe4f97211 */ /* 0x080fe400010f16ff */
[-C--:B------:R-:W-:Y:S01]  /*16c60*/  LEA.HI.X.SX32 R243, R229, R15.reuse, 0x2, P5 ;  /* 0x0000000fe5f37211 */ /* 0x080fe200028f16ff */
[----:B----4-:R-:W-:Y:S01]  /*16c70*/  IMAD.MOV.U32 R239, RZ, RZ, R241 ;  /* 0x000000ffffef7224 */ /* 0x010fe200078e00f1 */
[----:B------:R-:W-:Y:S02]  /*16c80*/  LEA.HI.X.SX32 R241, R227, R15, 0x2, P0 ;  /* 0x0000000fe3f17211 */ /* 0x000fe400000f16ff */
[----:B------:R1:W5:Y:S01]  /*16c90*/  LDL.LU R227, [R1+0xed8] ;  /* 0x000ed80001e37983 */ /* 0x0003620000300800 */
[----:B------:R-:W-:-:S03]  /*16ca0*/  LEA R244, P4, R230, R14, 0x2 ;  /* 0x0000000ee6f47211 */ /* 0x000fc600078810ff */
        /* <DEDUP_REMOVED lines=28> */
[----:B------:R-:W-:-:S02]  /*16e70*/  LEA R244, P4, R12, R14, 0x2 ;  /* 0x0000000e0cf47211 */ /* 0x000fc400078810ff */
[-C--:B----4-:R-:W-:Y:S01]  /*16e80*/  LEA R248, P2, R243, R14.reuse, 0x2 ;  /* 0x0000000ef3f87211 */ /* 0x090fe200078410ff */
[----:B------:R-:W-:Y:S01]  /*16e90*/  IMAD.MOV.U32 R249, RZ, RZ, R243 ;  /* 0x000000fffff97224 */ /* 0x000fe200078e00f3 */
[-C--:B------:R-:W-:Y:S02]  /*16ea0*/  LEA.HI.X.SX32 R243, R252, R15.reuse, 0x2, P5 ;  /* 0x0000000ffcf37211 */ /* 0x080fe400028f16ff */
[----:B------:R-:W4:Y:S04]  /*16eb0*/  LDL.LU R252, [R1+0xeb8] ;  /* 0x000eb80001fc7983 */ /* 0x000f280000300800 */
[----:B------:R1:W-:Y:S02]  /*16ec0*/  STL.64 [R1+0x548], R242 ;  /* 0x000548f201007387 */ /* 0x0003e40000100a00 */
[----:B-1----:R-:W-:Y:S01]  /*16ed0*/  LEA R242, P5, R245, R14, 0x2 ;  /* 0x0000000ef5f27211 */ /* 0x002fe200078a10ff */
[----:B------:R-:W-:Y:S01]  /*16ee0*/  IMAD.MOV.U32 R243, RZ, RZ, R245 ;  /* 0x000000fffff37224 */ /* 0x000fe200078e00f5 */
[----:B------:R-:W-:-:S02]  /*16ef0*/  LEA.HI.X.SX32 R245, R12, R15, 0x2, P4 ;  /* 0x0000000f0cf57211 */ /* 0x000fc400020f16ff */
[----:B------:R-:W4:Y:S01]  /*16f00*/  LDL.LU R12, [R1+0xeb4] ;  /* 0x000eb400010c7983 */ /* 0x000f220000300800 */
[----:B------:R-:W-:-:S03]  /*16f10*/  LEA R236, P3, R251, R14, 0x2 ;  /* 0x0000000efbec7211 */ /* 0x000fc600078610ff */
[----:B------:R1:W-:Y:S01]  /*16f20*/  STL.64 [R1+0x550], R244 ;  /* 0x000550f401007387 */ /* 0x0003e20000100a00 */
[-C--:B--2---:R-:W-:Y:S02]  /*16f30*/  LEA R238, P1, R235, R14.reuse, 0x2 ;  /* 0x0000000eebee7211 */ /* 0x084fe400078210ff */
[----:B-1----:R-:W-:Y:S01]  /*16f40*/  LEA R244, P4, R237, R14, 0x2 ;  /* 0x0000000eedf47211 */ /* 0x002fe200078810ff */
[----:B------:R-:W-:Y:S01]  /*16f50*/  IMAD.MOV.U32 R245, RZ, RZ, R237 ;  /* 0x000000fffff57224 */ /* 0x000fe200078e00ed */
[-C--:B------:R-:W-:Y:S02]  /*16f60*/  LEA.HI.X.SX32 R237, R251, R15.reuse, 0x2, P3 ;  /* 0x0000000ffbed7211 */ /* 0x080fe400018f16ff */
[----:B------:R-:W2:Y:S01]  /*16f70*/  LDL.LU R251, [R1+0xeb0] ;  /* 0x000eb00001fb7983 */ /* 0x000ea20000300800 */
[----:B------:R-:W-:-:S03]  /*16f80*/  LEA.HI.X.SX32 R239, R235, R15, 0x2, P1 ;  /* 0x0000000febef7211 */ /* 0x000fc600008f16ff */
[----:B------:R-:W-:Y:S04]  /*16f90*/  STL.64 [R1+0x578], R236 ;  /* 0x000578ec01007387 */ /* 0x000fe80000100a00 */
[----:B------:R1:W5:Y:S04]  /*16fa0*/  LDL.LU R235, [R1+0xeac] ;  /* 0x000eac0001eb7983 */ /* 0x0003680000300800 */
[----:B------:R-:W-:Y:S01]  /*16fb0*/  STL.64 [R1+0x588], R238 ;  /* 0x000588ee01007387 */ /* 0x000fe20000100a00 */
[----:B---3--:R-:W-:-:S04]  /*16fc0*/  LEA R240, P0, R0, R14, 0x2 ;  /* 0x0000000e00f07211 */ /* 0x008fc800078010ff */
[-C--:B------:R-:W-:Y:S02]  /*16fd0*/  LEA.HI.X.SX32 R241, R0, R15.reuse, 0x2, P0 ;  /* 0x0000000f00f17211 */ /* 0x080fe400000f16ff */
[----:B------:R-:W3:Y:S01]  /*16fe0*/  LDL.LU R0, [R1+0xea8] ;  /* 0x000ea80001007983 */ /* 0x000ee20000300800 */
[-C--:B------:R-:W-:Y:S02]  /*16ff0*/  LEA.HI.X.SX32 R249, R249, R15.reuse, 0x2, P2 ;  /* 0x0000000ff9f97211 */ /* 0x080fe400010f16ff */
[-C--:B------:R-:W-:Y:S01]  /*17000*/  LEA.HI.X.SX32 R243, R243, R15.reuse, 0x2, P5 ;  /* 0x0000000ff3f37211 */ /* 0x080fe200028f16ff */
[----:B------:R-:W-:Y:S01]  /*17010*/  STL.64 [R1+0x5b8], R240 ;  /* 0x0005b8f001007387 */ /* 0x000fe20000100a00 */
[----:B------:R-:W-:Y:S01]  /*17020*/  LEA.HI.X.SX32 R245, R245, R15, 0x2, P4 ;  /* 0x0000000ff5f57211 */ /* 0x000fe200020f16ff */
[----:B------:R-:W-:Y:S02]  /*17030*/  IMAD R13, R13, 0x2, R250 ;  /* 0x000000020d0d7824 */ /* 0x000fe400078e02fa */
[----:B------:R-:W-:Y:S04]  /*17040*/  STL.64 [R1+0x5c0], R248 ;  /* 0x0005c0f801007387 */ /* 0x000fe80000100a00 */
[----:B------:R1:W-:Y:S04]  /*17050*/  STL.64 [R1+0x5e8], R242 ;  /* 0x0005e8f201007387 */ /* 0x0003e80000100a00 */
[----:B------:R1:W-:Y:S02]  /*17060*/  STL.64 [R1+0x5f8], R244 ;  /* 0x0005f8f401007387 */ /* 0x0003e40000100a00 */
[----:B-1----:R-:W-:-:S02]  /*17070*/  LEA R242, P5, R250, R14, 0x2 ;  /* 0x0000000efaf27211 */ /* 0x002fc400078a10ff */
[-C--:B------:R-:W-:Y:S02]  /*17080*/  LEA R244, P4, R13, R14.reuse, 0x2 ;  /* 0x0000000e0df47211 */ /* 0x080fe400078810ff */
[----:B------:R-:W-:-:S04]  /*17090*/  LEA R236, P3, R247, R14, 0x2 ;  /* 0x0000000ef7ec7211 */ /* 0x000fc800078610ff */
[-C--:B------:R-:W-:Y:S02]  /*170a0*/  LEA.HI.X.SX32 R237, R247, R15.reuse, 0x2, P3 ;  /* 0x0000000ff7ed7211 */ /* 0x080fe400018f16ff */
[----:B------:R-:W-:-:S03]  /*170b0*/  LEA.HI.X.SX32 R243, R250, R15, 0x2, P5 ;  /* 0x0000000ffaf37211 */ /* 0x000fc600028f16ff */
[----:B------:R1:W-:Y:S01]  /*170c0*/  STL.64 [R1+0x620], R236 ;  /* 0x000620ec01007387 */ /* 0x0003e20000100a00 */
[----:B------:R-:W-:-:S03]  /*170d0*/  LEA.HI.X.SX32 R245, R13, R15, 0x2, P4 ;  /* 0x0000000f0df57211 */ /* 0x000fc600020f16ff */
[----:B-1----:R1:W5:Y:S01]  /*170e0*/  LDL.LU.64 R236, [R1+0xea0] ;  /* 0x000ea00001ec7983 */ /* 0x0023620000300a00 */
[----:B----4-:R-:W-:-:S04]  /*170f0*/  LEA R238, P1, R12, R14, 0x2 ;  /* 0x0000000e0cee7211 */ /* 0x010fc800078210ff */
[----:B------:R-:W-:Y:S02]  /*17100*/  LEA.HI.X.SX32 R239, R12, R15, 0x2, P1 ;  /* 0x0000000f0cef7211 */ /* 0x000fe400008f16ff */
[----:B------:R-:W4:Y:S01]  /*17110*/  S2R R12, SR_TID.X ;  /* 0x00000000000c7919 */ /* 0x000f220000002100 */
[----:B------:R-:W-:-:S04]  /*17120*/  LEA R240, P0, R252, R14, 0x2 ;  /* 0x0000000efcf07211 */ /* 0x000fc800078010ff */
[----:B------:R-:W-:Y:S01]  /*17130*/  LEA.HI.X.SX32 R241, R252, R15, 0x2, P0 ;  /* 0x0000000ffcf17211 */ /* 0x000fe200000f16ff */
[----:B------:R1:W-:Y:S01]  /*17140*/  STL.64 [R1+0x630], R238 ;  /* 0x000630ee01007387 */ /* 0x0003e20000100a00 */
[----:B--2---:R-:W-:-:S04]  /*17150*/  LEA R248, P2, R251, R14, 0x2 ;  /* 0x0000000efbf87211 */ /* 0x004fc800078410ff */
[----:B------:R-:W-:Y:S01]  /*17160*/  LEA.HI.X.SX32 R249, R251, R15, 0x2, P2 ;  /* 0x0000000ffbf97211 */ /* 0x000fe200010f16ff */
[----:B-1----:R1:W5:Y:S04]  /*17170*/  LDL.LU.64 R238, [R1+0xe98] ;  /* 0x000e980001ee7983 */ /* 0x0023680000300a00 */
[----:B------:R2:W-:Y:S01]  /*17180*/  STL.64 [R1+0x660], R240 ;  /* 0x000660f001007387 */ /* 0x0005e20000100a00 */
[----:B----4-:R-:W-:-:S03]  /*17190*/  SHF.R.U32.HI R12, RZ, 0x6, R12 ;  /* 0x00000006ff0c7819 */ /* 0x010fc6000001160c */
[----:B--2---:R1:W5:Y:S04]  /*171a0*/  LDL.LU.64 R240, [R1+0xe90] ;  /* 0x000e900001f07983 */ /* 0x0043680000300a00 */
[----:B------:R2:W-:Y:S01]  /*171b0*/  STL.64 [R1+0x668], R248 ;  /* 0x000668f801007387 */ /* 0x0005e20000100a00 */
[----:B------:R-:W-:-:S03]  /*171c0*/  SGXT.U32 R12, R12, 0x1 ;  /* 0x000000010c0c781a */ /* 0x000fc60000000000 */
[----:B--2---:R1:W5:Y:S04]  /*171d0*/  LDL.LU.64 R248, [R1+0xe88] ;  /* 0x000e880001f87983 */ /* 0x0043680000300a00 */
[----:B------:R2:W-:Y:S01]  /*171e0*/  STL.64 [R1+0x698], R242 ;  /* 0x000698f201007387 */ /* 0x0005e20000100a00 */
[----:B------:R-:W-:Y:S02]  /*171f0*/  LOP3.LUT R14, R12, 0x2, RZ, 0xfc, !PT ;  /* 0x000000020c0e7812 */ /* 0x000fe400078efcff */
[----:B---3--:R-:W-:Y:S01]  /*17200*/  ISETP.GE.AND P0, PT, R0, R246, PT ;  /* 0x000000f60000720c */ /* 0x008fe20003f06270 */
[----:B--2---:R1:W5:Y:S04]  /*17210*/  LDL.LU.64 R242, [R1+0xe80] ;  /* 0x000e800001f27983 */ /* 0x0043680000300a00 */
[----:B------:R2:W-:Y:S01]  /*17220*/  STL.64 [R1+0x690], R244 ;  /* 0x000690f401007387 */ /* 0x0005e20000100a00 */
[----:B------:R-:W-:-:S02]  /*17230*/  LOP3.LUT R0, R12, 0x20, RZ, 0xfc, !PT ;  /* 0x000000200c007812 */ /* 0x000fc400078efcff */
[----:B------:R-:W-:Y:S01]  /*17240*/  LOP3.LUT R15, R12, 0x22, RZ, 0xfc, !PT ;  /* 0x000000220c0f7812 */ /* 0x000fe200078efcff */
[----:B--2---:R-:W-:Y:S01]  /*17250*/  VIADD R244, R246, 0x3f ;  /* 0x0000003ff6f47836 */ /* 0x004fe20000000000 */
[----:B------:R-:W-:-:S04]  /*17260*/  ISETP.GE.AND P4, PT, R14, R246, PT ;  /* 0x000000f60e00720c */ /* 0x000fc80003f86270 */
[----:B------:R-:W-:Y:S02]  /*17270*/  ISETP.GT.AND P1, PT, R244, 0x3f, PT ;  /* 0x0000003ff400780c */ /* 0x000fe40003f24270 */
[C---:B------:R-:W-:Y:S02]  /*17280*/  LOP3.LUT R13, R12.reuse, 0x4, RZ, 0xfc, !PT ;  /* 0x000000040c0d7812 */ /* 0x040fe400078efcff */
[----:B------:R-:W-:Y:S02]  /*17290*/  SEL R14, RZ, 0x4, !P1 ;  /* 0x00000004ff0e7807 */ /* 0x000fe40004800000 */
[-C--:B------:R-:W-:Y:S02]  /*172a0*/  ISETP.GE.AND P5, PT, R12, R246.reuse, PT ;  /* 0x000000f60c00720c */ /* 0x080fe40003fa6270 */
[-C--:B------:R-:W-:Y:S02]  /*172b0*/  ISETP.GE.AND P2, PT, R0, R246.reuse, PT ;  /* 0x000000f60000720c */ /* 0x080fe40003f46270 */
[----:B------:R-:W-:-:S02]  /*172c0*/  ISETP.GE.AND P1, PT, R15, R246, PT ;  /* 0x000000f60f00720c */ /* 0x000fc40003f26270 */
[C---:B------:R-:W-:Y:S02]  /*172d0*/  LOP3.LUT R0, R12.reuse, 0x6, RZ, 0xfc, !PT ;  /* 0x000000060c007812 */ /* 0x040fe400078efcff */
[----:B------:R-:W-:Y:S02]  /*172e0*/  LOP3.LUT R15, R12, 0x24, RZ, 0xfc, !PT ;  /* 0x000000240c0f7812 */ /* 0x000fe400078efcff */
[-C--:B------:R-:W-:Y:S02]  /*172f0*/  ISETP.GE.AND P3, PT, R13, R246.reuse, PT ;  /* 0x000000f60d00720c */ /* 0x080fe40003f66270 */
[C---:B------:R-:W-:Y:S02]  /*17300*/  SEL R13, R14.reuse, RZ, !P5 ;  /* 0x000000ff0e0d7207 */ /* 0x040fe40006800000 */
[----:B------:R-:W-:Y:S02]  /*17310*/  SEL R247, R14, RZ, !P4 ;  /* 0x000000ff0ef77207 */ /* 0x000fe40006000000 */
[----:B------:R-:W-:-:S02]  /*17320*/  ISETP.GE.AND P5, PT, R0, R246, PT ;  /* 0x000000f60000720c */ /* 0x000fc40003fa6270 */
[-C--:B------:R-:W-:Y:S02]  /*17330*/  ISETP.GE.AND P4, PT, R15, R246.reuse, PT ;  /* 0x000000f60f00720c */ /* 0x080fe40003f86270 */
[C---:B------:R-:W-:Y:S02]  /*17340*/  LOP3.LUT R0, R12.reuse, 0x26, RZ, 0xfc, !PT ;  /* 0x000000260c007812 */ /* 0x040fe400078efcff */
[C---:B------:R-:W-:Y:S02]  /*17350*/  LOP3.LUT R15, R12.reuse, 0xa, RZ, 0xfc, !PT ;  /* 0x0000000a0c0f7812 */ /* 0x040fe400078efcff */
[----:B------:R-:W-:Y:S02]  /*17360*/  LOP3.LUT R244, R12, 0x8, RZ, 0xfc, !PT ;  /* 0x000000080cf47812 */ /* 0x000fe400078efcff */
[-C--:B------:R-:W-:Y:S02]  /*17370*/  ISETP.GE.AND P2, PT, R0, R246.reuse, PT ;  /* 0x000000f60000720c */ /* 0x080fe40003f46270 */
[----:B------:R-:W-:-:S02]  /*17380*/  ISETP.GE.AND P3, PT, R15, R246, PT ;  /* 0x000000f60f00720c */ /* 0x000fc40003f66270 */
[----:B------:R-:W-:Y:S02]  /*17390*/  SEL R0, R14, RZ, !P1 ;  /* 0x000000ff0e007207 */ /* 0x000fe40004800000 */
[----:B------:R-:W-:Y:S02]  /*173a0*/  LOP3.LUT R15, R12, 0x2a, RZ, 0xfc, !PT ;  /* 0x0000002a0c0f7812 */ /* 0x000fe400078efcff */
[-C--:B------:R-:W-:Y:S02]  /*173b0*/  ISETP.GE.AND P1, PT, R244, R246.reuse, PT ;  /* 0x000000f6f400720c */ /* 0x080fe40003f26270 */
[----:B------:R-:W-:Y:S02]  /*173c0*/  LOP3.LUT R244, R12, 0x28, RZ, 0xfc, !PT ;  /* 0x000000280cf47812 */ /* 0x000fe400078efcff */
[----:B------:R-:W-:Y:S02]  /*173d0*/  SEL R251, R14, RZ, !P4 ;  /* 0x000000ff0efb7207 */ /* 0x000fe40006000000 */
        /* <DEDUP_REMOVED lines=8> */
[----:B------:R-:W-:Y:S02]  /*17460*/  ISETP.GE.AND P1, PT, R244, R246, PT ;  /* 0x000000f6f400720c */ /* 0x000fe40003f26270 */
[C---:B------:R-:W-:Y:S02]  /*17470*/  LOP3.LUT R245, R12.reuse, 0x2c, RZ, 0xfc, !PT ;  /* 0x0000002c0cf57812 */ /* 0x040fe400078efcff */
[----:B------:R-:W-:Y:S02]  /*17480*/  LOP3.LUT R244, R12, 0x2e, RZ, 0xfc, !PT ;  /* 0x0000002e0cf47812 */ /* 0x000fe400078efcff */
[----:B------:R-:W-:-:S05]  /*17490*/  SEL R12, R14, RZ, !P3 ;  /* 0x000000ff0e0c7207 */ /* 0x000fca0005800000 */
[----:B------:R2:W-:Y:S02]  /*174a0*/  STL [R1+0x284], R12 ;  /* 0x0002840c01007387 */ /* 0x0005e40000100800 */
[----:B--2---:R-:W2:Y:S01]  /*174b0*/  S2R R12, SR_TID.X ;  /* 0x00000000000c7919 */ /* 0x004ea20000002100 */
[-C--:B------:R-:W-:Y:S02]  /*174c0*/  ISETP.GE.AND P3, PT, R245, R246.reuse, PT ;  /* 0x000000f6f500720c */ /* 0x080fe40003f66270 */
[----:B------:R-:W-:Y:S02]  /*174d0*/  SEL R245, R14, RZ, !P5 ;  /* 0x000000ff0ef57207 */ /* 0x000fe40006800000 */
[----:B------:R-:W-:-:S03]  /*174e0*/  ISETP.GE.AND P5, PT, R244, R246, PT ;  /* 0x000000f6f400720c */ /* 0x000fc60003fa6270 */
[----:B------:R3:W-:Y:S01]  /*174f0*/  STL [R1+0x280], R245 ;  /* 0x000280f501007387 */ /* 0x0007e20000100800 */
[----:B--2---:R-:W-:-:S04]  /*17500*/  SHF.R.U32.HI R12, RZ, 0x6, R12 ;  /* 0x00000006ff0c7819 */ /* 0x004fc8000001160c */
[----:B------:R-:W-:-:S04]  /*17510*/  SGXT.U32 R12, R12, 0x1 ;  /* 0x000000010c0c781a */ /* 0x000fc80000000000 */
[C---:B---3--:R-:W-:Y:S02]  /*17520*/  LOP3.LUT R245, R12.reuse, 0x10, RZ, 0xfc, !PT ;  /* 0x000000100cf57812 */ /* 0x048fe400078efcff */
        /* <DEDUP_REMOVED lines=73> */
[----:B------:R-:W-:Y:S01]  /*179c0*/  STL [R1+0x308], R245 ;  /* 0x000308f501007387 */ /* 0x000fe20000100800 */
[----:B------:R-:W-:-:S05]  /*179d0*/  SEL R244, R14, RZ, !P5 ;  /* 0x000000ff0ef47207 */ /* 0x000fca0006800000 */
[----:B------:R3:W-:Y:S04]  /*179e0*/  STL [R1+0x364], R244 ;  /* 0x000364f401007387 */ /* 0x0007e80000100800 */
[----:B---3--:R1:W5:Y:S01]  /*179f0*/  LDL.LU R244, [R1+0xe78] ;  /* 0x000e780001f47983 */ /* 0x0083620000300800 */
[----:B--2---:R-:W-:-:S04]  /*17a00*/  SHF.R.U32.HI R12, RZ, 0x6, R12 ;  /* 0x00000006ff0c7819 */ /* 0x004fc8000001160c */
[----:B------:R-:W-:-:S04]  /*17a10*/  SGXT.U32 R12, R12, 0x1 ;  /* 0x000000010c0c781a */ /* 0x000fc80000000000 */
[C---:B------:R-:W-:Y:S02]  /*17a20*/  LOP3.LUT R245, R12.reuse, 0x3c, RZ, 0xfc, !PT ;  /* 0x0000003c0cf57812 */ /* 0x040fe400078efcff */
[----:B------:R-:W-:Y:S02]  /*17a30*/  LOP3.LUT R12, R12, 0x3e, RZ, 0xfc, !PT ;  /* 0x0000003e0c0c7812 */ /* 0x000fe400078efcff */
[-C--:B------:R-:W-:Y:S02]  /*17a40*/  ISETP.GE.AND P5, PT, R245, R246.reuse, PT ;  /* 0x000000f6f500720c */ /* 0x080fe40003fa6270 */
[----:B------:R-:W-:Y:S02]  /*17a50*/  SEL R245, R14, RZ, !P4 ;  /* 0x000000ff0ef57207 */ /* 0x000fe40006000000 */
[----:B------:R-:W-:Y:S02]  /*17a60*/  ISETP.GE.AND P4, PT, R12, R246, PT ;  /* 0x000000f60c00720c */ /* 0x000fe40003f86270 */
[----:B------:R-:W-:Y:S01]  /*17a70*/  SEL R12, R14, RZ, !P2 ;  /* 0x000000ff0e0c7207 */ /* 0x000fe20005000000 */
[----:B------:R2:W-:Y:S04]  /*17a80*/  STL [R1+0x360], R245 ;  /* 0x000360f501007387 */ /* 0x0005e80000100800 */
[----:B--2---:R1:W5:Y:S04]  /*17a90*/  LDL.LU R245, [R1+0xe74] ;  /* 0x000e740001f57983 */ /* 0x0043680000300800 */
[----:B------:R1:W5:Y:S04]  /*17aa0*/  LDL.LU R246, [R1+0xe70] ;  /* 0x000e700001f67983 */ /* 0x0003680000300800 */
[----:B------:R2:W-:Y:S02]  /*17ab0*/  STL [R1+0x334], R12 ;  /* 0x0003340c01007387 */ /* 0x0005e40000100800 */
[----:B--2---:R-:W2:Y:S01]  /*17ac0*/  S2R R12, SR_TID.X ;  /* 0x00000000000c7919 */ /* 0x004ea20000002100 */
[----:B------:R-:W-:-:S02]  /*17ad0*/  ISETP.NE.U32.AND P2, PT, R13, RZ, PT ;  /* 0x000000ff0d00720c */ /* 0x000fc40003f45070 */
[----:B--2---:R-:W-:-:S04]  /*17ae0*/  SHF.R.U32.HI R12, RZ, 0x6, R12 ;  /* 0x00000006ff0c7819 */ /* 0x004fc8000001160c */
[----:B------:R-:W-:-:S04]  /*17af0*/  SGXT.U32 R12, R12, 0x1 ;  /* 0x000000010c0c781a */ /* 0x000fc80000000000 */
[----:B------:R-:W-:Y:S02]  /*17b00*/  LOP3.LUT R13, R12, 0x20, RZ, 0xfc, !PT ;  /* 0x000000200c0d7812 */ /* 0x000fe400078efcff */
[----:B------:R-:W2:Y:S02]  /*17b10*/  LDC R12, c[0x0][0x3a0] ;  /* 0x0000e800ff0c7b82 */ /* 0x000ea40000000800 */
[----:B--2---:R-:W-:Y:S02]  /*17b20*/  ISETP.GE.AND P6, PT, R13, R12, PT ;  /* 0x0000000c0d00720c */ /* 0x004fe40003fc6270 */
[C---:B------:R-:W-:Y:S02]  /*17b30*/  SEL R12, R14.reuse, RZ, !P1 ;  /* 0x000000ff0e0c7207 */ /* 0x040fe40004800000 */
[----:B------:R-:W-:Y:S02]  /*17b40*/  ISETP.NE.U32.AND P1, PT, R247, RZ, PT ;  /* 0x000000fff700720c */ /* 0x000fe40003f25070 */
[----:B------:R1:W5:Y:S04]  /*17b50*/  LDL.LU R247, [R1+0xe6c] ;  /* 0x000e6c0001f77983 */ /* 0x0003680000300800 */
[----:B------:R2:W-:Y:S02]  /*17b60*/  STL [R1+0x330], R12 ;  /* 0x0003300c01007387 */ /* 0x0005e40000100800 */
[----:B--2---:R-:W-:-:S05]  /*17b70*/  SEL R12, R14, RZ, !P3 ;  /* 0x000000ff0e0c7207 */ /* 0x004fca0005800000 */
[----:B------:R2:W-:Y:S02]  /*17b80*/  STL [R1+0x398], R12 ;  /* 0x0003980c01007387 */ /* 0x0005e40000100800 */
[----:B--2---:R-:W2:Y:S01]  /*17b90*/  S2R R12, SR_TID.X ;  /* 0x00000000000c7919 */ /* 0x004ea20000002100 */
[----:B------:R-:W-:-:S04]  /*17ba0*/  SEL R13, R14, RZ, !P6 ;  /* 0x000000ff0e0d7207 */ /* 0x000fc80007000000 */
[----:B------:R-:W-:Y:S02]  /*17bb0*/  ISETP.NE.U32.AND P3, PT, R13, RZ, PT ;  /* 0x000000ff0d00720c */ /* 0x000fe40003f65070 */
[----:B------:R-:W-:-:S05]  /*17bc0*/  SEL R13, R14, RZ, !P5 ;  /* 0x000000ff0e0d7207 */ /* 0x000fca0006800000 */
[----:B------:R3:W-:Y:S01]  /*17bd0*/  STL [R1+0x374], R13 ;  /* 0x0003740d01007387 */ /* 0x0007e20000100800 */
[----:B--2---:R-:W-:-:S04]  /*17be0*/  SHF.R.U32.HI R12, RZ, 0x6, R12 ;  /* 0x00000006ff0c7819 */ /* 0x004fc8000001160c */
[----:B------:R-:W-:-:S04]  /*17bf0*/  SGXT.U32 R12, R12, 0x1 ;  /* 0x000000010c0c781a */ /* 0x000fc80000000000 */
[----:B---3--:R-:W-:Y:S02]  /*17c00*/  LOP3.LUT R13, R12, 0x4, RZ, 0xfc, !PT ;  /* 0x000000040c0d7812 */ /* 0x008fe400078efcff */
[----:B------:R-:W2:Y:S01]  /*17c10*/  LDC R12, c[0x0][0x3a0] ;  /* 0x0000e800ff0c7b82 */ /* 0x000ea20000000800 */
[----:B------:R-:W-:Y:S02]  /*17c20*/  ISETP.NE.U32.AND P5, PT, R0, RZ, PT ;  /* 0x000000ff0000720c */ /* 0x000fe40003fa5070 */
[----:B------:R1:W5:Y:S01]  /*17c30*/  LDL.LU R0, [R1+0xe68] ;  /* 0x000e680001007983 */ /* 0x0003620000300800 */
[----:B--2---:R-:W-:Y:S02]  /*17c40*/  ISETP.GE.AND P6, PT, R13, R12, PT ;  /* 0x0000000c0d00720c */ /* 0x004fe40003fc6270 */
[C---:B------:R-:W-:Y:S02]  /*17c50*/  SEL R12, R14.reuse, RZ, !P4 ;  /* 0x000000ff0e0c7207 */ /* 0x040fe40006000000 */
[----:B------:R-:W-:-:S03]  /*17c60*/  SEL R13, R14, RZ, !P6 ;  /* 0x000000ff0e0d7207 */ /* 0x000fc60007000000 */
[----:B------:R2:W-:Y:S01]  /*17c70*/  STL [R1+0x370], R12 ;  /* 0x0003700c01007387 */ /* 0x0005e20000100800 */
[----:B------:R-:W-:Y:S02]  /*17c80*/  ISETP.NE.U32.AND P4, PT, R13, RZ, PT ;  /* 0x000000ff0d00720c */ /* 0x000fe40003f85070 */
[----:B------:R-:W3:Y:S01]  /*17c90*/  S2R R13, SR_TID.X ;  /* 0x00000000000d7919 */ /* 0x000ee20000002100 */
[----:B--2---:R-:W2:Y:S01]  /*17ca0*/  S2R R12, SR_TID.X ;  /* 0x00000000000c7919 */ /* 0x004ea20000002100 */
[----:B------:R-:W-:Y:S01]  /*17cb0*/  USHF.L.U32 UR6, UR17, 0x15, URZ ;  /* 0x0000001511067899 */ /* 0x000fe200080006ff */
[----:B------:R-:W-:-:S03]  /*17cc0*/  SEL R14, R14, RZ, !P0 ;  /* 0x000000ff0e0e7207 */ /* 0x000fc60004000000 */
[----:B------:R-:W-:Y:S02]  /*17cd0*/  ULOP3.LUT UR6, UR6, 0x600000, URZ, 0xc0, !UPT ;  /* 0x0060000006067892 */ /* 0x000fe4000f8ec0ff */
[----:B------:R-:W-:Y:S02]  /*17ce0*/  UIADD3 UR16, UPT, UPT, UR7, 0x6c000, URZ ;  /* 0x0006c00007107890 */ /* 0x000fe4000fffe0ff */
[----:B------:R-:W-:Y:S01]  /*17cf0*/  UIADD3 UR9, UPT, UPT, UR8, UR6, URZ ;  /* 0x0000000608097290 */ /* 0x000fe2000fffe0ff */
[----:B------:R-:W-:Y:S01]  /*17d00*/  UMOV UR12, 0x1 ;  /* 0x00000001000c7882 */ /* 0x000fe20000000000 */
[----:B---3--:R-:W-:Y:S02]  /*17d10*/  LOP3.LUT P0, RZ, R13, 0x7f, RZ, 0xc0, !PT ;  /* 0x0000007f0dff7812 */ /* 0x008fe4000780c0ff */
[----:B--2---:R-:W-:-:S04]  /*17d20*/  SHF.R.U32.HI R12, RZ, 0x6, R12 ;  /* 0x00000006ff0c7819 */ /* 0x004fc8000001160c */
[----:B------:R-:W-:Y:S01]  /*17d30*/  SGXT.U32 R12, R12, 0x1 ;  /* 0x000000010c0c781a */ /* 0x000fe20000000000 */
[----:B-1----:R-:W-:Y:S06]  /*17d40*/  BRA.U UP0, `(.L_x_5) ;  /* 0x0000000100187547 */ /* 0x002fec000b800000 */
[----:B------:R-:W-:Y:S01]  /*17d50*/  ELECT P6, URZ, PT ;  /* 0x0000000000ff782f */ /* 0x000fe200038c0000 */
[----:B------:R-:W-:Y:S01]  /*17d60*/  IMAD.MOV.U32 R13, RZ, RZ, 0x1 ;  /* 0x00000001ff0d7424 */ /* 0x000fe200078e00ff */
[----:B------:R-:W-:Y:S01]  /*17d70*/  UMOV UR6, 0x40 ;  /* 0x0000004000067882 */ /* 0x000fe20000000000 */
[----:B------:R-:W-:Y:S01]  /*17d80*/  UVIRTCOUNT.DEALLOC.SMPOOL 0x80 ;  /* 0x000000800000784c */ /* 0x000fe20000000000 */
[----:B------:R-:W-:-:S09]  /*17d90*/  ULEA UR6, UR10, UR6, 0x18 ;  /* 0x000000060a067291 */ /* 0x000fd2000f8ec0ff */
[----:B------:R1:W-:Y:S03]  /*17da0*/  @P6 STS.U8 [UR6], R13 ;  /* 0x0000000dff006988 */ /* 0x0003e60008000006 */
.L_x_5:
[----:B-----5:R2:W-:Y:S04]  /*17db0*/  STL.64 [R1+0x1058], R240 ;  /* 0x001058f001007387 */ /* 0x0205e80000100a00 */
[----:B--2---:R-:W2:Y:S01]  /*17dc0*/  LDL.64 R240, [R1+0x4f0] ;  /* 0x0004f00001f07983 */ /* 0x004ea20000100a00 */
[----:B------:R-:W-:Y:S01]  /*17dd0*/  VOTEU.ALL UP1, P0 ;  /* 0x0000000000ff7886 */ /* 0x000fe20000020000 */
[----:B------:R-:W-:Y:S01]  /*17de0*/  UMOV UR10, UR16 ;  /* 0x00000010000a7c82 */ /* 0x000fe20008000000 */
[----:B------:R-:W2:Y:S01]  /*17df0*/  LDCU.64 UR22, c[0x0][0x358] ;  /* 0x00006b00ff1677ac */ /* 0x000ea20008000a00 */
[----:B------:R-:W-:Y:S02]  /*17e00*/  STL.64 [R1+0x1050], R232 ;  /* 0x001050e801007387 */ /* 0x000fe40000100a00 */
[----:B------:R-:W-:-:S04]  /*17e10*/  @!UP1 UIADD3 UR14, UPT, UPT, -UR12, 0x100000, URZ ;  /* 0x001000000c0e9890 */ /* 0x000fc8000fffe1ff */
[----:B------:R-:W-:Y:S02]  /*17e20*/  @!UP1 USHF.L.U32 UR15, UR14, 0xb, URZ ;  /* 0x0000000b0e0f9899 */ /* 0x000fe400080006ff */
[----:B------:R-:W-:Y:S01]  /*17e30*/  @!UP1 USHF.L.U32 UR14, UR14, 0x1, URZ ;  /* 0x000000010e0e9899 */ /* 0x000fe200080006ff */
[----:B------:R-:W-:Y:S04]  /*17e40*/  STL.64 [R1+0x1048], R224 ;  /* 0x001048e001007387 */ /* 0x000fe80000100a00 */
[----:B------:R-:W-:Y:S04]  /*17e50*/  STL.64 [R1+0x1040], R216 ;  /* 0x001040d801007387 */ /* 0x000fe80000100a00 */
[----:B------:R-:W-:Y:S04]  /*17e60*/  STL.64 [R1+0x1038], R208 ;  /* 0x001038d001007387 */ /* 0x000fe80000100a00 */
[----:B------:R-:W-:Y:S04]  /*17e70*/  STL.64 [R1+0x1030], R200 ;  /* 0x001030c801007387 */ /* 0x000fe80000100a00 */
[----:B------:R-:W-:Y:S04]  /*17e80*/  STL.64 [R1+0x1028], R192 ;  /* 0x001028c001007387 */ /* 0x000fe80000100a00 */
[----:B------:R-:W-:Y:S04]  /*17e90*/  STL.64 [R1+0x1020], R184 ;  /* 0x001020b801007387 */ /* 0x000fe80000100a00 */
[----:B------:R3:W-:Y:S04]  /*17ea0*/  STL.64 [R1+0x1018], R176 ;  /* 0x001018b001007387 */ /* 0x0007e80000100a00 */
        /* <DEDUP_REMOVED lines=20> */
[----:B------:R1:W-:Y:S04]  /*17ff0*/  STL.64 [R1+0xf70], R4 ;  /* 0x000f700401007387 */ /* 0x0003e80000100a00 */
[----:B---3--:R-:W3:Y:S01]  /*18000*/  LDL.64 R176, [R1+0x500] ;  /* 0x0005000001b07983 */ /* 0x008ee20000100a00 */
[----:B-1----:R-:W1:Y:S01]  /*18010*/  S2R R13, SR_TID.X ;  /* 0x00000000000d7919 */ /* 0x002e620000002100 */
[----:B------:R-:W-:Y:S01]  /*18020*/  STTM.x64 tmem[UR9], RZ ;  /* 0x000000ff000079ed */ /* 0x000fe20008340009 */
[----:B------:R-:W-:Y:S01]  /*18030*/  STTM.x64 tmem[UR9+0x40], RZ ;  /* 0x000040ff000079ed */ /* 0x000fe20008340009 */
[----:B------:R-:W-:Y:S01]  /*18040*/  STTM.x64 tmem[UR9+0x80], RZ ;  /* 0x000080ff000079ed */ /* 0x000fe20008340009 */
[----:B------:R-:W-:Y:S01]  /*18050*/  STTM.x64 tmem[UR9+0xc0], RZ ;  /* 0x0000c0ff000079ed */ /* 0x000fe20008340009 */
[----:B------:R-:W4:Y:S01]  /*18060*/  FENCE.VIEW.ASYNC.T ;  /* 0x00000000000073c6 */ /* 0x000f220000000200 */
[----:B------:R-:W1:Y:S01]  /*18070*/  S2R R193, SR_TID.X ;  /* 0x0000000000c17919 */ /* 0x000e620000002100 */
[----:B------:R-:W1:Y:S01]  /*18080*/  S2R R233, SR_TID.X ;  /* 0x0000000000e97919 */ /* 0x000e620000002100 */
[----:B------:R-:W3:Y:S01]  /*18090*/  LDL.64 R184, [R1+0x518] ;  /* 0x0005180001b87983 */ /* 0x000ee20000100a00 */
[----:B------:R-:W-:-:S04]  /*180a0*/  @!UP1 UIADD3 UR12, UPT, UPT, -UR12, 0x100000, URZ ;  /* 0x001000000c0c9890 */ /* 0x000fc8000fffe1ff */
[----:B------:R-:W-:Y:S02]  /*180b0*/  @!UP1 USHF.L.U32 UR13, UR12, 0xb, URZ ;  /* 0x0000000b0c0d9899 */ /* 0x000fe400080006ff */
[----:B------:R-:W-:Y:S01]  /*180c0*/  @!UP1 USHF.L.U32 UR12, UR12, 0x1, URZ ;  /* 0x000000010c0c9899 */ /* 0x000fe200080006ff */
[----:B----4-:R-:W-:Y:S01]  /*180d0*/  VOTEU.ALL UP1, P0 ;  /* 0x0000000000ff7886 */ /* 0x010fe20000020000 */
[----:B------:R-:W-:Y:S06]  /*180e0*/  BAR.SYNC.DEFER_BLOCKING 0x0 ;  /* 0x0000000000007b1d */ /* 0x000fec0000010000 */
[----:B------:R-:W4:Y:S01]  /*180f0*/  LDL.64 R200, [R1+0x520] ;  /* 0x0005200001c87983 */ /* 0x000f220000100a00 */
[----:B-1----:R-:W-:-:S03]  /*18100*/  IMAD.SHL.U32 R232, R13, 0x10, RZ ;  /* 0x000000100de87824 */ /* 0x002fc600078e00ff */
[----:B------:R-:W4:Y:S02]  /*18110*/  LDL.64 R136, [R1+0x528] ;  /* 0x0005280001887983 */ /* 0x000f240000100a00 */
[----:B------:R-:W-:Y:S02]  /*18120*/  LOP3.LUT R232, R232, 0x70, RZ, 0xc0, !PT ;  /* 0x00000070e8e87812 */ /* 0x000fe400078ec0ff */
[----:B------:R-:W4:Y:S01]  /*18130*/  LDL.LU R217, [R1+0x284] ;  /* 0x0002840001d97983 */ /* 0x000f220000300800 */
[----:B------:R-:W-:-:S03]  /*18140*/  LOP3.LUT R13, R193, 0x40, RZ, 0xc0, !PT ;  /* 0x00000040c10d7812 */ /* 0x000fc600078ec0ff */
[----:B------:R-:W4:Y:S04]  /*18150*/  LDL.64 R144, [R1+0x540] ;  /* 0x0005400001907983 */ /* 0x000f280000100a00 */
[----:B------:R-:W1:Y:S02]  /*18160*/  FENCE.VIEW.ASYNC.S ;  /* 0x00000000000073c6 */ /* 0x000e640000000000 */
[----:B-1----:R1:W1:Y:S01]  /*18170*/  @!UP1 SYNCS.EXCH.64 URZ, [UR10], UR14 ;  /* 0x0000000e0aff95b2 */ /* 0x0022620008000100 */
[----:B------:R-:W-:Y:S01]  /*18180*/  LEA.HI R13, R13, R232, RZ, 0x1c ;  /* 0x000000e80d0d7211 */ /* 0x000fe200078fe0ff */
[----:B------:R-:W4:Y:S01]  /*18190*/  LDL.LU R224, [R1+0x280] ;  /* 0x0002800001e07983 */ /* 0x000f220000300800 */
[----:B------:R-:W-:-:S03]  /*181a0*/  LOP3.LUT R233, R233, 0x3f, RZ, 0xc0, !PT ;  /* 0x0000003fe9e97812 */ /* 0x000fc600078ec0ff */
[----:B------:R-:W4:Y:S02]  /*181b0*/  LDL.64 R152, [R1+0x548] ;  /* 0x0005480001987983 */ /* 0x000f240000100a00 */
[----:B------:R-:W-:Y:S02]  /*181c0*/  IMAD R13, R233, 0x80, R13 ;  /* 0x00000080e90d7824 */ /* 0x000fe400078e020d */
[----:B------:R-:W4:Y:S01]  /*181d0*/  LDL.LU R225, [R1+0x254] ;  /* 0x0002540001e17983 */ /* 0x000f220000300800 */
[----:B------:R-:W-:Y:S01]  /*181e0*/  VOTEU.ALL UP2, P0 ;  /* 0x0000000000ff7886 */ /* 0x000fe20000040000 */
[----:B-1----:R-:W-:Y:S01]  /*181f0*/  BAR.SYNC.DEFER_BLOCKING 0x0 ;  /* 0x0000000000007b1d */ /* 0x002fe20000010000 */
[----:B------:R-:W-:Y:S01]  /*18200*/  VIADD R4, R13, UR7 ;  /* 0x000000070d047c36 */ /* 0x000fe20008000000 */
[----:B------:R-:W-:-:S04]  /*18210*/  ISETP.NE.U32.AND P6, PT, R14, RZ, PT ;  /* 0x000000ff0e00720c */ /* 0x000fc80003fc5070 */
[----:B------:R-:W1:Y:S01]  /*18220*/  LDCU UR15, c[0x0][0x3a0] ;  /* 0x00007400ff0f77ac */ /* 0x000e620008000800 */
[----:B------:R-:W4:Y:S04]  /*18230*/  LDL.64 R160, [R1+0x550] ;  /* 0x0005500001a07983 */ /* 0x000f280000100a00 */
[----:B------:R-:W4:Y:S04]  /*18240*/  LDL.LU R209, [R1+0x250] ;  /* 0x0002500001d17983 */ /* 0x000f280000300800 */
[----:B------:R-:W4:Y:S01]  /*18250*/  LDL.64 R168, [R1+0x560] ;  /* 0x0005600001a87983 */ /* 0x000f220000100a00 */
[----:B------:R1:W2:Y:S03]  /*18260*/  @!UP2 SYNCS.EXCH.64 URZ, [UR7+0x6c008], UR12 ;  /* 0x06c0080c07ffa5b2 */ /* 0x0002a60008000100 */
[----:B------:R-:W-:Y:S01]  /*18270*/  @!PT LDS RZ, [RZ] ;  /* 0x00000000fffff984 */ /* 0x000fe20000000800 */
[----:B------:R-:W-:Y:S01]  /*18280*/  @!PT LDS RZ, [RZ] ;  /* 0x00000000fffff984 */ /* 0x000fe20000000800 */
[----:B------:R-:W-:Y:S01]  /*18290*/  @!PT LDS RZ, [RZ] ;  /* 0x00000000fffff984 */ /* 0x000fe20000000800 */
[----:B--2---:R-:W-:Y:S04]  /*182a0*/  LDGSTS.E [R4+0x60000], desc[UR22][R240.64], P2 ;  /* 0x60000000f0047fae */ /* 0x004fe800091a1016 */
[----:B------:R-:W2:Y:S04]  /*182b0*/  LDL.LU R240, [R1+0x2bc] ;  /* 0x0002bc0001f07983 */ /* 0x000ea80000300800 */
[----:B------:R-:W2:Y:S04]  /*182c0*/  LDL.64 R232, [R1+0x570] ;  /* 0x0005700001e87983 */ /* 0x000ea80000100a00 */
[----:B------:R-:W2:Y:S04]  /*182d0*/  LDL.LU R241, [R1+0x2b8] ;  /* 0x0002b80001f17983 */ /* 0x000ea80000300800 */
[----:B---3--:R-:W-:Y:S04]  /*182e0*/  LDGSTS.E [R4+0x60008], desc[UR22][R176.64], P1 ;  /* 0x60008000b0047fae */ /* 0x008fe800089a1016 */
[----:B------:R-:W3:Y:S04]  /*182f0*/  LDL.64 R176, [R1+0x578] ;  /* 0x0005780001b07983 */ /* 0x000ee80000100a00 */
[----:B------:R-:W3:Y:S04]  /*18300*/  LDL.LU R208, [R1+0x28c] ;  /* 0x00028c0001d07983 */ /* 0x000ee80000300800 */
[----:B------:R-:W-:Y:S04]  /*18310*/  LDGSTS.E [R4+0x62000], desc[UR22][R184.64], P3 ;  /* 0x62000000b8047fae */ /* 0x000fe800099a1016 */
[----:B------:R-:W3:Y:S01]  /*18320*/  LDL.64 R184, [R1+0x588] ;  /* 0x0005880001b87983 */ /* 0x000ee20000100a00 */
[----:B------:R-:W-:-:S02]  /*18330*/  ISETP.NE.U32.AND P2, PT, R252, RZ, PT ;  /* 0x000000fffc00720c */ /* 0x000fc40003f45070 */
[----:B------:R-:W-:Y:S01]  /*18340*/  ISETP.NE.U32.AND P1, PT, R251, RZ, PT ;  /* 0x000000fffb00720c */ /* 0x000fe20003f25070 */
[----:B----4-:R4:W-:Y:S01]  /*18350*/  LDGSTS.E [R4+0x62008], desc[UR22][R200.64], P5 ;  /* 0x62008000c8047fae */ /* 0x0109e2000a9a1016 */
[----:B------:R-:W-:-:S03]  /*18360*/  ISETP.NE.U32.AND P3, PT, R250, RZ, PT ;  /* 0x000000fffa00720c */ /* 0x000fc60003f65070 */
[----:B------:R-:W3:Y:S01]  /*18370*/  LDL.LU R216, [R1+0x288] ;  /* 0x0002880001d87983 */ /* 0x000ee20000300800 */
[----:B----4-:R-:W-:-:S03]  /*18380*/  LOP3.LUT R4, R13, 0x10, RZ, 0x3c, !PT ;  /* 0x000000100d047812 */ /* 0x010fc600078e3cff */
[----:B------:R-:W4:Y:S02]  /*18390*/  LDL.64 R200, [R1+0x598] ;  /* 0x0005980001c87983 */ /* 0x000f240000100a00 */
[----:B------:R-:W-:Y:S01]  /*183a0*/  VIADD R252, R4, UR7 ;  /* 0x0000000704fc7c36 */ /* 0x000fe20008000000 */
[----:B------:R-:W-:-:S04]  /*183b0*/  ISETP.NE.U32.AND P5, PT, R15, RZ, PT ;  /* 0x000000ff0f00720c */ /* 0x000fc80003fa5070 */
[----:B------:R-:W-:Y:S01]  /*183c0*/  LDGSTS.E [R252+0x60000], desc[UR22][R136.64], P4 ;  /* 0x6000000088fc7fae */ /* 0x000fe2000a1a1016 */
[----:B------:R-:W-:-:S03]  /*183d0*/  ISETP.NE.U32.AND P4, PT, R217, RZ, PT ;  /* 0x000000ffd900720c */ /* 0x000fc60003f85070 */
[----:B------:R-:W-:Y:S01]  /*183e0*/  LDGSTS.E [R252+0x60008], desc[UR22][R144.64], P2 ;  /* 0x6000800090fc7fae */ /* 0x000fe200091a1016 */
[----:B------:R-:W-:-:S03]  /*183f0*/  ISETP.NE.U32.AND P2, PT, R224, RZ, PT ;  /* 0x000000ffe000720c */ /* 0x000fc60003f45070 */
[----:B------:R-:W-:Y:S01]  /*18400*/  LDGSTS.E [R252+0x62000], desc[UR22][R152.64], P1 ;  /* 0x6200000098fc7fae */ /* 0x000fe200089a1016 */
[----:B------:R-:W-:-:S03]  /*18410*/  ISETP.NE.U32.AND P1, PT, R225, RZ, PT ;  /* 0x000000ffe100720c */ /* 0x000fc60003f25070 */
[----:B------:R-:W4:Y:S01]  /*18420*/  LDL.LU R217, [R1+0x2f4] ;  /* 0x0002f40001d97983 */ /* 0x000f220000300800 */
[----:B------:R-:W-:-:S03]  /*18430*/  LOP3.LUT R4, R13, 0x20, RZ, 0x3c, !PT ;  /* 0x000000200d047812 */ /* 0x000fc600078e3cff */
[----:B------:R-:W4:Y:S02]  /*18440*/  LDL.64 R224, [R1+0x5a8] ;  /* 0x0005a80001e07983 */ /* 0x000f240000100a00 */
[----:B------:R-:W-:Y:S02]  /*18450*/  VIADD R4, R4, UR7 ;  /* 0x0000000704047c36 */ /* 0x000fe40008000000 */
[----:B------:R-:W-:Y:S01]  /*18460*/  LDGSTS.E [R252+0x62008], desc[UR22][R160.64], P3 ;  /* 0x62008000a0fc7fae */ /* 0x000fe200099a1016 */
[----:B------:R-:W-:-:S03]  /*18470*/  ISETP.NE.U32.AND P3, PT, R209, RZ, PT ;  /* 0x000000ffd100720c */ /* 0x000fc60003f65070 */
[----:B------:R1:W-:Y:S04]  /*18480*/  STL [R1+0x418], R4 ;  /* 0x0004180401007387 */ /* 0x0003e80000100800 */
[----:B------:R-:W-:Y:S04]  /*18490*/  LDGSTS.E [R4+0x60000], desc[UR22][R168.64], P5 ;  /* 0x60000000a8047fae */ /* 0x000fe8000a9a1016 */
[----:B------:R-:W4:Y:S01]  /*184a0*/  LDL.LU R209, [R1+0x2f0] ;  /* 0x0002f00001d17983 */ /* 0x000f220000300800 */
[----:B--2---:R-:W-:-:S03]  /*184b0*/  ISETP.NE.U32.AND P5, PT, R240, RZ, PT ;  /* 0x000000fff000720c */ /* 0x004fc60003fa5070 */
[----:B------:R-:W-:Y:S01]  /*184c0*/  LDGSTS.E [R4+0x60008], desc[UR22][R232.64], P4 ;  /* 0x60008000e8047fae */ /* 0x000fe2000a1a1016 */
[----:B------:R-:W-:-:S03]  /*184d0*/  ISETP.NE.U32.AND P4, PT, R241, RZ, PT ;  /* 0x000000fff100720c */ /* 0x000fc60003f85070 */
[----:B------:R-:W2:Y:S04]  /*184e0*/  LDL.64 R232, [R1+0x5b8] ;  /* 0x0005b80001e87983 */ /* 0x000ea80000100a00 */
[----:B------:R-:W2:Y:S04]  /*184f0*/  LDL.LU R240, [R1+0x2d4] ;  /* 0x0002d40001f07983 */ /* 0x000ea80000300800 */
[----:B---3--:R-:W-:Y:S04]  /*18500*/  LDGSTS.E [R4+0x62000], desc[UR22][R176.64], P2 ;  /* 0x62000000b0047fae */ /* 0x008fe800091a1016 */
[----:B------:R-:W3:Y:S04]  /*18510*/  LDL.64 R176, [R1+0x5c0] ;  /* 0x0005c00001b07983 */ /* 0x000ee80000100a00 */
[----:B------:R-:W3:Y:S04]  /*18520*/  LDL.LU R241, [R1+0x2d0] ;  /* 0x0002d00001f17983 */ /* 0x000ee80000300800 */
[----:B------:R1:W-:Y:S02]  /*18530*/  LDGSTS.E [R4+0x62008], desc[UR22][R184.64], P1 ;  /* 0x62008000b8047fae */ /* 0x0003e400089a1016 */
[----:B-1----:R-:W-:-:S02]  /*18540*/  LOP3.LUT R4, R13, 0x30, RZ, 0x3c, !PT ;  /* 0x000000300d047812 */ /* 0x002fc400078e3cff */
[----:B------:R-:W3:Y:S03]  /*18550*/  LDL.64 R184, [R1+0x5c8] ;  /* 0x0005c80001b87983 */ /* 0x000ee60000100a00 */
[----:B------:R-:W-:-:S05]  /*18560*/  VIADD R4, R4, UR7 ;  /* 0x0000000704047c36 */ /* 0x000fca0008000000 */
[----:B------:R1:W-:Y:S04]  /*18570*/  STL [R1+0x41c], R4 ;  /* 0x00041c0401007387 */ /* 0x0003e80000100800 */
[----:B------:R-:W3:Y:S04]  /*18580*/  LDL.LU R128, [R1+0x324] ;  /* 0x0003240001807983 */ /* 0x000ee80000300800 */
[----:B------:R-:W3:Y:S04]  /*18590*/  LDL.64 R120, [R1+0x5d8] ;  /* 0x0005d80001787983 */ /* 0x000ee80000100a00 */
[----:B------:R-:W3:Y:S04]  /*185a0*/  LDL.LU R129, [R1+0x320] ;  /* 0x0003200001817983 */ /* 0x000ee80000300800 */
[----:B------:R-:W3:Y:S04]  /*185b0*/  LDL.64 R136, [R1+0x5e8] ;  /* 0x0005e80001887983 */ /* 0x000ee80000100a00 */
[----:B------:R-:W3:Y:S04]  /*185c0*/  LDL.LU R152, [R1+0x30c] ;  /* 0x00030c0001987983 */ /* 0x000ee80000300800 */
[----:B------:R-:W3:Y:S01]  /*185d0*/  LDL.64 R144, [R1+0x5f8] ;  /* 0x0005f80001907983 */ /* 0x000ee20000100a00 */
[----:B------:R-:W-:-:S03]  /*185e0*/  ISETP.NE.U32.AND P2, PT, R208, RZ, PT ;  /* 0x000000ffd000720c */ /* 0x000fc60003f45070 */
[----:B------:R-:W3:Y:S04]  /*185f0*/  LDL.LU R153, [R1+0x308] ;  /* 0x0003080001997983 */ /* 0x000ee80000300800 */
[----:B------:R-:W3:Y:S04]  /*18600*/  LDL.64 R160, [R1+0x608] ;  /* 0x0006080001a07983 */ /* 0x000ee80000100a00 */
[----:B------:R-:W3:Y:S01]  /*18610*/  LDL.LU R192, [R1+0x364] ;  /* 0x0003640001c07983 */ /* 0x000ee20000300800 */
[----:B------:R-:W-:-:S03]  /*18620*/  ISETP.NE.U32.AND P1, PT, R216, RZ, PT ;  /* 0x000000ffd800720c */ /* 0x000fc60003f25070 */
[----:B------:R-:W3:Y:S04]  /*18630*/  LDL.64 R168, [R1+0x610] ;  /* 0x0006100001a87983 */ /* 0x000ee80000100a00 */
[----:B----4-:R-:W-:Y:S01]  /*18640*/  LDGSTS.E [R4+0x60000], desc[UR22][R200.64], P3 ;  /* 0x60000000c8047fae */ /* 0x010fe200099a1016 */
[----:B------:R-:W-:-:S03]  /*18650*/  ISETP.NE.U32.AND P3, PT, R217, RZ, PT ;  /* 0x000000ffd900720c */ /* 0x000fc60003f65070 */
[----:B------:R-:W4:Y:S04]  /*18660*/  LDL.LU R208, [R1+0x360] ;  /* 0x0003600001d07983 */ /* 0x000f280000300800 */
[----:B------:R-:W-:Y:S04]  /*18670*/  LDGSTS.E [R4+0x60008], desc[UR22][R224.64], P5 ;  /* 0x60008000e0047fae */ /* 0x000fe8000a9a1016 */
[----:B------:R-:W4:Y:S04]  /*18680*/  LDL.64 R200, [R1+0x620] ;  /* 0x0006200001c87983 */ /* 0x000f280000100a00 */
[----:B------:R-:W4:Y:S04]  /*18690*/  LDL.LU R224, [R1+0x334] ;  /* 0x0003340001e07983 */ /* 0x000f280000300800 */
[----:B------:R-:W4:Y:S04]  /*186a0*/  LDL.64 R216, [R1+0x630] ;  /* 0x0006300001d87983 */ /* 0x000f280000100a00 */
[----:B------:R-:W4:Y:S04]  /*186b0*/  LDL.LU R225, [R1+0x330] ;  /* 0x0003300001e17983 */ /* 0x000f280000300800 */
[----:B--2---:R-:W-:Y:S01]  /*186c0*/  LDGSTS.E [R4+0x62000], desc[UR22][R232.64], P4 ;  /* 0x62000000e8047fae */ /* 0x004fe2000a1a1016 */
[----:B------:R-:W-:-:S03]  /*186d0*/  ISETP.NE.U32.AND P4, PT, R240, RZ, PT ;  /* 0x000000fff000720c */ /* 0x000fc60003f85070 */
[----:B------:R-:W2:Y:S04]  /*186e0*/  LDL.64 R232, [R1+0x638] ;  /* 0x0006380001e87983 */ /* 0x000ea80000100a00 */
[----:B------:R-:W2:Y:S04]  /*186f0*/  LDL.LU R240, [R1+0x398] ;  /* 0x0003980001f07983 */ /* 0x000ea80000300800 */
[----:B---3--:R1:W-:Y:S01]  /*18700*/  LDGSTS.E [R4+0x62008], desc[UR22][R176.64], P2 ;  /* 0x62008000b0047fae */ /* 0x0083e200091a1016 */
[----:B------:R-:W-:-:S03]  /*18710*/  ISETP.NE.U32.AND P2, PT, R241, RZ, PT ;  /* 0x000000fff100720c */ /* 0x000fc60003f45070 */
[----:B------:R-:W3:Y:S04]  /*18720*/  LDL.64 R176, [R1+0x640] ;  /* 0x0006400001b07983 */ /* 0x000ee80000100a00 */
[----:B------:R-:W3:Y:S01]  /*18730*/  LDL.LU R241, [R1+0x374] ;  /* 0x0003740001f17983 */ /* 0x000ee20000300800 */
[----:B-1----:R-:W-:Y:S02]  /*18740*/  LOP3.LUT R4, R13, 0x40, RZ, 0x3c, !PT ;  /* 0x000000400d047812 */ /* 0x002fe400078e3cff */
[----:B------:R-:W-:-:S03]  /*18750*/  ISETP.NE.U32.AND P5, PT, R209, RZ, PT ;  /* 0x000000ffd100720c */ /* 0x000fc60003fa5070 */
[----:B------:R-:W-:-:S05]  /*18760*/  VIADD R4, R4, UR7 ;  /* 0x0000000704047c36 */ /* 0x000fca0008000000 */
[----:B------:R1:W-:Y:S04]  /*18770*/  STL [R1+0x458], R4 ;  /* 0x0004580401007387 */ /* 0x0003e80000100800 */
[----:B------:R-:W-:Y:S01]  /*18780*/  LDGSTS.E [R4+0x60000], desc[UR22][R184.64], P1 ;  /* 0x60000000b8047fae */ /* 0x000fe200089a1016 */
[----:B------:R-:W-:-:S03]  /*18790*/  ISETP.NE.U32.AND P1, PT, R128, RZ, PT ;  /* 0x000000ff8000720c */ /* 0x000fc60003f25070 */
[----:B------:R-:W-:Y:S04]  /*187a0*/  LDGSTS.E [R4+0x60008], desc[UR22][R120.64], P3 ;  /* 0x6000800078047fae */ /* 0x000fe800099a1016 */
[----:B------:R-:W3:Y:S04]  /*187b0*/  LDL.64 R184, [R1+0x660] ;  /* 0x0006600001b87983 */ /* 0x000ee80000100a00 */
[----:B------:R-:W3:Y:S01]  /*187c0*/  LDL.LU R209, [R1+0x370] ;  /* 0x0003700001d17983 */ /* 0x000ee20000300800 */
[----:B------:R-:W-:-:S03]  /*187d0*/  ISETP.NE.U32.AND P3, PT, R129, RZ, PT ;  /* 0x000000ff8100720c */ /* 0x000fc60003f65070 */
[----:B------:R-:W-:Y:S01]  /*187e0*/  LDGSTS.E [R4+0x62000], desc[UR22][R136.64], P5 ;  /* 0x6200000088047fae */ /* 0x000fe2000a9a1016 */
[----:B------:R-:W-:-:S03]  /*187f0*/  ISETP.NE.U32.AND P5, PT, R152, RZ, PT ;  /* 0x000000ff9800720c */ /* 0x000fc60003fa5070 */
[----:B------:R1:W-:Y:S02]  /*18800*/  LDGSTS.E [R4+0x62008], desc[UR22][R144.64], P4 ;  /* 0x6200800090047fae */ /* 0x0003e4000a1a1016 */
[----:B-1----:R-:W-:-:S05]  /*18810*/  LOP3.LUT R4, R13, 0x50, RZ, 0x3c, !PT ;  /* 0x000000500d047812 */ /* 0x002fca00078e3cff */
[----:B------:R-:W-:Y:S01]  /*18820*/  VIADD R4, R4, UR7 ;  /* 0x0000000704047c36 */ /* 0x000fe20008000000 */
[----:B------:R-:W-:-:S04]  /*18830*/  ISETP.NE.U32.AND P4, PT, R153, RZ, PT ;  /* 0x000000ff9900720c */ /* 0x000fc80003f85070 */
[----:B------:R-:W-:Y:S01]  /*18840*/  LDGSTS.E [R4+0x60000], desc[UR22][R160.64], P2 ;  /* 0x60000000a0047fae */ /* 0x000fe200091a1016 */
[----:B------:R-:W-:-:S03]  /*18850*/  ISETP.NE.U32.AND P2, PT, R192, RZ, PT ;  /* 0x000000ffc000720c */ /* 0x000fc60003f45070 */
[----:B------:R-:W-:Y:S04]  /*18860*/  LDGSTS.E [R4+0x60008], desc[UR22][R168.64], P1 ;  /* 0x60008000a8047fae */ /* 0x000fe800089a1016 */
[----:B------:R1:W-:Y:S04]  /*18870*/  STL [R1+0x45c], R4 ;  /* 0x00045c0401007387 */ /* 0x0003e80000100800 */
[----:B----4-:R-:W-:Y:S04]  /*18880*/  LDGSTS.E [R4+0x62000], desc[UR22][R200.64], P3 ;  /* 0x62000000c8047fae */ /* 0x010fe800099a1016 */
[----:B------:R1:W-:Y:S02]  /*18890*/  LDGSTS.E [R4+0x62008], desc[UR22][R216.64], P5 ;  /* 0x62008000d8047fae */ /* 0x0003e4000a9a1016 */
[----:B-1----:R-:W-:-:S05]  /*188a0*/  LOP3.LUT R4, R13, 0x60, RZ, 0x3c, !PT ;  /* 0x000000600d047812 */ /* 0x002fca00078e3cff */
[----:B------:R-:W-:Y:S01]  /*188b0*/  VIADD R5, R4, UR7 ;  /* 0x0000000704057c36 */ /* 0x000fe20008000000 */
[----:B------:R-:W-:Y:S02]  /*188c0*/  ISETP.NE.U32.AND P3, PT, R224, RZ, PT ;  /* 0x000000ffe000720c */ /* 0x000fe40003f65070 */
[----:B------:R-:W-:Y:S02]  /*188d0*/  ISETP.NE.U32.AND P5, PT, R225, RZ, PT ;  /* 0x000000ffe100720c */ /* 0x000fe40003fa5070 */
[----:B------:R-:W-:Y:S04]  /*188e0*/  STL [R1+0x498], R5 ;  /* 0x0004980501007387 */ /* 0x000fe80000100800 */
[----:B------:R-:W4:Y:S04]  /*188f0*/  LDL.64 R200, [R1+0x668] ;  /* 0x0006680001c87983 */ /* 0x000f280000100a00 */
[----:B------:R-:W4:Y:S04]  /*18900*/  LDL.64 R216, [R1+0x670] ;  /* 0x0006700001d87983 */ /* 0x000f280000100a00 */
[----:B------:R-:W4:Y:S04]  /*18910*/  LDL.64 R224, [R1+0x680] ;  /* 0x0006800001e07983 */ /* 0x000f280000100a00 */
[----:B--2---:R-:W-:Y:S01]  /*18920*/  LDGSTS.E [R5+0x60000], desc[UR22][R232.64], P4 ;  /* 0x60000000e8057fae */ /* 0x004fe2000a1a1016 */
[----:B------:R-:W-:-:S03]  /*18930*/  ISETP.NE.U32.AND P4, PT, R240, RZ, PT ;  /* 0x000000fff000720c */ /* 0x000fc60003f85070 */
[----:B------:R-:W2:Y:S04]  /*18940*/  LDL.64 R232, [R1+0x698] ;  /* 0x0006980001e87983 */ /* 0x000ea80000100a00 */
[----:B---3--:R-:W-:Y:S01]  /*18950*/  LDGSTS.E [R5+0x60008], desc[UR22][R176.64], P2 ;  /* 0x60008000b0057fae */ /* 0x008fe200091a1016 */
[----:B------:R-:W-:-:S03]  /*18960*/  ISETP.NE.U32.AND P2, PT, R241, RZ, PT ;  /* 0x000000fff100720c */ /* 0x000fc60003f45070 */
[----:B------:R-:W3:Y:S01]  /*18970*/  LDL.64 R240, [R1+0x690] ;  /* 0x0006900001f07983 */ /* 0x000ee20000100a00 */
[----:B------:R-:W-:Y:S02]  /*18980*/  ISETP.NE.U32.AND P1, PT, R208, RZ, PT ;  /* 0x000000ffd000720c */ /* 0x000fe40003f25070 */
[----:B------:R-:W-:-:S11]  /*18990*/  LOP3.LUT R4, R13, 0x70, RZ, 0x3c, !PT ;  /* 0x000000700d047812 */ /* 0x000fd600078e3cff */
[----:B------:R-:W-:Y:S01]  /*189a0*/  LDGSTS.E [R5+0x62000], desc[UR22][R184.64], P1 ;  /* 0x62000000b8057fae */ /* 0x000fe200089a1016 */
[----:B------:R-:W-:-:S03]  /*189b0*/  ISETP.NE.U32.AND P1, PT, R209, RZ, PT ;  /* 0x000000ffd100720c */ /* 0x000fc60003f25070 */
[----:B------:R-:W3:Y:S04]  /*189c0*/  LDL.LU.64 R208, [R1+0xc8] ;  /* 0x0000c80001d07983 */ /* 0x000ee80000300a00 */
[----:B------:R-:W3:Y:S04]  /*189d0*/  LDL.LU.64 R176, [R1+0xa8] ;  /* 0x0000a80001b07983 */ /* 0x000ee80000300a00 */
[----:B------:R-:W3:Y:S04]  /*189e0*/  LDL.LU.64 R144, [R1+0x88] ;  /* 0x0000880001907983 */ /* 0x000ee80000300a00 */
[----:B------:R-:W3:Y:S04]  /*189f0*/  LDL.LU.64 R112, [R1+0x68] ;  /* 0x0000680001707983 */ /* 0x000ee80000300a00 */
[----:B------:R-:W3:Y:S04]  /*18a00*/  LDL.LU.64 R80, [R1+0x48] ;  /* 0x0000480001507983 */ /* 0x000ee80000300a00 */
[----:B------:R-:W3:Y:S04]  /*18a10*/  LDL.LU.64 R48, [R1+0x28] ;  /* 0x0000280001307983 */ /* 0x000ee80000300a00 */
[----:B------:R-:W3:Y:S01]  /*18a20*/  LDL.LU.64 R16, [R1+0x8] ;  /* 0x0000080001107983 */ /* 0x000ee20000300a00 */
[----:B------:R-:W-:Y:S01]  /*18a30*/  USHF.L.U32 UR14, UR5, 0x6, URZ ;  /* 0x00000006050e7899 */ /* 0x000fe200080006ff */
[----:B------:R-:W-:-:S02]  /*18a40*/  VIADD R4, R4, UR7 ;  /* 0x0000000704047c36 */ /* 0x000fc40008000000 */
[----:B------:R-:W-:Y:S03]  /*18a50*/  STL.64 [R1+0xf60], R12 ;  /* 0x000f600c01007387 */ /* 0x000fe60000100a00 */
[----:B------:R-:W-:Y:S01]  /*18a60*/  IMAD.U32 R251, RZ, RZ, UR14 ;  /* 0x0000000efffb7e24 */ /* 0x000fe2000f8e00ff */
[----:B------:R1:W-:Y:S04]  /*18a70*/  STL [R1+0x49c], R4 ;  /* 0x00049c0401007387 */ /* 0x0003e80000100800 */
[----:B----4-:R-:W-:Y:S04]  /*18a80*/  LDGSTS.E [R5+0x62008], desc[UR22][R200.64], P3 ;  /* 0x62008000c8057fae */ /* 0x010fe800099a1016 */
[----:B------:R-:W-:Y:S04]  /*18a90*/  LDGSTS.E [R4+0x60000], desc[UR22][R216.64], P5 ;  /* 0x60000000d8047fae */ /* 0x000fe8000a9a1016 */
[----:B------:R-:W-:Y:S04]  /*18aa0*/  LDGSTS.E [R4+0x60008], desc[UR22][R224.64], P4 ;  /* 0x60008000e0047fae */ /* 0x000fe8000a1a1016 */
[----:B------:R-:W4:Y:S04]  /*18ab0*/  LDL.64 R216, [R1+0xe0] ;  /* 0x0000e00001d87983 */ /* 0x000f280000100a00 */
[----:B------:R-:W4:Y:S04]  /*18ac0*/  LDL.64 R224, [R1+0x100] ;  /* 0x0001000001e07983 */ /* 0x000f280000100a00 */
[----:B--2---:R-:W-:Y:S04]  /*18ad0*/  LDGSTS.E [R4+0x62000], desc[UR22][R232.64], P2 ;  /* 0x62000000e8047fae */ /* 0x004fe800091a1016 */
[----:B---3--:R1:W-:Y:S01]  /*18ae0*/  LDGSTS.E [R4+0x62008], desc[UR22][R240.64], P1 ;  /* 0x62008000f0047fae */ /* 0x0083e200089a1016 */
[----:B------:R-:W-:-:S03]  /*18af0*/  SHF.R.S32.HI R15, RZ, 0x6, R193 ;  /* 0x00000006ff0f7819 */ /* 0x000fc600000114c1 */
[----:B------:R-:W0:Y:S01]  /*18b00*/  LDGDEPBAR ;  /* 0x00000000000079af */ /* 0x000e220000000000 */
[----:B-1----:R-:W-:-:S05]  /*18b10*/  IMAD.WIDE R4, R251, 0x4, R246 ;  /* 0x00000004fb047825 */ /* 0x002fca00078e02f6 */
[----:B------:R-:W-:Y:S04]  /*18b20*/  STL.64 [R1+0x768], R4 ;  /* 0x0007680401007387 */ /* 0x000fe80000100a00 */
[----:B------:R-:W2:Y:S04]  /*18b30*/  LDL.64 R232, [R1+0x128] ;  /* 0x0001280001e87983 */ /* 0x000ea80000100a00 */
[----:B------:R-:W3:Y:S01]  /*18b40*/  LDL.64 R240, [R1+0x148] ;  /* 0x0001480001f07983 */ /* 0x000ee20000100a00 */
[----:B------:R-:W-:-:S03]  /*18b50*/  SGXT R15, R15, 0x1 ;  /* 0x000000010f0f781a */ /* 0x000fc60000000200 */
[----:B------:R-:W2:Y:S01]  /*18b60*/  LDL.64 R168, [R1+0x168] ;  /* 0x0001680001a87983 */ /* 0x000ea20000100a00 */
[----:B------:R-:W-:Y:S01]  /*18b70*/  LOP3.LUT R14, R15, 0x90, RZ, 0xc0, !PT ;  /* 0x000000900f0e7812 */ /* 0x000fe200078ec0ff */
[C---:B------:R-:W-:Y:S02]  /*18b80*/  IMAD.SHL.U32 R15, R193.reuse, 0x4, RZ ;  /* 0x00000004c10f7824 */ /* 0x040fe400078e00ff */
[----:B------:R-:W3:Y:S03]  /*18b90*/  LDL.64 R200, [R1+0x188] ;  /* 0x0001880001c87983 */ /* 0x000ee60000100a00 */
[----:B------:R-:W-:Y:S01]  /*18ba0*/  LOP3.LUT R14, R14, 0x7c, R15, 0x78, !PT ;  /* 0x0000007c0e0e7812 */ /* 0x000fe200078e780f */
[----:B------:R-:W-:-:S05]  /*18bb0*/  IMAD.SHL.U32 R15, R193, 0x400, RZ ;  /* 0x00000400c10f7824 */ /* 0x000fca00078e00ff */
[----:B------:R-:W-:-:S05]  /*18bc0*/  LOP3.LUT R14, R14, 0x8000, R15, 0xf8, !PT ;  /* 0x000080000e0e7812 */ /* 0x000fca00078ef80f */
[----:B------:R-:W-:-:S05]  /*18bd0*/  VIADD R250, R14, UR7 ;  /* 0x000000070efa7c36 */ /* 0x000fca0008000000 */
[----:B------:R-:W-:Y:S04]  /*18be0*/  LDGSTS.E [R250], desc[UR22][R246.64], P6 ;  /* 0x00000000f6fa7fae */ /* 0x000fe8000b1a1016 */
[----:B------:R-:W-:Y:S04]  /*18bf0*/  LDGSTS.E [R250+0x400], desc[UR22][R208.64], P6 ;  /* 0x00400000d0fa7fae */ /* 0x000fe8000b1a1016 */
        /* <DEDUP_REMOVED lines=8> */
[----:B------:R-:W-:Y:S04]  /*18c80*/  STL.64 [R1+0x1060], R208 ;  /* 0x001060d001007387 */ /* 0x000fe80000100a00 */
[----:B------:R-:W-:Y:S04]  /*18c90*/  LDGSTS.E [R250+0x2800], desc[UR22][R222.64], P6 ;  /* 0x02800000defa7fae */ /* 0x000fe8000b1a1016 */
[----:B------:R1:W-:Y:S04]  /*18ca0*/  STL.64 [R1+0x1068], R176 ;  /* 0x001068b001007387 */ /* 0x0003e80000100a00 */
[----:B------:R-:W-:Y:S04]  /*18cb0*/  LDGSTS.E [R250+0x2c00], desc[UR22][R214.64], P6 ;  /* 0x02c00000d6fa7fae */ /* 0x000fe8000b1a1016 */
[----:B------:R-:W-:Y:S04]  /*18cc0*/  STL.64 [R1+0x1070], R144 ;  /* 0x0010709001007387 */ /* 0x000fe80000100a00 */
[----:B------:R-:W-:Y:S04]  /*18cd0*/  LDGSTS.E [R250+0x3000], desc[UR22][R206.64], P6 ;  /* 0x03000000cefa7fae */ /* 0x000fe8000b1a1016 */
[----:B------:R-:W-:Y:S04]  /*18ce0*/  STL.64 [R1+0x1078], R112 ;  /* 0x0010787001007387 */ /* 0x000fe80000100a00 */
[----:B------:R-:W-:Y:S04]  /*18cf0*/  LDGSTS.E [R250+0x3400], desc[UR22][R198.64], P6 ;  /* 0x03400000c6fa7fae */ /* 0x000fe8000b1a1016 */
[----:B------:R-:W-:Y:S04]  /*18d00*/  STL.64 [R1+0x1080], R80 ;  /* 0x0010805001007387 */ /* 0x000fe80000100a00 */
        /* <DEDUP_REMOVED lines=17> */
[----:B------:R-:W-:Y:S04]  /*18e20*/  LDGSTS.E [R250+0x5c00], desc[UR22][R118.64], P6 ;  /* 0x05c0000076fa7fae */ /* 0x000fe8000b1a1016 */
[----:B-1----:R-:W3:Y:S04]  /*18e30*/  LDL.64 R176, [R1+0x1a8] ;  /* 0x0001a80001b07983 */ /* 0x002ee80000100a00 */
[----:B------:R-:W-:Y:S04]  /*18e40*/  LDGSTS.E [R250+0x6000], desc[UR22][R110.64], P6 ;  /* 0x060000006efa7fae */ /* 0x000fe8000b1a1016 */
[----:B------:R-:W3:Y:S04]  /*18e50*/  LDL.64 R208, [R1+0x1d0] ;  /* 0x0001d00001d07983 */ /* 0x000ee80000100a00 */
        /* <DEDUP_REMOVED lines=26> */
[----:B----4-:R-:W-:Y:S04]  /*19000*/  LDGSTS.E [R250+0x11800], desc[UR22][R216.64], P6 ;  /* 0x11800000d8fa7fae */ /* 0x010fe8000b1a1016 */
[----:B------:R-:W4:Y:S04]  /*19010*/  LDL.64 R192, [R1+0x410] ;  /* 0x0004100001c07983 */ /* 0x000f280000100a00 */
[----:B------:R-:W-:Y:S04]  /*19020*/  LDGSTS.E [R250+0x11c00], desc[UR22][R224.64], P6 ;  /* 0x11c00000e0fa7fae */ /* 0x000fe8000b1a1016 */
[----:B------:R-:W4:Y:S04]  /*19030*/  LDL.64 R216, [R1+0x440] ;  /* 0x0004400001d87983 */ /* 0x000f280000100a00 */
[----:B--2---:R-:W-:Y:S04]  /*19040*/  LDGSTS.E [R250+0x12000], desc[UR22][R232.64], P6 ;  /* 0x12000000e8fa7fae */ /* 0x004fe8000b1a1016 */
[----:B------:R-:W2:Y:S04]  /*19050*/  LDL.64 R224, [R1+0x478] ;  /* 0x0004780001e07983 */ /* 0x000ea80000100a00 */
[----:B---3--:R-:W-:Y:S04]  /*19060*/  LDGSTS.E [R250+0x12400], desc[UR22][R240.64], P6 ;  /* 0x12400000f0fa7fae */ /* 0x008fe8000b1a1016 */
[----:B------:R-:W3:Y:S04]  /*19070*/  LDL.64 R232, [R1+0x4b0] ;  /* 0x0004b00001e87983 */ /* 0x000ee80000100a00 */
[----:B------:R-:W-:Y:S04]  /*19080*/  LDGSTS.E [R250+0x12800], desc[UR22][R168.64], P6 ;  /* 0x12800000a8fa7fae */ /* 0x000fe8000b1a1016 */
[----:B------:R-:W3:Y:S04]  /*19090*/  LDL.64 R240, [R1+0x4d8] ;  /* 0x0004d80001f07983 */ /* 0x000ee80000100a00 */
[----:B------:R-:W-:Y:S04]  /*190a0*/  LDGSTS.E [R250+0x12c00], desc[UR22][R200.64], P6 ;  /* 0x12c00000c8fa7fae */ /* 0x000fe8000b1a1016 */
[----:B------:R-:W3:Y:S04]  /*190b0*/  LDL.LU.64 R200, [R1+0xc0] ;  /* 0x0000c00001c87983 */ /* 0x000ee80000300a00 */
[----:B------:R-:W3:Y:S04]  /*190c0*/  LDL.LU.64 R168, [R1+0xa0] ;  /* 0x0000a00001a87983 */ /* 0x000ee80000300a00 */
[----:B------:R-:W3:Y:S04]  /*190d0*/  LDL.LU.64 R136, [R1+0x80] ;  /* 0x0000800001887983 */ /* 0x000ee80000300a00 */
[----:B------:R-:W3:Y:S04]  /*190e0*/  LDL.LU.64 R104, [R1+0x60] ;  /* 0x0000600001687983 */ /* 0x000ee80000300a00 */
[----:B------:R-:W3:Y:S04]  /*190f0*/  LDL.LU.64 R72, [R1+0x40] ;  /* 0x0000400001487983 */ /* 0x000ee80000300a00 */
[----:B------:R-:W3:Y:S04]  /*19100*/  LDL.LU.64 R40, [R1+0x20] ;  /* 0x0000200001287983 */ /* 0x000ee80000300a00 */
[----:B------:R-:W3:Y:S04]  /*19110*/  LDL.LU.64 R4, [R1] ;  /* 0x0000000001047983 */ /* 0x000ee80000300a00 */
[----:B------:R-:W-:Y:S04]  /*19120*/  LDGSTS.E [R250+0x13000], desc[UR22][R176.64], P6 ;  /* 0x13000000b0fa7fae */ /* 0x000fe8000b1a1016 */
[----:B------:R-:W-:Y:S04]  /*19130*/  LDGSTS.E [R250+0x13400], desc[UR22][R208.64], P6 ;  /* 0x13400000d0fa7fae */ /* 0x000fe8000b1a1016 */
[----:B------:R-:W-:Y:S04]  /*19140*/  LDGSTS.E [R250+0x13800], desc[UR22][R246.64], P6 ;  /* 0x13800000f6fa7fae */ /* 0x000fe8000b1a1016 */
[----:B------:R1:W-:Y:S04]  /*19150*/  LDGSTS.E [R250+0x13c00], desc[UR22][R12.64], P6 ;  /* 0x13c000000cfa7fae */ /* 0x0003e8000b1a1016 */
[----:B------:R-:W-:Y:S01]  /*19160*/  LDGSTS.E [R250+0x14000], desc[UR22][R24.64], P6 ;  /* 0x1400000018fa7fae */ /* 0x000fe2000b1a1016 */
[----:B-1----:R-:W-:-:S03]  /*19170*/  LOP3.LUT R12, R14, 0x20, RZ, 0x3c, !PT ;  /* 0x000000200e0c7812 */ /* 0x002fc600078e3cff */
[----:B------:R-:W-:Y:S02]  /*19180*/  LDGSTS.E [R250+0x14400], desc[UR22][R32.64], P6 ;  /* 0x1440000020fa7fae */ /* 0x000fe4000b1a1016 */
[----:B------:R-:W-:Y:S02]  /*19190*/  VIADD R246, R12, UR7 ;  /* 0x000000070cf67c36 */ /* 0x000fe40008000000 */
[----:B------:R-:W-:Y:S01]  /*191a0*/  LDGSTS.E [R250+0x14800], desc[UR22][R56.64], P6 ;  /* 0x1480000038fa7fae */ /* 0x000fe2000b1a1016 */
[----:B------:R-:W-:-:S03]  /*191b0*/  IMAD.WIDE R12, R251, 0x4, R244 ;  /* 0x00000004fb0c7825 */ /* 0x000fc600078e02f4 */
        /* <DEDUP_REMOVED lines=8> */
[----:B----4-:R-:W-:Y:S04]  /*19240*/  LDGSTS.E [R250+0x16c00], desc[UR22][R192.64], P6 ;  /* 0x16c00000c0fa7fae */ /* 0x010fe8000b1a1016 */
[----:B------:R-:W-:Y:S04]  /*19250*/  LDGSTS.E [R250+0x17000], desc[UR22][R216.64], P6 ;  /* 0x17000000d8fa7fae */ /* 0x000fe8000b1a1016 */
[----:B--2---:R-:W-:Y:S04]  /*19260*/  LDGSTS.E [R250+0x17400], desc[UR22][R224.64], P6 ;  /* 0x17400000e0fa7fae */ /* 0x004fe8000b1a1016 */
[----:B------:R-:W2:Y:S04]  /*19270*/  LDL.64 R216, [R1+0xd8] ;  /* 0x0000d80001d87983 */ /* 0x000ea80000100a00 */
[----:B---3--:R-:W-:Y:S04]  /*19280*/  LDGSTS.E [R250+0x17800], desc[UR22][R232.64], P6 ;  /* 0x17800000e8fa7fae */ /* 0x008fe8000b1a1016 */
[----:B------:R-:W3:Y:S04]  /*19290*/  LDL.64 R224, [R1+0xf8] ;  /* 0x0000f80001e07983 */ /* 0x000ee80000100a00 */
[----:B------:R1:W-:Y:S04]  /*192a0*/  STL.64 [R1+0x838], R12 ;  /* 0x0008380c01007387 */ /* 0x0003e80000100a00 */
[----:B------:R-:W-:Y:S04]  /*192b0*/  LDGSTS.E [R250+0x17c00], desc[UR22][R240.64], P6 ;  /* 0x17c00000f0fa7fae */ /* 0x000fe8000b1a1016 */
[----:B------:R-:W4:Y:S04]  /*192c0*/  LDL.64 R232, [R1+0x118] ;  /* 0x0001180001e87983 */ /* 0x000f280000100a00 */
[----:B------:R-:W4:Y:S04]  /*192d0*/  LDL.64 R64, [R1+0x158] ;  /* 0x0001580001407983 */ /* 0x000f280000100a00 */
[----:B------:R-:W4:Y:S04]  /*192e0*/  LDL.64 R240, [R1+0x138] ;  /* 0x0001380001f07983 */ /* 0x000f280000100a00 */
[----:B------:R-:W4:Y:S04]  /*192f0*/  LDL.64 R96, [R1+0x178] ;  /* 0x0001780001607983 */ /* 0x000f280000100a00 */
[----:B------:R-:W4:Y:S04]  /*19300*/  LDL.64 R128, [R1+0x198] ;  /* 0x0001980001807983 */ /* 0x000f280000100a00 */
[----:B------:R-:W4:Y:S04]  /*19310*/  LDL.64 R160, [R1+0x1b8] ;  /* 0x0001b80001a07983 */ /* 0x000f280000100a00 */
[----:B------:R-:W4:Y:S04]  /*19320*/  LDL.64 R192, [R1+0x1d8] ;  /* 0x0001d80001c07983 */ /* 0x000f280000100a00 */
[----:B------:R1:W-:Y:S04]  /*19330*/  LDGSTS.E [R246+0x100], desc[UR22][R244.64], P6 ;  /* 0x00100000f4f67fae */ /* 0x0003e8000b1a1016 */
[----:B------:R-:W-:Y:S04]  /*19340*/  LDGSTS.E [R246+0x500], desc[UR22][R200.64], P6 ;  /* 0x00500000c8f67fae */ /* 0x000fe8000b1a1016 */
[----:B------:R-:W-:Y:S04]  /*19350*/  LDGSTS.E [R246+0x900], desc[UR22][R168.64], P6 ;  /* 0x00900000a8f67fae */ /* 0x000fe8000b1a1016 */
[----:B------:R-:W-:Y:S01]  /*19360*/  LDGSTS.E [R246+0xd00], desc[UR22][R136.64], P6 ;  /* 0x00d0000088f67fae */ /* 0x000fe2000b1a1016 */
[C---:B------:R-:W-:Y:S01]  /*19370*/  LOP3.LUT R15, R14.reuse, 0x60, RZ, 0x3c, !PT ;  /* 0x000000600e0f7812 */ /* 0x040fe200078e3cff */
[----:B------:R-:W-:Y:S01]  /*19380*/  IMAD.WIDE R190, R251, 0x4, R190 ;  /* 0x00000004fbbe7825 */ /* 0x000fe200078e02be */
[----:B------:R-:W-:Y:S01]  /*19390*/  UIADD3 UR5, UPT, UPT, UR15, -0x40, URZ ;  /* 0xffffffc00f057890 */ /* 0x000fe2000fffe0ff */
[----:B------:R-:W-:Y:S01]  /*193a0*/  LDGSTS.E [R246+0x1100], desc[UR22][R104.64], P6 ;  /* 0x0110000068f67fae */ /* 0x000fe2000b1a1016 */
[----:B-1----:R-:W1:Y:S03]  /*193b0*/  LDC R245, c[0x0][0x3a0] ;  /* 0x0000e800fff57b82 */ /* 0x002e660000000800 */
        /* <DEDUP_REMOVED lines=8> */
[----:B------:R-:W4:Y:S04]  /*19440*/  LDL.64 R16, [R1+0x1f8] ;  /* 0x0001f80001107983 */ /* 0x000f280000100a00 */
        /* <DEDUP_REMOVED lines=36> */
[----:B------:R-:W4:Y:S04]  /*19690*/  LDL.64 R184, [R1+0x420] ;  /* 0x0004200001b87983 */ /* 0x000f280000100a00 */
[----:B--2---:R-:W-:Y:S04]  /*196a0*/  LDGSTS.E [R246+0x11500], desc[UR22][R216.64], P6 ;  /* 0x11500000d8f67fae */ /* 0x004fe8000b1a1016 */
[----:B---3--:R-:W-:Y:S04]  /*196b0*/  LDGSTS.E [R246+0x11900], desc[UR22][R224.64], P6 ;  /* 0x11900000e0f67fae */ /* 0x008fe8000b1a1016 */
[----:B------:R-:W2:Y:S04]  /*196c0*/  LDL.64 R216, [R1+0x448] ;  /* 0x0004480001d87983 */ /* 0x000ea80000100a00 */
[----:B----4-:R-:W-:Y:S04]  /*196d0*/  LDGSTS.E [R246+0x11d00], desc[UR22][R232.64], P6 ;  /* 0x11d00000e8f67fae */ /* 0x010fe8000b1a1016 */
[----:B------:R-:W3:Y:S04]  /*196e0*/  LDL.64 R224, [R1+0x480] ;  /* 0x0004800001e07983 */ /* 0x000ee80000100a00 */
        /* <DEDUP_REMOVED lines=8> */
[----:B------:R-:W4:Y:S04]  /*19770*/  LDL.LU.64 R192, [R1+0xb8] ;  /* 0x0000b80001c07983 */ /* 0x000f280000300a00 */
[----:B------:R-:W4:Y:S04]  /*19780*/  LDL.LU.64 R160, [R1+0x98] ;  /* 0x0000980001a07983 */ /* 0x000f280000300a00 */
[----:B------:R-:W4:Y:S04]  /*19790*/  LDL.LU.64 R128, [R1+0x78] ;  /* 0x0000780001807983 */ /* 0x000f280000300a00 */
[----:B------:R-:W4:Y:S04]  /*197a0*/  LDL.LU.64 R96, [R1+0x58] ;  /* 0x0000580001607983 */ /* 0x000f280000300a00 */
[----:B------:R-:W4:Y:S04]  /*197b0*/  LDL.LU.64 R64, [R1+0x38] ;  /* 0x0000380001407983 */ /* 0x000f280000300a00 */
[----:B------:R-:W4:Y:S04]  /*197c0*/  LDL.LU.64 R32, [R1+0x18] ;  /* 0x0000180001207983 */ /* 0x000f280000300a00 */
[----:B------:R-:W-:Y:S04]  /*197d0*/  LDGSTS.E [R246+0x13900], desc[UR22][R16.64], P6 ;  /* 0x1390000010f67fae */ /* 0x000fe8000b1a1016 */
[----:B------:R-:W-:Y:S04]  /*197e0*/  LDGSTS.E [R246+0x13d00], desc[UR22][R48.64], P6 ;  /* 0x13d0000030f67fae */ /* 0x000fe8000b1a1016 */
[----:B------:R-:W-:Y:S04]  /*197f0*/  LDGSTS.E [R246+0x14100], desc[UR22][R80.64], P6 ;  /* 0x1410000050f67fae */ /* 0x000fe8000b1a1016 */
[----:B------:R-:W-:Y:S04]  /*19800*/  LDGSTS.E [R246+0x14500], desc[UR22][R112.64], P6 ;  /* 0x1450000070f67fae */ /* 0x000fe8000b1a1016 */
[----:B------:R-:W-:Y:S04]  /*19810*/  LDGSTS.E [R246+0x14900], desc[UR22][R144.64], P6 ;  /* 0x1490000090f67fae */ /* 0x000fe8000b1a1016 */
[----:B------:R-:W-:Y:S04]  /*19820*/  LDGSTS.E [R246+0x14d00], desc[UR22][R176.64], P6 ;  /* 0x14d00000b0f67fae */ /* 0x000fe8000b1a1016 */
[----:B------:R-:W-:Y:S04]  /*19830*/  LDGSTS.E [R246+0x15100], desc[UR22][R208.64], P6 ;  /* 0x15100000d0f67fae */ /* 0x000fe8000b1a1016 */
[----:B------:R1:W-:Y:S02]  /*19840*/  LDGSTS.E [R246+0x15500], desc[UR22][R12.64], P6 ;  /* 0x155000000cf67fae */ /* 0x0003e4000b1a1016 */
[----:B-1----:R-:W-:-:S02]  /*19850*/  LOP3.LUT R12, R14, 0x40, RZ, 0x3c, !PT ;  /* 0x000000400e0c7812 */ /* 0x002fc400078e3cff */
[----:B------:R1:W-:Y:S03]  /*19860*/  STL [R1+0xf68], R246 ;  /* 0x000f68f601007387 */ /* 0x0003e60000100800 */
[----:B------:R-:W-:Y:S01]  /*19870*/  VIADD R244, R12, UR7 ;  /* 0x000000070cf47c36 */ /* 0x000fe20008000000 */
[----:B------:R-:W4:Y:S01]  /*19880*/  LDL.64 R198, [R1+0xf0] ;  /* 0x0000f00001c67983 */ /* 0x000f220000100a00 */
[----:B------:R-:W-:-:S03]  /*19890*/  IMAD.WIDE R12, R251, 0x4, R242 ;  /* 0x00000004fb0c7825 */ /* 0x000fc600078e02f2 */
[----:B------:R-:W4:Y:S04]  /*198a0*/  LDL.64 R206, [R1+0x110] ;  /* 0x0001100001ce7983 */ /* 0x000f280000100a00 */
[----:B------:R1:W-:Y:S04]  /*198b0*/  STL.64 [R1+0x910], R12 ;  /* 0x0009100c01007387 */ /* 0x0003e80000100a00 */
[----:B------:R-:W4:Y:S04]  /*198c0*/  LDL.64 R214, [R1+0x120] ;  /* 0x0001200001d67983 */ /* 0x000f280000100a00 */
[----:B------:R-:W4:Y:S04]  /*198d0*/  LDL.64 R222, [R1+0x180] ;  /* 0x0001800001de7983 */ /* 0x000f280000100a00 */
[----:B------:R-:W4:Y:S04]  /*198e0*/  LDL.64 R230, [R1+0x1a0] ;  /* 0x0001a00001e67983 */ /* 0x000f280000100a00 */
[----:B------:R-:W4:Y:S04]  /*198f0*/  LDL.64 R238, [R1+0x1c0] ;  /* 0x0001c00001ee7983 */ /* 0x000f280000100a00 */
[----:B------:R-:W4:Y:S04]  /*19900*/  LDL.64 R16, [R1+0x200] ;  /* 0x0002000001107983 */ /* 0x000f280000100a00 */
[----:B------:R-:W4:Y:S04]  /*19910*/  LDL.64 R48, [R1+0x220] ;  /* 0x0002200001307983 */ /* 0x000f280000100a00 */
        /* <DEDUP_REMOVED lines=11> */
[----:B------:R-:W4:Y:S04]  /*199d0*/  LDL.64 R120, [R1+0x318] ;  /* 0x0003180001787983 */ /* 0x000f280000100a00 */
[----:B------:R-:W4:Y:S04]  /*199e0*/  LDL.64 R152, [R1+0x268] ;  /* 0x0002680001987983 */ /* 0x000f280000100a00 */
[----:B------:R-:W4:Y:S04]  /*199f0*/  LDL.64 R184, [R1+0x1e0] ;  /* 0x0001e00001b87983 */ /* 0x000f280000100a00 */
[----:B------:R-:W4:Y:S04]  /*19a00*/  LDL.64 R208, [R1+0x348] ;  /* 0x0003480001d07983 */ /* 0x000f280000100a00 */
        /* <DEDUP_REMOVED lines=8> */
[----:B------:R-:W-:Y:S04]  /*19a90*/  LDGSTS.E [R244+0x200], desc[UR22][R242.64], P6 ;  /* 0x00200000f2f47fae */ /* 0x000fe8000b1a1016 */
[----:B------:R-:W4:Y:S04]  /*19aa0*/  LDL.64 R232, [R1+0x3a8] ;  /* 0x0003a80001e87983 */ /* 0x000f280000100a00 */
[----:B------:R-:W2:Y:S04]  /*19ab0*/  LDL.64 R240, [R1+0x378] ;  /* 0x0003780001f07983 */ /* 0x000ea80000100a00 */
[----:B------:R-:W2:Y:S04]  /*19ac0*/  LDL.64 R242, [R1+0x160] ;  /* 0x0001600001f27983 */ /* 0x000ea80000100a00 */
[----:B-1----:R-:W3:Y:S04]  /*19ad0*/  LDL.LU.64 R246, [R1+0x490] ;  /* 0x0004900001f67983 */ /* 0x002ee80000300a00 */
[----:B------:R-:W3:Y:S04]  /*19ae0*/  LDL.LU.64 R12, [R1+0x4c0] ;  /* 0x0004c000010c7983 */ /* 0x000ee80000300a00 */
[----:B------:R1:W-:Y:S04]  /*19af0*/  LDGSTS.E [R244+0x600], desc[UR22][R192.64], P6 ;  /* 0x00600000c0f47fae */ /* 0x0003e8000b1a1016 */
[----:B------:R1:W-:Y:S04]  /*19b00*/  LDGSTS.E [R244+0xa00], desc[UR22][R160.64], P6 ;  /* 0x00a00000a0f47fae */ /* 0x0003e8000b1a1016 */
[----:B------:R1:W-:Y:S04]  /*19b10*/  LDGSTS.E [R244+0xe00], desc[UR22][R128.64], P6 ;  /* 0x00e0000080f47fae */ /* 0x0003e8000b1a1016 */
[----:B------:R1:W-:Y:S04]  /*19b20*/  LDGSTS.E [R244+0x1200], desc[UR22][R96.64], P6 ;  /* 0x0120000060f47fae */ /* 0x0003e8000b1a1016 */
[----:B------:R1:W-:Y:S04]  /*19b30*/  LDGSTS.E [R244+0x1600], desc[UR22][R64.64], P6 ;  /* 0x0160000040f47fae */ /* 0x0003e8000b1a1016 */
        /* <DEDUP_REMOVED lines=34> */
[----:B------:R-:W3:Y:S04]  /*19d60*/  LDL.LU.64 R198, [R1+0x10c0] ;  /* 0x0010c00001c67983 */ /* 0x000ee80000300a00 */
[----:B------:R-:W3:Y:S04]  /*19d70*/  LDL.LU.64 R206, [R1+0x10b8] ;  /* 0x0010b80001ce7983 */ /* 0x000ee80000300a00 */
[----:B------:R-:W3:Y:S04]  /*19d80*/  LDL.LU.64 R214, [R1+0x10b0] ;  /* 0x0010b00001d67983 */ /* 0x000ee80000300a00 */
[----:B------:R-:W-:Y:S04]  /*19d90*/  LDGSTS.E [R244+0x12200], desc[UR22][R24.64], P6 ;  /* 0x1220000018f47fae */ /* 0x000fe8000b1a1016 */
[----:B------:R-:W3:Y:S04]  /*19da0*/  LDL.64 R24, [R1+0x4e0] ;  /* 0x0004e00001187983 */ /* 0x000ee80000100a00 */
[----:B--2---:R-:W-:Y:S04]  /*19db0*/  LDGSTS.E [R244+0x12600], desc[UR22][R242.64], P6 ;  /* 0x12600000f2f47fae */ /* 0x004fe8000b1a1016 */
[----:B------:R-:W-:Y:S04]  /*19dc0*/  LDGSTS.E [R244+0x12a00], desc[UR22][R222.64], P6 ;  /* 0x12a00000def47fae */ /* 0x000fe8000b1a1016 */
[----:B------:R-:W-:Y:S04]  /*19dd0*/  LDGSTS.E [R244+0x12e00], desc[UR22][R230.64], P6 ;  /* 0x12e00000e6f47fae */ /* 0x000fe8000b1a1016 */
[----:B------:R-:W2:Y:S04]  /*19de0*/  LDL.LU.64 R242, [R1+0xd0] ;  /* 0x0000d00001f27983 */ /* 0x000ea80000300a00 */
[----:B------:R-:W2:Y:S04]  /*19df0*/  LDL.LU.64 R222, [R1+0x10a8] ;  /* 0x0010a80001de7983 */ /* 0x000ea80000300a00 */
[----:B------:R-:W2:Y:S04]  /*19e00*/  LDL.LU.64 R230, [R1+0x10a0] ;  /* 0x0010a00001e67983 */ /* 0x000ea80000300a00 */
[----:B------:R-:W-:Y:S04]  /*19e10*/  LDGSTS.E [R244+0x13200], desc[UR22][R238.64], P6 ;  /* 0x13200000eef47fae */ /* 0x000fe8000b1a1016 */
        /* <DEDUP_REMOVED lines=23> */
[----:B----4-:R-:W-:Y:S04]  /*19f90*/  LDGSTS.E [R244+0x16200], desc[UR22][R232.64], P6 ;  /* 0x16200000e8f47fae */ /* 0x010fe8000b1a1016 */
[----:B------:R-:W-:Y:S04]  /*19fa0*/  LDGSTS.E [R244+0x16600], desc[UR22][R88.64], P6 ;  /* 0x1660000058f47fae */ /* 0x000fe8000b1a1016 */
[----:B---3--:R-:W-:Y:S04]  /*19fb0*/  LDGSTS.E [R244+0x16a00], desc[UR22][R224.64], P6 ;  /* 0x16a00000e0f47fae */ /* 0x008fe8000b1a1016 */
[----:B------:R-:W3:Y:S04]  /*19fc0*/  LDL.LU.64 R232, [R1+0x1050] ;  /* 0x0010500001e87983 */ /* 0x000ee80000300a00 */
[----:B------:R-:W4:Y:S04]  /*19fd0*/  LDL.LU.64 R88, [R1+0x50] ;  /* 0x0000500001587983 */ /* 0x000f280000300a00 */
[----:B------:R-:W3:Y:S04]  /*19fe0*/  LDL.LU.64 R224, [R1+0x1048] ;  /* 0x0010480001e07983 */ /* 0x000ee80000300a00 */
[----:B------:R-:W-:Y:S04]  /*19ff0*/  LDGSTS.E [R244+0x16e00], desc[UR22][R216.64], P6 ;  /* 0x16e00000d8f47fae */ /* 0x000fe8000b1a1016 */
[----:B------:R-:W-:Y:S04]  /*1a000*/  LDGSTS.E [R244+0x17200], desc[UR22][R56.64], P6 ;  /* 0x1720000038f47fae */ /* 0x000fe8000b1a1016 */
[----:B------:R-:W-:Y:S04]  /*1a010*/  LDGSTS.E [R244+0x17600], desc[UR22][R246.64], P6 ;  /* 0x17600000f6f47fae */ /* 0x000fe8000b1a1016 */
[----:B------:R-:W3:Y:S04]  /*1a020*/  LDL.LU.64 R216, [R1+0x1040] ;  /* 0x0010400001d87983 */ /* 0x000ee80000300a00 */
[----:B------:R-:W3:Y:S04]  /*1a030*/  LDL.LU.64 R56, [R1+0x30] ;  /* 0x0000300001387983 */ /* 0x000ee80000300a00 */
[----:B------:R-:W-:Y:S01]  /*1a040*/  LDGSTS.E [R244+0x17a00], desc[UR22][R12.64], P6 ;  /* 0x17a000000cf47fae */ /* 0x000fe2000b1a1016 */
[----:B------:R-:W-:-:S02]  /*1a050*/  VIADD R15, R15, UR7 ;  /* 0x000000070f0f7c36 */ /* 0x000fc40008000000 */
[C---:B------:R-:W-:Y:S01]  /*1a060*/  IMAD.WIDE R200, R251.reuse, 0x4, R200 ;  /* 0x00000004fbc87825 */ /* 0x040fe200078e02c8 */
[----:B------:R-:W-:Y:S04]  /*1a070*/  LDGSTS.E [R244+0x17e00], desc[UR22][R24.64], P6 ;  /* 0x17e0000018f47fae */ /* 0x000fe8000b1a1016 */
[----:B------:R-:W3:Y:S01]  /*1a080*/  LDL.LU.64 R24, [R1+0x10] ;  /* 0x0000100001187983 */ /* 0x000ee20000300a00 */
[----:B-1----:R-:W-:-:S04]  /*1a090*/  IMAD.WIDE R192, R251, 0x4, R192 ;  /* 0x00000004fbc07825 */ /* 0x002fc800078e02c0 */
[----:B------:R-:W-:-:S04]  /*1a0a0*/  IMAD.WIDE R168, R251, 0x4, R168 ;  /* 0x00000004fba87825 */ /* 0x000fc800078e02a8 */
[----:B------:R-:W-:-:S04]  /*1a0b0*/  IMAD.WIDE R160, R251, 0x4, R160 ;  /* 0x00000004fba07825 */ /* 0x000fc800078e02a0 */
[----:B------:R-:W-:-:S04]  /*1a0c0*/  IMAD.WIDE R136, R251, 0x4, R136 ;  /* 0x00000004fb887825 */ /* 0x000fc800078e0288 */
[----:B------:R-:W-:-:S04]  /*1a0d0*/  IMAD.WIDE R128, R251, 0x4, R128 ;  /* 0x00000004fb807825 */ /* 0x000fc800078e0280 */
[----:B------:R-:W-:-:S04]  /*1a0e0*/  IMAD.WIDE R104, R251, 0x4, R104 ;  /* 0x00000004fb687825 */ /* 0x000fc800078e0268 */
[----:B------:R-:W-:-:S04]  /*1a0f0*/  IMAD.WIDE R96, R251, 0x4, R96 ;  /* 0x00000004fb607825 */ /* 0x000fc800078e0260 */
[----:B------:R-:W-:-:S04]  /*1a100*/  IMAD.WIDE R72, R251, 0x4, R72 ;  /* 0x00000004fb487825 */ /* 0x000fc800078e0248 */
[C---:B------:R-:W-:Y:S01]  /*1a110*/  IMAD.WIDE R64, R251.reuse, 0x4, R64 ;  /* 0x00000004fb407825 */ /* 0x040fe200078e0240 */
[----:B--2---:R1:W-:Y:S03]  /*1a120*/  LDGSTS.E [R15+0x300], desc[UR22][R242.64], P6 ;  /* 0x00300000f20f7fae */ /* 0x0043e6000b1a1016 */
[----:B-1----:R-:W-:-:S05]  /*1a130*/  IMAD.WIDE R242, R251, 0x4, R242 ;  /* 0x00000004fbf27825 */ /* 0x002fca00078e02f2 */
[----:B------:R1:W-:Y:S04]  /*1a140*/  STL.64 [R1+0x9b8], R242 ;  /* 0x0009b8f201007387 */ /* 0x0003e80000100a00 */
[----:B------:R2:W-:Y:S02]  /*1a150*/  LDGSTS.E [R15+0x700], desc[UR22][R184.64], P6 ;  /* 0x00700000b80f7fae */ /* 0x0005e4000b1a1016 */
[C---:B--2---:R-:W-:Y:S02]  /*1a160*/  IMAD.WIDE R184, R251.reuse, 0x4, R184 ;  /* 0x00000004fbb87825 */ /* 0x044fe400078e02b8 */
[----:B------:R2:W-:Y:S02]  /*1a170*/  LDGSTS.E [R15+0xb00], desc[UR22][R152.64], P6 ;  /* 0x00b00000980f7fae */ /* 0x0005e4000b1a1016 */
[----:B--2---:R-:W-:-:S04]  /*1a180*/  IMAD.WIDE R152, R251, 0x4, R152 ;  /* 0x00000004fb987825 */ /* 0x004fc800078e0298 */
[----:B------:R-:W-:-:S04]  /*1a190*/  IMAD.WIDE R176, R251, 0x4, R176 ;  /* 0x00000004fbb07825 */ /* 0x000fc800078e02b0 */
[----:B------:R-:W-:-:S04]  /*1a1a0*/  IMAD.WIDE R144, R251, 0x4, R144 ;  /* 0x00000004fb907825 */ /* 0x000fc800078e0290 */
[C---:B------:R-:W-:Y:S01]  /*1a1b0*/  IMAD.WIDE R112, R251.reuse, 0x4, R112 ;  /* 0x00000004fb707825 */ /* 0x040fe200078e0270 */
[----:B------:R2:W-:Y:S03]  /*1a1c0*/  LDGSTS.E [R15+0xf00], desc[UR22][R120.64], P6 ;  /* 0x00f00000780f7fae */ /* 0x0005e6000b1a1016 */
[C---:B-1----:R-:W-:Y:S02]  /*1a1d0*/  IMAD.WIDE R242, R251.reuse, 0x4, R208 ;  /* 0x00000004fbf27825 */ /* 0x042fe400078e02d0 */
[----:B------:R-:W3:Y:S04]  /*1a1e0*/  LDL.LU.64 R208, [R1+0x1038] ;  /* 0x0010380001d07983 */ /* 0x000ee80000300a00 */
[----:B------:R1:W-:Y:S04]  /*1a1f0*/  STL.64 [R1+0x820], R200 ;  /* 0x000820c801007387 */ /* 0x0003e80000100a00 */
[----:B-1----:R-:W3:Y:S04]  /*1a200*/  LDL.LU.64 R200, [R1+0x1030] ;  /* 0x0010300001c87983 */ /* 0x002ee80000300a00 */
[----:B------:R1:W-:Y:S01]  /*1a210*/  STL.64 [R1+0x900], R192 ;  /* 0x000900c001007387 */ /* 0x0003e20000100a00 */
[----:B--2---:R-:W-:-:S03]  /*1a220*/  IMAD.WIDE R120, R251, 0x4, R120 ;  /* 0x00000004fb787825 */ /* 0x004fc600078e0278 */
[----:B----4-:R2:W-:Y:S04]  /*1a230*/  LDGSTS.E [R15+0x1300], desc[UR22][R88.64], P6 ;  /* 0x01300000580f7fae */ /* 0x0105e8000b1a1016 */
[----:B-1----:R-:W4:Y:S04]  /*1a240*/  LDL.LU.64 R192, [R1+0x1028] ;  /* 0x0010280001c07983 */ /* 0x002f280000300a00 */
[----:B------:R1:W-:Y:S01]  /*1a250*/  STL.64 [R1+0x9b0], R184 ;  /* 0x0009b0b801007387 */ /* 0x0003e20000100a00 */
[----:B--2---:R-:W-:-:S04]  /*1a260*/  IMAD.WIDE R88, R251, 0x4, R88 ;  /* 0x00000004fb587825 */ /* 0x004fc800078e0258 */
[C---:B------:R-:W-:Y:S01]  /*1a270*/  IMAD.WIDE R80, R251.reuse, 0x4, R80 ;  /* 0x00000004fb507825 */ /* 0x040fe200078e0250 */
[----:B---3--:R2:W-:Y:S04]  /*1a280*/  LDGSTS.E [R15+0x1700], desc[UR22][R56.64], P6 ;  /* 0x01700000380f7fae */ /* 0x0085e8000b1a1016 */
[----:B-1----:R-:W3:Y:S04]  /*1a290*/  LDL.LU.64 R184, [R1+0x1020] ;  /* 0x0010200001b87983 */ /* 0x002ee80000300a00 */
[----:B------:R1:W-:Y:S04]  /*1a2a0*/  STL.64 [R1+0x730], R176 ;  /* 0x000730b001007387 */ /* 0x0003e80000100a00 */
[----:B-1----:R-:W3:Y:S04]  /*1a2b0*/  LDL.LU.64 R176, [R1+0x1018] ;  /* 0x0010180001b07983 */ /* 0x002ee80000300a00 */
[----:B------:R1:W-:Y:S04]  /*1a2c0*/  STL.64 [R1+0x810], R168 ;  /* 0x000810a801007387 */ /* 0x0003e80000100a00 */
[----:B-1----:R-:W3:Y:S04]  /*1a2d0*/  LDL.LU.64 R168, [R1+0x1010] ;  /* 0x0010100001a87983 */ /* 0x002ee80000300a00 */
[----:B------:R1:W-:Y:S01]  /*1a2e0*/  STL.64 [R1+0x8f8], R160 ;  /* 0x0008f8a001007387 */ /* 0x0003e20000100a00 */
[----:B--2---:R-:W-:-:S03]  /*1a2f0*/  IMAD.WIDE R56, R251, 0x4, R56 ;  /* 0x00000004fb387825 */ /* 0x004fc600078e0238 */
[----:B------:R2:W-:Y:S01]  /*1a300*/  LDGSTS.E [R15+0x1b00], desc[UR22][R24.64], P6 ;  /* 0x01b00000180f7fae */ /* 0x0005e2000b1a1016 */
[----:B------:R-:W-:-:S03]  /*1a310*/  IMAD.WIDE R48, R251, 0x4, R48 ;  /* 0x00000004fb307825 */ /* 0x000fc600078e0230 */
[----:B------:R2:W-:Y:S04]  /*1a320*/  LDGSTS.E [R15+0x1f00], desc[UR22][R240.64], P6 ;  /* 0x01f00000f00f7fae */ /* 0x0005e8000b1a1016 */
[----:B-1----:R-:W3:Y:S04]  /*1a330*/  LDL.LU.64 R160, [R1+0x1008] ;  /* 0x0010080001a07983 */ /* 0x002ee80000300a00 */
[----:B------:R1:W-:Y:S01]  /*1a340*/  STL.64 [R1+0x9a8], R152 ;  /* 0x0009a89801007387 */ /* 0x0003e20000100a00 */
[----:B------:R-:W-:-:S03]  /*1a350*/  IMAD.WIDE R40, R251, 0x4, R40 ;  /* 0x00000004fb287825 */ /* 0x000fc600078e0228 */
[----:B------:R2:W-:Y:S01]  /*1a360*/  LDGSTS.E [R15+0x2300], desc[UR22][R232.64], P6 ;  /* 0x02300000e80f7fae */ /* 0x0005e2000b1a1016 */
[----:B------:R-:W-:-:S03]  /*1a370*/  IMAD.WIDE R32, R251, 0x4, R32 ;  /* 0x00000004fb207825 */ /* 0x000fc600078e0220 */
[----:B------:R3:W-:Y:S04]  /*1a380*/  LDGSTS.E [R15+0x2700], desc[UR22][R224.64], P6 ;  /* 0x02700000e00f7fae */ /* 0x0007e8000b1a1016 */
[----:B-1----:R-:W3:Y:S04]  /*1a390*/  LDL.LU.64 R152, [R1+0x1000] ;  /* 0x0010000001987983 */ /* 0x002ee80000300a00 */
[----:B------:R1:W-:Y:S01]  /*1a3a0*/  STL.64 [R1+0x720], R144 ;  /* 0x0007209001007387 */ /* 0x0003e20000100a00 */
[----:B--2---:R-:W-:-:S03]  /*1a3b0*/  IMAD.WIDE R24, R251, 0x4, R24 ;  /* 0x00000004fb187825 */ /* 0x004fc600078e0218 */
[----:B------:R2:W-:Y:S04]  /*1a3c0*/  LDGSTS.E [R15+0x2b00], desc[UR22][R216.64], P6 ;  /* 0x02b00000d80f7fae */ /* 0x0005e8000b1a1016 */
[----:B-1----:R-:W2:Y:S04]  /*1a3d0*/  LDL.LU.64 R144, [R1+0xff8] ;  /* 0x000ff80001907983 */ /* 0x002ea80000300a00 */
[----:B------:R1:W-:Y:S04]  /*1a3e0*/  STL.64 [R1+0x7f8], R136 ;  /* 0x0007f88801007387 */ /* 0x0003e80000100a00 */
        /* <DEDUP_REMOVED lines=19> */
[----:B------:R1:W-:Y:S01]  /*1a520*/  STL.64 [R1+0x990], R56 ;  /* 0x0009903801007387 */ /* 0x0003e20000100a00 */
[----:B------:R-:W-:-:S04]  /*1a530*/  IMAD.WIDE R16, R251, 0x4, R16 ;  /* 0x00000004fb107825 */ /* 0x000fc800078e0210 */
[C---:B------:R-:W-:Y:S01]  /*1a540*/  IMAD.WIDE R4, R251.reuse, 0x4, R4 ;  /* 0x00000004fb047825 */ /* 0x040fe200078e0204 */
[----:B------:R2:W-:Y:S04]  /*1a550*/  LDGSTS.E [R15+0x2f00], desc[UR22][R208.64], P6 ;  /* 0x02f00000d00f7fae */ /* 0x0005e8000b1a1016 */
        /* <DEDUP_REMOVED lines=9> */
[----:B----4-:R4:W-:Y:S04]  /*1a5f0*/  LDGSTS.E [R15+0x3700], desc[UR22][R192.64], P6 ;  /* 0x03700000c00f7fae */ /* 0x0109e8000b1a1016 */
[----:B-1----:R-:W2:Y:S04]  /*1a600*/  LDL.LU.64 R40, [R1+0xf90] ;  /* 0x000f900001287983 */ /* 0x002ea80000300a00 */
[----:B------:R1:W-:Y:S01]  /*1a610*/  STL.64 [R1+0x8b8], R32 ;  /* 0x0008b82001007387 */ /* 0x0003e20000100a00 */
[----:B------:R-:W-:-:S04]  /*1a620*/  IMAD.WIDE R234, R251, 0x4, R234 ;  /* 0x00000004fbea7825 */ /* 0x000fc800078e02ea */
[C---:B------:R-:W-:Y:S01]  /*1a630*/  IMAD.WIDE R232, R251.reuse, 0x4, R232 ;  /* 0x00000004fbe87825 */ /* 0x040fe200078e02e8 */
[----:B---3--:R3:W-:Y:S04]  /*1a640*/  LDGSTS.E [R15+0x3b00], desc[UR22][R184.64], P6 ;  /* 0x03b00000b80f7fae */ /* 0x0087e8000b1a1016 */
        /* <DEDUP_REMOVED lines=16> */
[----:B------:R-:W-:Y:S04]  /*1a750*/  STL.64 [R1+0x8b0], R248 ;  /* 0x0008b0f801007387 */ /* 0x000fe80000100a00 */
[----:B------:R-:W-:Y:S04]  /*1a760*/  STL.64 [R1+0x980], R240 ;  /* 0x000980f001007387 */ /* 0x000fe80000100a00 */
[----:B------:R-:W-:Y:S04]  /*1a770*/  STL.64 [R1+0x6c0], R238 ;  /* 0x0006c0ee01007387 */ /* 0x000fe80000100a00 */
[----:B------:R-:W-:Y:S01]  /*1a780*/  STL.64 [R1+0x798], R236 ;  /* 0x000798ec01007387 */ /* 0x000fe20000100a00 */
[----:B------:R-:W-:-:S03]  /*1a790*/  IMAD.WIDE R218, R251, 0x4, R218 ;  /* 0x00000004fbda7825 */ /* 0x000fc600078e02da */
[----:B------:R-:W-:Y:S01]  /*1a7a0*/  STL.64 [R1+0x8a0], R234 ;  /* 0x0008a0ea01007387 */ /* 0x000fe20000100a00 */
[----:B--2---:R-:W-:-:S03]  /*1a7b0*/  IMAD.WIDE R216, R251, 0x4, R216 ;  /* 0x00000004fbd87825 */ /* 0x004fc600078e02d8 */
[----:B------:R-:W-:Y:S01]  /*1a7c0*/  STL.64 [R1+0x978], R232 ;  /* 0x000978e801007387 */ /* 0x000fe20000100a00 */
[----:B------:R-:W-:-:S03]  /*1a7d0*/  IMAD.WIDE R214, R251, 0x4, R214 ;  /* 0x00000004fbd67825 */ /* 0x000fc600078e02d6 */
        /* <DEDUP_REMOVED lines=18> */
[----:B------:R1:W-:Y:S01]  /*1a900*/  STL.64 [R1+0x750], R212 ;  /* 0x000750d401007387 */ /* 0x0003e20000100a00 */
[----:B------:R-:W-:-:S03]  /*1a910*/  IMAD.WIDE R194, R251, 0x4, R194 ;  /* 0x00000004fbc27825 */ /* 0x000fc600078e02c2 */
[----:B------:R-:W-:Y:S01]  /*1a920*/  STL.64 [R1+0x870], R210 ;  /* 0x000870d201007387 */ /* 0x000fe20000100a00 */
[----:B----4-:R-:W-:-:S03]  /*1a930*/  IMAD.WIDE R192, R251, 0x4, R192 ;  /* 0x00000004fbc07825 */ /* 0x010fc600078e02c0 */
[----:B------:R-:W-:Y:S04]  /*1a940*/  STL.64 [R1+0x960], R208 ;  /* 0x000960d001007387 */ /* 0x000fe80000100a00 */
[----:B------:R-:W-:Y:S01]  /*1a950*/  STL.64 [R1+0x628], R206 ;  /* 0x000628ce01007387 */ /* 0x000fe20000100a00 */
[----:B------:R-:W-:-:S03]  /*1a960*/  IMAD.WIDE R188, R251, 0x4, R188 ;  /* 0x00000004fbbc7825 */ /* 0x000fc600078e02bc */
[----:B------:R-:W-:Y:S01]  /*1a970*/  STL.64 [R1+0x748], R204 ;  /* 0x000748cc01007387 */ /* 0x000fe20000100a00 */
[----:B------:R-:W-:-:S03]  /*1a980*/  IMAD.WIDE R186, R251, 0x4, R186 ;  /* 0x00000004fbba7825 */ /* 0x000fc600078e02ba */
[----:B------:R-:W-:Y:S01]  /*1a990*/  STL.64 [R1+0x868], R202 ;  /* 0x000868ca01007387 */ /* 0x000fe20000100a00 */
[----:B---3--:R-:W-:-:S03]  /*1a9a0*/  IMAD.WIDE R184, R251, 0x4, R184 ;  /* 0x00000004fbb87825 */ /* 0x008fc600078e02b8 */
        /* <DEDUP_REMOVED lines=30> */
[----:B------:R-:W-:Y:S04]  /*1ab90*/  STL.64 [R1+0x818], R170 ;  /* 0x000818aa01007387 */ /* 0x000fe80000100a00 */
[----:B------:R-:W-:Y:S01]  /*1aba0*/  STL.64 [R1+0x938], R168 ;  /* 0x000938a801007387 */ /* 0x000fe20000100a00 */
[----:B------:R-:W-:-:S03]  /*1abb0*/  IMAD.WIDE R150, R251, 0x4, R150 ;  /* 0x00000004fb967825 */ /* 0x000fc600078e0296 */
[----:B------:R-:W-:Y:S01]  /*1abc0*/  STL.64 [R1+0x558], R166 ;  /* 0x000558a601007387 */ /* 0x000fe20000100a00 */
[----:B------:R-:W-:-:S03]  /*1abd0*/  IMAD.WIDE R148, R251, 0x4, R148 ;  /* 0x00000004fb947825 */ /* 0x000fc600078e0294 */
[----:B------:R-:W-:Y:S04]  /*1abe0*/  STL.64 [R1+0x6d0], R164 ;  /* 0x0006d0a401007387 */ /* 0x000fe80000100a00 */
[----:B------:R2:W-:Y:S01]  /*1abf0*/  LDGSTS.E [R15+0x4b00], desc[UR22][R152.64], P6 ;  /* 0x04b00000980f7fae */ /* 0x0005e2000b1a1016 */
[----:B------:R-:W-:-:S03]  /*1ac00*/  IMAD.WIDE R146, R251, 0x4, R146 ;  /* 0x00000004fb927825 */ /* 0x000fc600078e0292 */
[----:B------:R-:W-:Y:S04]  /*1ac10*/  STL.64 [R1+0x808], R162 ;  /* 0x000808a201007387 */ /* 0x000fe80000100a00 */
[----:B------:R-:W-:Y:S01]  /*1ac20*/  STL.64 [R1+0x930], R160 ;  /* 0x000930a001007387 */ /* 0x000fe20000100a00 */
[----:B--2---:R-:W-:-:S03]  /*1ac30*/  IMAD.WIDE R152, R251, 0x4, R152 ;  /* 0x00000004fb987825 */ /* 0x004fc600078e0298 */
[----:B------:R-:W-:Y:S04]  /*1ac40*/  STL.64 [R1+0x538], R158 ;  /* 0x0005389e01007387 */ /* 0x000fe80000100a00 */
[----:B------:R-:W-:Y:S01]  /*1ac50*/  STL.64 [R1+0x6b8], R156 ;  /* 0x0006b89c01007387 */ /* 0x000fe20000100a00 */
[----:B------:R-:W-:-:S03]  /*1ac60*/  IMAD.WIDE R142, R251, 0x4, R142 ;  /* 0x00000004fb8e7825 */ /* 0x000fc600078e028e */
[----:B------:R2:W-:Y:S01]  /*1ac70*/  LDGSTS.E [R15+0x4f00], desc[UR22][R144.64], P6 ;  /* 0x04f00000900f7fae */ /* 0x0005e2000b1a1016 */
[----:B------:R-:W-:-:S03]  /*1ac80*/  IMAD.WIDE R140, R251, 0x4, R140 ;  /* 0x00000004fb8c7825 */ /* 0x000fc600078e028c */
[----:B------:R-:W-:Y:S01]  /*1ac90*/  STL.64 [R1+0x7f0], R154 ;  /* 0x0007f09a01007387 */ /* 0x000fe20000100a00 */
[----:B------:R-:W-:-:S03]  /*1aca0*/  IMAD.WIDE R138, R251, 0x4, R138 ;  /* 0x00000004fb8a7825 */ /* 0x000fc600078e028a */
        /* <DEDUP_REMOVED lines=74> */
[----:B------:R2:W-:Y:S04]  /*1b150*/  STL.64 [R1+0x330], R86 ;  /* 0x0003305601007387 */ /* 0x0005e80000100a00 */
[----:B------:R-:W-:Y:S01]  /*1b160*/  STL.64 [R1+0x488], R84 ;  /* 0x0004885401007387 */ /* 0x000fe20000100a00 */
[----:B------:R-:W-:-:S03]  /*1b170*/  IMAD.WIDE R70, R251, 0x4, R70 ;  /* 0x00000004fb467825 */ /* 0x000fc600078e0246 */
[----:B------:R3:W-:Y:S01]  /*1b180*/  LDGSTS.E [R15+0x7300], desc[UR22][R72.64], P6 ;  /* 0x07300000480f7fae */ /* 0x0007e2000b1a1016 */
[----:B------:R-:W-:-:S03]  /*1b190*/  IMAD.WIDE R68, R251, 0x4, R68 ;  /* 0x00000004fb447825 */ /* 0x000fc600078e0244 */
[----:B------:R-:W-:Y:S01]  /*1b1a0*/  STL.64 [R1+0x708], R82 ;  /* 0x0007085201007387 */ /* 0x000fe20000100a00 */
[----:B------:R-:W-:-:S03]  /*1b1b0*/  IMAD.WIDE R66, R251, 0x4, R66 ;  /* 0x00000004fb427825 */ /* 0x000fc600078e0242 */
[----:B------:R-:W-:Y:S01]  /*1b1c0*/  STL.64 [R1+0x898], R80 ;  /* 0x0008985001007387 */ /* 0x000fe20000100a00 */
[----:B---3--:R-:W-:-:S03]  /*1b1d0*/  IMAD.WIDE R72, R251, 0x4, R72 ;  /* 0x00000004fb487825 */ /* 0x008fc600078e0248 */
        /* <DEDUP_REMOVED lines=37> */
[----:B------:R-:W-:Y:S04]  /*1b430*/  STL.64 [R1+0x2d0], R44 ;  /* 0x0002d02c01007387 */ /* 0x000fe80000100a00 */
[----:B------:R-:W-:Y:S04]  /*1b440*/  STL.64 [R1+0x5f0], R42 ;  /* 0x0005f02a01007387 */ /* 0x000fe80000100a00 */
[----:B------:R-:W-:Y:S04]  /*1b450*/  STL.64 [R1+0x840], R40 ;  /* 0x0008402801007387 */ /* 0x000fe80000100a00 */
[----:B------:R-:W-:Y:S01]  /*1b460*/  STL.64 [R1+0xa8], R38 ;  /* 0x0000a82601007387 */ /* 0x000fe20000100a00 */
[----:B------:R-:W-:-:S03]  /*1b470*/  IMAD.WIDE R30, R251, 0x4, R30 ;  /* 0x00000004fb1e7825 */ /* 0x000fc600078e021e */
[----:B------:R-:W-:Y:S04]  /*1b480*/  STL.64 [R1+0x280], R36 ;  /* 0x0002802401007387 */ /* 0x000fe80000100a00 */
[----:B------:R3:W-:Y:S04]  /*1b490*/  LDGSTS.E [R15+0x10700], desc[UR22][R32.64], P6 ;  /* 0x10700000200f7fae */ /* 0x0007e8000b1a1016 */
[----:B------:R-:W-:Y:S04]  /*1b4a0*/  STL.64 [R1+0x590], R34 ;  /* 0x0005902201007387 */ /* 0x000fe80000100a00 */
[----:B-1----:R-:W2:Y:S01]  /*1b4b0*/  LDL.LU.64 R212, [R1+0xd8] ;  /* 0x0000d80001d47983 */ /* 0x002ea20000300a00 */
[----:B---3--:R-:W-:-:S03]  /*1b4c0*/  IMAD.WIDE R32, R251, 0x4, R32 ;  /* 0x00000004fb207825 */ /* 0x008fc600078e0220 */
[----:B------:R-:W3:Y:S04]  /*1b4d0*/  LDL.LU.64 R248, [R1+0xf0] ;  /* 0x0000f00001f87983 */ /* 0x000ee80000300a00 */
[----:B------:R-:W-:Y:S04]  /*1b4e0*/  STL.64 [R1+0x828], R32 ;  /* 0x0008282001007387 */ /* 0x000fe80000100a00 */
[----:B------:R-:W-:Y:S04]  /*1b4f0*/  STL.64 [R1+0x98], R30 ;  /* 0x0000981e01007387 */ /* 0x000fe80000100a00 */
[----:B------:R-:W4:Y:S01]  /*1b500*/  LDL.LU.64 R220, [R1+0xe8] ;  /* 0x0000e80001dc7983 */ /* 0x000f220000300a00 */
[----:B------:R-:W-:-:S03]  /*1b510*/  IMAD.WIDE R28, R251, 0x4, R28 ;  /* 0x00000004fb1c7825 */ /* 0x000fc600078e021c */
[----:B------:R1:W-:Y:S01]  /*1b520*/  LDGSTS.E [R15+0x10b00], desc[UR22][R24.64], P6 ;  /* 0x10b00000180f7fae */ /* 0x0003e2000b1a1016 */
[----:B------:R-:W-:-:S03]  /*1b530*/  IMAD.WIDE R26, R251, 0x4, R26 ;  /* 0x00000004fb1a7825 */ /* 0x000fc600078e021a */
[----:B------:R-:W-:Y:S04]  /*1b540*/  STL.64 [R1+0xd0], R28 ;  /* 0x0000d01c01007387 */ /* 0x000fe80000100a00 */
[----:B------:R-:W-:Y:S01]  /*1b550*/  STL.64 [R1+0x450], R26 ;  /* 0x0004501a01007387 */ /* 0x000fe20000100a00 */
[----:B-1----:R-:W-:-:S03]  /*1b560*/  IMAD.WIDE R24, R251, 0x4, R24 ;  /* 0x00000004fb187825 */ /* 0x002fc600078e0218 */
[----:B------:R-:W4:Y:S04]  /*1b570*/  LDL.LU.64 R234, [R1+0xe0] ;  /* 0x0000e00001ea7983 */ /* 0x000f280000300a00 */
[----:B------:R-:W4:Y:S01]  /*1b580*/  LDL.LU.64 R214, [R1+0xf8] ;  /* 0x0000f80001d67983 */ /* 0x000f220000300a00 */
[----:B------:R-:W-:-:S03]  /*1b590*/  IMAD.WIDE R22, R251, 0x4, R22 ;  /* 0x00000004fb167825 */ /* 0x000fc600078e0216 */
[----:B------:R-:W-:Y:S04]  /*1b5a0*/  STL.64 [R1+0x800], R24 ;  /* 0x0008001801007387 */ /* 0x000fe80000100a00 */
[----:B------:R-:W4:Y:S01]  /*1b5b0*/  LDL.LU.64 R226, [R1+0x110] ;  /* 0x0001100001e27983 */ /* 0x000f220000300a00 */
[----:B------:R-:W-:-:S03]  /*1b5c0*/  IMAD.WIDE R20, R251, 0x4, R20 ;  /* 0x00000004fb147825 */ /* 0x000fc600078e0214 */
[----:B------:R-:W-:Y:S01]  /*1b5d0*/  STL.64 [R1+0x80], R22 ;  /* 0x0000801601007387 */ /* 0x000fe20000100a00 */
[----:B------:R-:W-:-:S03]  /*1b5e0*/  IMAD.WIDE R18, R251, 0x4, R18 ;  /* 0x00000004fb127825 */ /* 0x000fc600078e0212 */
[----:B------:R-:W4:Y:S04]  /*1b5f0*/  LDL.LU.64 R218, [R1+0x108] ;  /* 0x0001080001da7983 */ /* 0x000f280000300a00 */
[----:B------:R1:W-:Y:S04]  /*1b600*/  LDGSTS.E [R15+0x10f00], desc[UR22][R16.64], P6 ;  /* 0x10f00000100f7fae */ /* 0x0003e8000b1a1016 */
[----:B------:R-:W-:Y:S04]  /*1b610*/  STL.64 [R1+0xb8], R20 ;  /* 0x0000b81401007387 */ /* 0x000fe80000100a00 */
[----:B------:R-:W-:Y:S01]  /*1b620*/  STL.64 [R1+0x398], R18 ;  /* 0x0003981201007387 */ /* 0x000fe20000100a00 */
[----:B-1----:R-:W-:-:S03]  /*1b630*/  IMAD.WIDE R16, R251, 0x4, R16 ;  /* 0x00000004fb107825 */ /* 0x002fc600078e0210 */
[----:B------:R-:W4:Y:S04]  /*1b640*/  LDL.LU.64 R232, [R1+0x100] ;  /* 0x0001000001e87983 */ /* 0x000f280000300a00 */
[----:B------:R-:W4:Y:S01]  /*1b650*/  LDL.LU.64 R216, [R1+0x118] ;  /* 0x0001180001d87983 */ /* 0x000f220000300a00 */
[----:B------:R-:W-:-:S03]  /*1b660*/  IMAD.WIDE R8, R251, 0x4, R8 ;  /* 0x00000004fb087825 */ /* 0x000fc600078e0208 */
[----:B------:R-:W-:Y:S01]  /*1b670*/  STL.64 [R1+0x7e0], R16 ;  /* 0x0007e01001007387 */ /* 0x000fe20000100a00 */
[----:B------:R-:W-:-:S03]  /*1b680*/  IMAD.WIDE R6, R251, 0x4, R6 ;  /* 0x00000004fb067825 */ /* 0x000fc600078e0206 */
[----:B------:R-:W4:Y:S04]  /*1b690*/  LDL.LU.64 R222, [R1+0x120] ;  /* 0x0001200001de7983 */ /* 0x000f280000300a00 */
[----:B------:R-:W4:Y:S04]  /*1b6a0*/  LDL.LU.64 R224, [R1+0x130] ;  /* 0x0001300001e07983 */ /* 0x000f280000300a00 */
[----:B------:R-:W4:Y:S04]  /*1b6b0*/  LDL.LU.64 R230, [R1+0x128] ;  /* 0x0001280001e67983 */ /* 0x000f280000300a00 */
[----:B------:R-:W-:Y:S04]  /*1b6c0*/  STL.64 [R1+0x90], R8 ;  /* 0x0000900801007387 */ /* 0x000fe80000100a00 */
[----:B------:R-:W4:Y:S01]  /*1b6d0*/  LDL.LU.64 R228, [R1+0x138] ;  /* 0x0001380001e47983 */ /* 0x000f220000300a00 */
[----:B------:R-:W-:-:S03]  /*1b6e0*/  IMAD.WIDE R236, R251, 0x4, R2 ;  /* 0x00000004fbec7825 */ /* 0x000fc600078e0202 */
[----:B------:R-:W-:Y:S04]  /*1b6f0*/  STL.64 [R1+0x308], R6 ;  /* 0x0003080601007387 */ /* 0x000fe80000100a00 */
[----:B------:R1:W-:Y:S04]  /*1b700*/  LDGSTS.E [R15+0x11300], desc[UR22][R4.64], P6 ;  /* 0x11300000040f7fae */ /* 0x0003e8000b1a1016 */
[----:B------:R-:W4:Y:S04]  /*1b710*/  LDL.LU.64 R238, [R1+0x140] ;  /* 0x0001400001ee7983 */ /* 0x000f280000300a00 */
[----:B------:R-:W4:Y:S01]  /*1b720*/  LDL.LU.64 R240, [R1+0x150] ;  /* 0x0001500001f07983 */ /* 0x000f220000300a00 */
[----:B-1----:R-:W-:-:S05]  /*1b730*/  IMAD.WIDE R4, R251, 0x4, R4 ;  /* 0x00000004fb047825 */ /* 0x002fca00078e0204 */
[----:B------:R-:W-:Y:S01]  /*1b740*/  STL.64 [R1+0x7c8], R4 ;  /* 0x0007c80401007387 */ /* 0x000fe20000100a00 */
[----:B--2---:R-:W-:-:S04]  /*1b750*/  IMAD.WIDE R86, R251, 0x4, R212 ;  /* 0x00000004fb567825 */ /* 0x004fc800078e02d4 */
[C---:B---3--:R-:W-:Y:S02]  /*1b760*/  IMAD.WIDE R2, R251.reuse, 0x4, R248 ;  /* 0x00000004fb027825 */ /* 0x048fe400078e02f8 */
[----:B------:R-:W2:Y:S04]  /*1b770*/  LDL.LU.64 R248, [R1+0x148] ;  /* 0x0001480001f87983 */ /* 0x000ea80000300a00 */
[----:B------:R-:W3:Y:S04]  /*1b780*/  LDL.LU.64 R206, [R1+0x158] ;  /* 0x0001580001ce7983 */ /* 0x000ee80000300a00 */
[----:B------:R1:W-:Y:S04]  /*1b790*/  STL.64 [R1+0xf0], R2 ;  /* 0x0000f00201007387 */ /* 0x0003e80000100a00 */
[----:B------:R-:W3:Y:S04]  /*1b7a0*/  LDL.LU.64 R212, [R1+0x160] ;  /* 0x0001600001d47983 */ /* 0x000ee80000300a00 */
[----:B----4-:R-:W-:Y:S01]  /*1b7b0*/  LDGSTS.E [R15+0x11700], desc[UR22][R220.64], P6 ;  /* 0x11700000dc0f7fae */ /* 0x010fe2000b1a1016 */
[----:B-1----:R-:W-:-:S03]  /*1b7c0*/  IMAD.WIDE R2, R251, 0x4, R220 ;  /* 0x00000004fb027825 */ /* 0x002fc600078e02dc */
[----:B------:R-:W4:Y:S04]  /*1b7d0*/  LDL.LU.64 R220, [R1+0x170] ;  /* 0x0001700001dc7983 */ /* 0x000f280000300a00 */
[----:B------:R1:W-:Y:S02]  /*1b7e0*/  STL.64 [R1+0x7a0], R2 ;  /* 0x0007a00201007387 */ /* 0x0003e40000100a00 */
[C---:B-1----:R-:W-:Y:S02]  /*1b7f0*/  IMAD.WIDE R2, R251.reuse, 0x4, R226 ;  /* 0x00000004fb027825 */ /* 0x042fe400078e02e2 */
[----:B------:R-:W4:Y:S04]  /*1b800*/  LDL.LU.64 R226, [R1+0x168] ;  /* 0x0001680001e27983 */ /* 0x000f280000300a00 */
[----:B------:R-:W4:Y:S04]  /*1b810*/  LDL.LU.64 R208, [R1+0x178] ;  /* 0x0001780001d07983 */ /* 0x000f280000300a00 */
[----:B------:R1:W-:Y:S04]  /*1b820*/  STL.64 [R1+0xb0], R2 ;  /* 0x0000b00201007387 */ /* 0x0003e80000100a00 */
[----:B------:R-:W4:Y:S04]  /*1b830*/  LDL.LU.64 R210, [R1+0x180] ;  /* 0x0001800001d27983 */ /* 0x000f280000300a00 */
[----:B------:R-:W-:Y:S01]  /*1b840*/  LDGSTS.E [R15+0x11b00], desc[UR22][R218.64], P6 ;  /* 0x11b00000da0f7fae */ /* 0x000fe2000b1a1016 */
[----:B-1----:R-:W-:-:S03]  /*1b850*/  IMAD.WIDE R2, R251, 0x4, R218 ;  /* 0x00000004fb027825 */ /* 0x002fc600078e02da */
[----:B------:R-:W4:Y:S04]  /*1b860*/  LDL.LU.64 R218, [R1+0x190] ;  /* 0x0001900001da7983 */ /* 0x000f280000300a00 */
[----:B------:R1:W-:Y:S01]  /*1b870*/  STL.64 [R1+0x780], R2 ;  /* 0x0007800201007387 */ /* 0x0003e20000100a00 */
[----:B------:R-:W-:-:S03]  /*1b880*/  IMAD.WIDE R84, R251, 0x4, R214 ;  /* 0x00000004fb547825 */ /* 0x000fc600078e02d6 */
[----:B------:R-:W-:Y:S01]  /*1b890*/  LDGSTS.E [R15+0x11f00], desc[UR22][R224.64], P6 ;  /* 0x11f00000e00f7fae */ /* 0x000fe2000b1a1016 */
[----:B------:R-:W-:-:S04]  /*1b8a0*/  IMAD.WIDE R6, R251, 0x4, R216 ;  /* 0x00000004fb067825 */ /* 0x000fc800078e02d8 */
[C---:B-1----:R-:W-:Y:S02]  /*1b8b0*/  IMAD.WIDE R2, R251.reuse, 0x4, R224 ;  /* 0x00000004fb027825 */ /* 0x042fe400078e02e0 */
[----:B------:R-:W4:Y:S04]  /*1b8c0*/  LDL.LU.64 R224, [R1+0x188] ;  /* 0x0001880001e07983 */ /* 0x000f280000300a00 */
[----:B------:R-:W4:Y:S04]  /*1b8d0*/  LDL.LU.64 R214, [R1+0x198] ;  /* 0x0001980001d67983 */ /* 0x000f280000300a00 */
[----:B------:R1:W-:Y:S01]  /*1b8e0*/  STL.64 [R1+0x758], R2 ;  /* 0x0007580201007387 */ /* 0x0003e20000100a00 */
[----:B------:R-:W-:-:S03]  /*1b8f0*/  IMAD.WIDE R106, R251, 0x4, R238 ;  /* 0x00000004fb6a7825 */ /* 0x000fc600078e02ee */
[----:B------:R-:W4:Y:S01]  /*1b900*/  LDL.LU.64 R216, [R1+0x1a0] ;  /* 0x0001a00001d87983 */ /* 0x000f220000300a00 */
[----:B------:R-:W-:-:S03]  /*1b910*/  IMAD.WIDE R110, R251, 0x4, R222 ;  /* 0x00000004fb6e7825 */ /* 0x000fc600078e02de */
[----:B------:R-:W4:Y:S01]  /*1b920*/  LDL.LU.64 R238, [R1+0x1b0] ;  /* 0x0001b00001ee7983 */ /* 0x000f220000300a00 */
[----:B-1----:R-:W-:-:S03]  /*1b930*/  IMAD.WIDE R2, R251, 0x4, R240 ;  /* 0x00000004fb027825 */ /* 0x002fc600078e02f0 */
[----:B------:R-:W-:Y:S01]  /*1b940*/  LDGSTS.E [R15+0x12300], desc[UR22][R240.64], P6 ;  /* 0x12300000f00f7fae */ /* 0x000fe2000b1a1016 */
[----:B------:R-:W-:-:S03]  /*1b950*/  IMAD.WIDE R100, R251, 0x4, R228 ;  /* 0x00000004fb647825 */ /* 0x000fc600078e02e4 */
[----:B------:R-:W4:Y:S04]  /*1b960*/  LDL.LU.64 R222, [R1+0x1a8] ;  /* 0x0001a80001de7983 */ /* 0x000f280000300a00 */
[----:B------:R-:W4:Y:S04]  /*1b970*/  LDL.LU.64 R240, [R1+0x1b8] ;  /* 0x0001b80001f07983 */ /* 0x000f280000300a00 */
[----:B------:R4:W-:Y:S01]  /*1b980*/  STL.64 [R1+0x738], R2 ;  /* 0x0007380201007387 */ /* 0x0009e20000100a00 */
[----:B--2---:R-:W-:-:S03]  /*1b990*/  IMAD.WIDE R228, R251, 0x4, R248 ;  /* 0x00000004fbe47825 */ /* 0x004fc600078e02f8 */
[----:B------:R-:W2:Y:S01]  /*1b9a0*/  LDL.LU.64 R248, [R1+0x1c0] ;  /* 0x0001c00001f87983 */ /* 0x000ea20000300a00 */
[----:B---3--:R-:W-:-:S03]  /*1b9b0*/  IMAD.WIDE R108, R251, 0x4, R206 ;  /* 0x00000004fb6c7825 */ /* 0x008fc600078e02ce */
[----:B------:R-:W3:Y:S01]  /*1b9c0*/  LDL.LU.64 R206, [R1+0x1c8] ;  /* 0x0001c80001ce7983 */ /* 0x000ee20000300a00 */
[----:B------:R-:W-:-:S04]  /*1b9d0*/  IMAD.WIDE R104, R251, 0x4, R212 ;  /* 0x00000004fb687825 */ /* 0x000fc800078e02d4 */
[C---:B----4-:R-:W-:Y:S01]  /*1b9e0*/  IMAD.WIDE R2, R251.reuse, 0x4, R220 ;  /* 0x00000004fb027825 */ /* 0x050fe200078e02dc */
[----:B------:R-:W-:Y:S04]  /*1b9f0*/  LDGSTS.E [R15+0x12700], desc[UR22][R220.64], P6 ;  /* 0x12700000dc0f7fae */ /* 0x000fe8000b1a1016 */
[----:B------:R-:W4:Y:S04]  /*1ba00*/  LDL.LU.64 R220, [R1+0x1d0] ;  /* 0x0001d00001dc7983 */ /* 0x000f280000300a00 */
[----:B------:R-:W4:Y:S04]  /*1ba10*/  LDL.LU.64 R212, [R1+0x1d8] ;  /* 0x0001d80001d47983 */ /* 0x000f280000300a00 */
[----:B------:R1:W-:Y:S04]  /*1ba20*/  STL.64 [R1+0x700], R2 ;  /* 0x0007000201007387 */ /* 0x0003e80000100a00 */
[----:B------:R-:W4:Y:S04]  /*1ba30*/  LDL.LU.64 R192, [R1+0x1e0] ;  /* 0x0001e00001c07983 */ /* 0x000f280000300a00 */
[----:B------:R-:W4:Y:S01]  /*1ba40*/  LDL.LU.64 R204, [R1+0x1e8] ;  /* 0x0001e80001cc7983 */ /* 0x000f220000300a00 */
[----:B------:R-:W-:-:S04]  /*1ba50*/  IMAD.WIDE R98, R251, 0x4, R210 ;  /* 0x00000004fb627825 */ /* 0x000fc800078e02d2 */
[C---:B-1----:R-:W-:Y:S01]  /*1ba60*/  IMAD.WIDE R2, R251.reuse, 0x4, R218 ;  /* 0x00000004fb027825 */ /* 0x042fe200078e02da */
[----:B------:R-:W-:Y:S04]  /*1ba70*/  LDGSTS.E [R15+0x12b00], desc[UR22][R218.64], P6 ;  /* 0x12b00000da0f7fae */ /* 0x000fe8000b1a1016 */
[----:B------:R-:W4:Y:S04]  /*1ba80*/  LDL.LU.64 R218, [R1+0x1f0] ;  /* 0x0001f00001da7983 */ /* 0x000f280000300a00 */
[----:B------:R-:W4:Y:S04]  /*1ba90*/  LDL.LU.64 R200, [R1+0x1f8] ;  /* 0x0001f80001c87983 */ /* 0x000f280000300a00 */
[----:B------:R1:W-:Y:S04]  /*1baa0*/  STL.64 [R1+0x6e0], R2 ;  /* 0x0006e00201007387 */ /* 0x0003e80000100a00 */
[----:B------:R-:W4:Y:S04]  /*1bab0*/  LDL.LU.64 R202, [R1+0x200] ;  /* 0x0002000001ca7983 */ /* 0x000f280000300a00 */
[----:B------:R-:W4:Y:S01]  /*1bac0*/  LDL.LU.64 R210, [R1+0x208] ;  /* 0x0002080001d27983 */ /* 0x000f220000300a00 */
[----:B------:R-:W-:-:S04]  /*1bad0*/  IMAD.WIDE R112, R251, 0x4, R208 ;  /* 0x00000004fb707825 */ /* 0x000fc800078e02d0 */
[C---:B------:R-:W-:Y:S02]  /*1bae0*/  IMAD.WIDE R92, R251.reuse, 0x4, R216 ;  /* 0x00000004fb5c7825 */ /* 0x040fe400078e02d8 */
[----:B------:R-:W4:Y:S02]  /*1baf0*/  LDL.LU.64 R216, [R1+0x210] ;  /* 0x0002100001d87983 */ /* 0x000f240000300a00 */
[C---:B------:R-:W-:Y:S02]  /*1bb00*/  IMAD.WIDE R124, R251.reuse, 0x4, R214 ;  /* 0x00000004fb7c7825 */ /* 0x040fe400078e02d6 */
[----:B------:R-:W4:Y:S02]  /*1bb10*/  LDL.LU.64 R208, [R1+0x218] ;  /* 0x0002180001d07983 */ /* 0x000f240000300a00 */
[C---:B-1----:R-:W-:Y:S02]  /*1bb20*/  IMAD.WIDE R2, R251.reuse, 0x4, R238 ;  /* 0x00000004fb027825 */ /* 0x042fe400078e02ee */
[----:B------:R-:W4:Y:S04]  /*1bb30*/  LDL.LU.64 R214, [R1+0x220] ;  /* 0x0002200001d67983 */ /* 0x000f280000300a00 */
[----:B------:R-:W-:Y:S01]  /*1bb40*/  LDGSTS.E [R15+0x12f00], desc[UR22][R238.64], P6 ;  /* 0x12f00000ee0f7fae */ /* 0x000fe2000b1a1016 */
[----:B------:R-:W-:-:S04]  /*1bb50*/  IMAD.WIDE R82, R251, 0x4, R10 ;  /* 0x00000004fb527825 */ /* 0x000fc800078e020a */
[C---:B------:R-:W-:Y:S01]  /*1bb60*/  IMAD.WIDE R150, R251.reuse, 0x4, R240 ;  /* 0x00000004fb967825 */ /* 0x040fe200078e02f0 */
[----:B------:R-:W4:Y:S04]  /*1bb70*/  LDL.LU.64 R238, [R1+0x228] ;  /* 0x0002280001ee7983 */ /* 0x000f280000300a00 */
[----:B------:R3:W-:Y:S04]  /*1bb80*/  STL.64 [R1+0x6a0], R2 ;  /* 0x0006a00201007387 */ /* 0x0007e80000100a00 */
[----:B------:R-:W4:Y:S01]  /*1bb90*/  LDL.LU.64 R240, [R1+0x230] ;  /* 0x0002300001f07983 */ /* 0x000f220000300a00 */
[----:B--2---:R-:W-:-:S03]  /*1bba0*/  IMAD.WIDE R10, R251, 0x4, R248 ;  /* 0x00000004fb0a7825 */ /* 0x004fc600078e02f8 */
[----:B------:R-:W2:Y:S01]  /*1bbb0*/  LDL.LU.64 R248, [R1+0x238] ;  /* 0x0002380001f87983 */ /* 0x000ea20000300a00 */
[----:B---3--:R-:W-:-:S03]  /*1bbc0*/  IMAD.WIDE R2, R251, 0x4, R206 ;  /* 0x00000004fb027825 */ /* 0x008fc600078e02ce */
[----:B------:R-:W3:Y:S04]  /*1bbd0*/  LDL.LU.64 R198, [R1+0x240] ;  /* 0x0002400001c67983 */ /* 0x000ee80000300a00 */
[----:B------:R-:W-:Y:S04]  /*1bbe0*/  LDGSTS.E [R15+0x13300], desc[UR22][R206.64], P6 ;  /* 0x13300000ce0f7fae */ /* 0x000fe8000b1a1016 */
[----:B------:R-:W3:Y:S04]  /*1bbf0*/  LDL.LU.64 R206, [R1+0x248] ;  /* 0x0002480001ce7983 */ /* 0x000ee80000300a00 */
[----:B------:R1:W-:Y:S01]  /*1bc00*/  STL.64 [R1+0x70], R2 ;  /* 0x0000700201007387 */ /* 0x0003e20000100a00 */
[----:B----4-:R-:W-:-:S03]  /*1bc10*/  IMAD.WIDE R152, R251, 0x4, R212 ;  /* 0x00000004fb987825 */ /* 0x010fc600078e02d4 */
[----:B------:R-:W4:Y:S04]  /*1bc20*/  LDL.LU.64 R212, [R1+0x258] ;  /* 0x0002580001d47983 */ /* 0x000f280000300a00 */
[----:B------:R-:W4:Y:S04]  /*1bc30*/  LDL.LU.64 R194, [R1+0x260] ;  /* 0x0002600001c27983 */ /* 0x000f280000300a00 */
[----:B------:R-:W4:Y:S01]  /*1bc40*/  LDL.LU.64 R196, [R1+0x268] ;  /* 0x0002680001c47983 */ /* 0x000f220000300a00 */
[----:B-1----:R-:W-:-:S03]  /*1bc50*/  IMAD.WIDE R2, R251, 0x4, R204 ;  /* 0x00000004fb027825 */ /* 0x002fc600078e02cc */
[----:B------:R-:W-:Y:S04]  /*1bc60*/  LDGSTS.E [R15+0x13700], desc[UR22][R204.64], P6 ;  /* 0x13700000cc0f7fae */ /* 0x000fe8000b1a1016 */
[----:B------:R-:W4:Y:S04]  /*1bc70*/  LDL.LU.64 R204, [R1+0x270] ;  /* 0x0002700001cc7983 */ /* 0x000f280000300a00 */
[----:B------:R1:W-:Y:S01]  /*1bc80*/  STL.64 [R1+0x68], R2 ;  /* 0x0000680201007387 */ /* 0x0003e20000100a00 */
[----:B------:R-:W-:-:S04]  /*1bc90*/  IMAD.WIDE R154, R251, 0x4, R200 ;  /* 0x00000004fb9a7825 */ /* 0x000fc800078e02c8 */
[C---:B------:R-:W-:Y:S01]  /*1bca0*/  IMAD.WIDE R8, R251.reuse, 0x4, R210 ;  /* 0x00000004fb087825 */ /* 0x040fe200078e02d2 */
[----:B------:R-:W-:Y:S03]  /*1bcb0*/  LDGSTS.E [R15+0x13b00], desc[UR22][R210.64], P6 ;  /* 0x13b00000d20f7fae */ /* 0x000fe6000b1a1016 */
[C---:B-1----:R-:W-:Y:S01]  /*1bcc0*/  IMAD.WIDE R2, R251.reuse, 0x4, R202 ;  /* 0x00000004fb027825 */ /* 0x042fe200078e02ca */
[----:B------:R-:W4:Y:S04]  /*1bcd0*/  LDL.LU.64 R210, [R1+0x278] ;  /* 0x0002780001d27983 */ /* 0x000f280000300a00 */
[----:B------:R-:W4:Y:S04]  /*1bce0*/  LDL.LU.64 R200, [R1+0x290] ;  /* 0x0002900001c87983 */ /* 0x000f280000300a00 */
[----:B------:R1:W-:Y:S04]  /*1bcf0*/  STL.64 [R1+0x60], R8 ;  /* 0x0000600801007387 */ /* 0x0003e80000100a00 */
[----:B------:R-:W4:Y:S01]  /*1bd00*/  LDL.LU.64 R202, [R1+0x298] ;  /* 0x0002980001ca7983 */ /* 0x000f220000300a00 */
[----:B------:R-:W-:-:S03]  /*1bd10*/  IMAD.WIDE R156, R251, 0x4, R208 ;  /* 0x00000004fb9c7825 */ /* 0x000fc600078e02d0 */
[----:B------:R-:W4:Y:S01]  /*1bd20*/  LDL.LU.64 R208, [R1+0x2a0] ;  /* 0x0002a00001d07983 */ /* 0x000f220000300a00 */
[----:B-1----:R-:W-:-:S03]  /*1bd30*/  IMAD.WIDE R8, R251, 0x4, R238 ;  /* 0x00000004fb087825 */ /* 0x002fc600078e02ee */
        /* <DEDUP_REMOVED lines=9> */
[----:B------:R-:W3:Y:S01]  /*1bdd0*/  LDL.LU.64 R198, [R1+0x2c8] ;  /* 0x0002c80001c67983 */ /* 0x000ee20000300a00 */
[----:B-1----:R-:W-:-:S03]  /*1bde0*/  IMAD.WIDE R8, R251, 0x4, R206 ;  /* 0x00000004fb087825 */ /* 0x002fc600078e02ce */
[----:B------:R-:W-:Y:S04]  /*1bdf0*/  LDGSTS.E [R15+0x14300], desc[UR22][R206.64], P6 ;  /* 0x14300000ce0f7fae */ /* 0x000fe8000b1a1016 */
[----:B------:R-:W3:Y:S04]  /*1be00*/  LDL.LU.64 R206, [R1+0x2d8] ;  /* 0x0002d80001ce7983 */ /* 0x000ee80000300a00 */
[----:B------:R1:W-:Y:S04]  /*1be10*/  STL.64 [R1+0x50], R8 ;  /* 0x0000500801007387 */ /* 0x0003e80000100a00 */
[----:B------:R-:W3:Y:S04]  /*1be20*/  LDL.LU.64 R176, [R1+0x2e0] ;  /* 0x0002e00001b07983 */ /* 0x000ee80000300a00 */
[----:B------:R-:W3:Y:S04]  /*1be30*/  LDL.LU.64 R178, [R1+0x2e8] ;  /* 0x0002e80001b27983 */ /* 0x000ee80000300a00 */
[----:B------:R-:W3:Y:S01]  /*1be40*/  LDL.LU.64 R190, [R1+0x2f8] ;  /* 0x0002f80001be7983 */ /* 0x000ee20000300a00 */
[----:B----4-:R-:W-:-:S04]  /*1be50*/  IMAD.WIDE R118, R251, 0x4, R196 ;  /* 0x00000004fb767825 */ /* 0x010fc800078e02c4 */
        /* <DEDUP_REMOVED lines=8> */
[----:B------:R-:W-:-:S04]  /*1bee0*/  IMAD.WIDE R4, R251, 0x4, R192 ;  /* 0x00000004fb047825 */ /* 0x000fc800078e02c0 */
[C---:B------:R-:W-:Y:S02]  /*1bef0*/  IMAD.WIDE R120, R251.reuse, 0x4, R202 ;  /* 0x00000004fb787825 */ /* 0x040fe400078e02ca */
[----:B------:R-:W4:Y:S04]  /*1bf00*/  LDL.LU.64 R202, [R1+0x338] ;  /* 0x0003380001ca7983 */ /* 0x000f280000300a00 */
[----:B------:R-:W4:Y:S01]  /*1bf10*/  LDL.LU.64 R188, [R1+0x340] ;  /* 0x0003400001bc7983 */ /* 0x000f220000300a00 */
[----:B-1----:R-:W-:-:S03]  /*1bf20*/  IMAD.WIDE R8, R251, 0x4, R208 ;  /* 0x00000004fb087825 */ /* 0x002fc600078e02d0 */
[----:B------:R-:W4:Y:S01]  /*1bf30*/  LDL.LU.64 R194, [R1+0x348] ;  /* 0x0003480001c27983 */ /* 0x000f220000300a00 */
[----:B------:R-:W-:-:S03]  /*1bf40*/  IMAD.WIDE R162, R251, 0x4, R200 ;  /* 0x00000004fba27825 */ /* 0x000fc600078e02c8 */
[----:B------:R-:W4:Y:S04]  /*1bf50*/  LDL.LU.64 R200, [R1+0x350] ;  /* 0x0003500001c87983 */ /* 0x000f280000300a00 */
[----:B------:R1:W-:Y:S04]  /*1bf60*/  LDGSTS.E [R15+0x14b00], desc[UR22][R208.64], P6 ;  /* 0x14b00000d00f7fae */ /* 0x0003e8000b1a1016 */
[----:B------:R3:W-:Y:S01]  /*1bf70*/  STL.64 [R1+0x40], R8 ;  /* 0x0000400801007387 */ /* 0x0007e20000100a00 */
[----:B------:R-:W-:-:S04]  /*1bf80*/  IMAD.WIDE R164, R251, 0x4, R240 ;  /* 0x00000004fba47825 */ /* 0x000fc800078e02f0 */
[C---:B-1----:R-:W-:Y:S02]  /*1bf90*/  IMAD.WIDE R208, R251.reuse, 0x4, R238 ;  /* 0x00000004fbd07825 */ /* 0x042fe400078e02ee */
[----:B------:R-:W4:Y:S04]  /*1bfa0*/  LDL.LU.64 R238, [R1+0x358] ;  /* 0x0003580001ee7983 */ /* 0x000f280000300a00 */
[----:B------:R-:W4:Y:S04]  /*1bfb0*/  LDL.LU.64 R240, [R1+0x368] ;  /* 0x0003680001f07983 */ /* 0x000f280000300a00 */
[----:B------:R-:W4:Y:S01]  /*1bfc0*/  LDL.LU.64 R180, [R1+0x378] ;  /* 0x0003780001b47983 */ /* 0x000f220000300a00 */
[----:B--2---:R-:W-:-:S03]  /*1bfd0*/  IMAD.WIDE R122, R251, 0x4, R248 ;  /* 0x00000004fb7a7825 */ /* 0x004fc600078e02f8 */
[----:B------:R-:W2:Y:S01]  /*1bfe0*/  LDL.LU.64 R248, [R1+0x380] ;  /* 0x0003800001f87983 */ /* 0x000ea20000300a00 */
[----:B---3--:R-:W-:-:S03]  /*1bff0*/  IMAD.WIDE R8, R251, 0x4, R198 ;  /* 0x00000004fb087825 */ /* 0x008fc600078e02c6 */
[----:B------:R-:W-:Y:S04]  /*1c000*/  LDGSTS.E [R15+0x14f00], desc[UR22][R198.64], P6 ;  /* 0x14f00000c60f7fae */ /* 0x000fe8000b1a1016 */
[----:B------:R-:W3:Y:S04]  /*1c010*/  LDL.LU.64 R198, [R1+0x388] ;  /* 0x0003880001c67983 */ /* 0x000ee80000300a00 */
[----:B------:R1:W-:Y:S04]  /*1c020*/  STL.64 [R1+0x38], R8 ;  /* 0x0000380801007387 */ /* 0x0003e80000100a00 */
[----:B------:R-:W3:Y:S04]  /*1c030*/  LDL.LU.64 R182, [R1+0x390] ;  /* 0x0003900001b67983 */ /* 0x000ee80000300a00 */
[----:B------:R-:W3:Y:S04]  /*1c040*/  LDL.LU.64 R192, [R1+0x3a8] ;  /* 0x0003a80001c07983 */ /* 0x000ee80000300a00 */
[----:B------:R-:W-:Y:S01]  /*1c050*/  LDGSTS.E [R15+0x15300], desc[UR22][R190.64], P6 ;  /* 0x15300000be0f7fae */ /* 0x000fe2000b1a1016 */
[----:B-1----:R-:W-:-:S03]  /*1c060*/  IMAD.WIDE R8, R251, 0x4, R190 ;  /* 0x00000004fb087825 */ /* 0x002fc600078e02be */
[----:B------:R-:W3:Y:S04]  /*1c070*/  LDL.LU.64 R190, [R1+0x3b0] ;  /* 0x0003b00001be7983 */ /* 0x000ee80000300a00 */
[----:B------:R1:W-:Y:S01]  /*1c080*/  STL.64 [R1+0x30], R8 ;  /* 0x0000300801007387 */ /* 0x0003e20000100a00 */
[----:B----4-:R-:W-:-:S03]  /*1c090*/  IMAD.WIDE R168, R251, 0x4, R184 ;  /* 0x00000004fba87825 */ /* 0x010fc600078e02b8 */
[----:B------:R-:W-:Y:S01]  /*1c0a0*/  LDGSTS.E [R15+0x15700], desc[UR22][R196.64], P6 ;  /* 0x15700000c40f7fae */ /* 0x000fe2000b1a1016 */
[----:B-1----:R-:W-:-:S03]  /*1c0b0*/  IMAD.WIDE R8, R251, 0x4, R196 ;  /* 0x00000004fb087825 */ /* 0x002fc600078e02c4 */
[----:B------:R-:W4:Y:S04]  /*1c0c0*/  LDL.LU.64 R196, [R1+0x3b8] ;  /* 0x0003b80001c47983 */ /* 0x000f280000300a00 */
[----:B------:R-:W4:Y:S01]  /*1c0d0*/  LDL.LU.64 R184, [R1+0x3c0] ;  /* 0x0003c00001b87983 */ /* 0x000f220000300a00 */
[----:B------:R-:W-:-:S03]  /*1c0e0*/  IMAD.WIDE R128, R251, 0x4, R186 ;  /* 0x00000004fb807825 */ /* 0x000fc600078e02ba */
[----:B------:R1:W-:Y:S04]  /*1c0f0*/  STL.64 [R1+0x28], R8 ;  /* 0x0000280801007387 */ /* 0x0003e80000100a00 */
[----:B------:R-:W4:Y:S01]  /*1c100*/  LDL.LU.64 R186, [R1+0x3d0] ;  /* 0x0003d00001ba7983 */ /* 0x000f220000300a00 */
[----:B------:R-:W-:-:S03]  /*1c110*/  IMAD.WIDE R170, R251, 0x4, R188 ;  /* 0x00000004fbaa7825 */ /* 0x000fc600078e02bc */
[----:B------:R-:W4:Y:S01]  /*1c120*/  LDL.LU.64 R188, [R1+0x3e0] ;  /* 0x0003e00001bc7983 */ /* 0x000f220000300a00 */
[----:B------:R-:W-:-:S03]  /*1c130*/  IMAD.WIDE R130, R251, 0x4, R194 ;  /* 0x00000004fb827825 */ /* 0x000fc600078e02c2 */
[----:B------:R-:W4:Y:S01]  /*1c140*/  LDL.LU.64 R194, [R1+0x3e8] ;  /* 0x0003e80001c27983 */ /* 0x000f220000300a00 */
[----:B-1----:R-:W-:-:S03]  /*1c150*/  IMAD.WIDE R8, R251, 0x4, R200 ;  /* 0x00000004fb087825 */ /* 0x002fc600078e02c8 */
[----:B------:R1:W-:Y:S04]  /*1c160*/  LDGSTS.E [R15+0x15b00], desc[UR22][R200.64], P6 ;  /* 0x15b00000c80f7fae */ /* 0x0003e8000b1a1016 */
[----:B------:R2:W-:Y:S01]  /*1c170*/  STL.64 [R1+0x20], R8 ;  /* 0x0000200801007387 */ /* 0x0005e20000100a00 */
[----:B------:R-:W-:-:S04]  /*1c180*/  IMAD.WIDE R166, R251, 0x4, R176 ;  /* 0x00000004fba67825 */ /* 0x000fc800078e02b0 */
[C---:B-1----:R-:W-:Y:S02]  /*1c190*/  IMAD.WIDE R200, R251.reuse, 0x4, R238 ;  /* 0x00000004fbc87825 */ /* 0x042fe400078e02ee */
[----:B------:R-:W4:Y:S02]  /*1c1a0*/  LDL.LU.64 R238, [R1+0x3f0] ;  /* 0x0003f00001ee7983 */ /* 0x000f240000300a00 */
[C---:B------:R-:W-:Y:S02]  /*1c1b0*/  IMAD.WIDE R172, R251.reuse, 0x4, R240 ;  /* 0x00000004fbac7825 */ /* 0x040fe400078e02f0 */
[----:B------:R-:W4:Y:S02]  /*1c1c0*/  LDL.LU.64 R240, [R1+0x3f8] ;  /* 0x0003f80001f07983 */ /* 0x000f240000300a00 */
[----:B------:R-:W-:-:S04]  /*1c1d0*/  IMAD.WIDE R132, R251, 0x4, R180 ;  /* 0x00000004fb847825 */ /* 0x000fc800078e02b4 */
[C---:B--2---:R-:W-:Y:S01]  /*1c1e0*/  IMAD.WIDE R8, R251.reuse, 0x4, R248 ;  /* 0x00000004fb087825 */ /* 0x044fe200078e02f8 */
[----:B------:R-:W-:Y:S04]  /*1c1f0*/  LDGSTS.E [R15+0x15f00], desc[UR22][R248.64], P6 ;  /* 0x15f00000f80f7fae */ /* 0x000fe8000b1a1016 */
[----:B------:R-:W2:Y:S04]  /*1c200*/  LDL.LU.64 R248, [R1+0x400] ;  /* 0x0004000001f87983 */ /* 0x000ea80000300a00 */
[----:B------:R1:W-:Y:S01]  /*1c210*/  STL.64 [R1+0x10], R8 ;  /* 0x0000100801007387 */ /* 0x0003e20000100a00 */
[----:B---3--:R-:W-:-:S03]  /*1c220*/  IMAD.WIDE R134, R251, 0x4, R192 ;  /* 0x00000004fb867825 */ /* 0x008fc600078e02c0 */
[----:B------:R-:W3:Y:S04]  /*1c230*/  LDL.LU.64 R192, [R1+0x410] ;  /* 0x0004100001c07983 */ /* 0x000ee80000300a00 */
[----:B------:R-:W3:Y:S01]  /*1c240*/  LDL.LU.64 R180, [R1+0x420] ;  /* 0x0004200001b47983 */ /* 0x000ee20000300a00 */
[----:B------:R-:W-:-:S03]  /*1c250*/  IMAD.WIDE R174, R251, 0x4, R182 ;  /* 0x00000004fbae7825 */ /* 0x000fc600078e02b6 */
[----:B------:R-:W3:Y:S04]  /*1c260*/  LDL.LU.64 R140, [R1+0x430] ;  /* 0x00043000018c7983 */ /* 0x000ee80000300a00 */
[----:B------:R-:W3:Y:S01]  /*1c270*/  LDL.LU.64 R90, [R1+0x438] ;  /* 0x00043800015a7983 */ /* 0x000ee20000300a00 */
[----:B-1----:R-:W-:-:S03]  /*1c280*/  IMAD.WIDE R8, R251, 0x4, R190 ;  /* 0x00000004fb087825 */ /* 0x002fc600078e02be */
[----:B------:R-:W-:Y:S04]  /*1c290*/  LDGSTS.E [R15+0x16300], desc[UR22][R190.64], P6 ;  /* 0x16300000be0f7fae */ /* 0x000fe8000b1a1016 */
[----:B------:R-:W3:Y:S04]  /*1c2a0*/  LDL.LU.64 R190, [R1+0x440] ;  /* 0x0004400001be7983 */ /* 0x000ee80000300a00 */
[----:B------:R-:W3:Y:S04]  /*1c2b0*/  LDL.LU.64 R182, [R1+0x448] ;  /* 0x0004480001b67983 */ /* 0x000ee80000300a00 */
[----:B------:R1:W-:Y:S04]  /*1c2c0*/  STL.64 [R1+0x8], R8 ;  /* 0x0000080801007387 */ /* 0x0003e80000100a00 */
[----:B------:R-:W3:Y:S04]  /*1c2d0*/  LDL.LU.64 R142, [R1+0x468] ;  /* 0x00046800018e7983 */ /* 0x000ee80000300a00 */
[----:B------:R-:W3:Y:S04]  /*1c2e0*/  LDL.LU.64 R96, [R1+0x470] ;  /* 0x0004700001607983 */ /* 0x000ee80000300a00 */
[----:B------:R-:W3:Y:S01]  /*1c2f0*/  LDL.LU.64 R144, [R1+0x478] ;  /* 0x0004780001907983 */ /* 0x000ee20000300a00 */
[----:B----4-:R-:W-:-:S03]  /*1c300*/  IMAD.WIDE R176, R251, 0x4, R184 ;  /* 0x00000004fbb07825 */ /* 0x010fc600078e02b8 */
[----:B------:R-:W4:Y:S04]  /*1c310*/  LDL.LU.64 R184, [R1+0x480] ;  /* 0x0004800001b87983 */ /* 0x000f280000300a00 */
[----:B------:R-:W4:Y:S04]  /*1c320*/  LDL.LU.64 R94, [R1+0x4a8] ;  /* 0x0004a800015e7983 */ /* 0x000f280000300a00 */
[----:B------:R-:W4:Y:S01]  /*1c330*/  LDL.LU.64 R146, [R1+0x4b0] ;  /* 0x0004b00001927983 */ /* 0x000f220000300a00 */
[----:B------:R-:W-:-:S03]  /*1c340*/  IMAD.WIDE R136, R251, 0x4, R186 ;  /* 0x00000004fb887825 */ /* 0x000fc600078e02ba */
[----:B------:R-:W4:Y:S01]  /*1c350*/  LDL.LU.64 R186, [R1+0x4b8] ;  /* 0x0004b80001ba7983 */ /* 0x000f220000300a00 */
[----:B-1----:R-:W-:-:S03]  /*1c360*/  IMAD.WIDE R8, R251, 0x4, R188 ;  /* 0x00000004fb087825 */ /* 0x002fc600078e02bc */
[----:B------:R-:W-:Y:S04]  /*1c370*/  LDGSTS.E [R15+0x16700], desc[UR22][R188.64], P6 ;  /* 0x16700000bc0f7fae */ /* 0x000fe8000b1a1016 */
[----:B------:R1:W-:Y:S04]  /*1c380*/  STL.64 [R1], R8 ;  /* 0x0000000801007387 */ /* 0x0003e80000100a00 */
[----:B------:R-:W4:Y:S01]  /*1c390*/  LDL.LU.64 R102, [R1+0x4c8] ;  /* 0x0004c80001667983 */ /* 0x000f220000300a00 */
[----:B------:R-:W-:-:S03]  /*1c3a0*/  IMAD.WIDE R126, R251, 0x4, R178 ;  /* 0x00000004fb7e7825 */ /* 0x000fc600078e02b2 */
[----:B------:R-:W1:Y:S04]  /*1c3b0*/  LDL.LU.64 R148, [R1+0x4d8] ;  /* 0x0004d80001947983 */ /* 0x000e680000300a00 */
[----:B------:R-:W4:Y:S01]  /*1c3c0*/  LDL.LU.64 R188, [R1+0x4e8] ;  /* 0x0004e80001bc7983 */ /* 0x000f220000300a00 */
[----:B------:R-:W-:-:S03]  /*1c3d0*/  IMAD.WIDE R178, R251, 0x4, R238 ;  /* 0x00000004fbb27825 */ /* 0x000fc600078e02ee */
[----:B------:R-:W4:Y:S01]  /*1c3e0*/  LDL.LU.64 R238, [R1+0x4e0] ;  /* 0x0004e00001ee7983 */ /* 0x000f220000300a00 */
[----:B------:R-:W-:-:S03]  /*1c3f0*/  IMAD.WIDE R138, R251, 0x4, R240 ;  /* 0x00000004fb8a7825 */ /* 0x000fc600078e02f0 */
[----:B------:R-:W4:Y:S04]  /*1c400*/  LDL.LU.64 R240, [R1+0x510] ;  /* 0x0005100001f07983 */ /* 0x000f280000300a00 */
[----:B--2---:R2:W-:Y:S02]  /*1c410*/  LDGSTS.E [R15+0x16b00], desc[UR22][R248.64], P6 ;  /* 0x16b00000f80f7fae */ /* 0x0045e4000b1a1016 */
[----:B--2---:R-:W-:-:S05]  /*1c420*/  IMAD.WIDE R248, R251, 0x4, R248 ;  /* 0x00000004fbf87825 */ /* 0x004fca00078e02f8 */
[----:B------:R-:W-:Y:S01]  /*1c430*/  STL.64 [R1+0xe68], R248 ;  /* 0x000e68f801007387 */ /* 0x000fe20000100a00 */
[----:B---3--:R-:W-:-:S03]  /*1c440*/  IMAD.WIDE R16, R251, 0x4, R90 ;  /* 0x00000004fb107825 */ /* 0x008fc600078e025a */
[----:B------:R-:W-:Y:S04]  /*1c450*/  LDGSTS.E [R15+0x16f00], desc[UR22][R90.64], P6 ;  /* 0x16f000005a0f7fae */ /* 0x000fe8000b1a1016 */
[----:B------:R-:W-:Y:S01]  /*1c460*/  STL.64 [R1+0xe70], R16 ;  /* 0x000e701001007387 */ /* 0x000fe20000100a00 */
[----:B------:R-:W-:-:S03]  /*1c470*/  IMAD.WIDE R78, R251, 0x4, R96 ;  /* 0x00000004fb4e7825 */ /* 0x000fc600078e0260 */
[----:B------:R2:W-:Y:S04]  /*1c480*/  LDGSTS.E [R15+0x17300], desc[UR22][R96.64], P6 ;  /* 0x17300000600f7fae */ /* 0x0005e8000b1a1016 */
[----:B------:R-:W-:Y:S01]  /*1c490*/  STL.64 [R1+0xe78], R78 ;  /* 0x000e784e01007387 */ /* 0x000fe20000100a00 */
[----:B--2---:R-:W-:-:S04]  /*1c4a0*/  IMAD.WIDE R96, R251, 0x4, R144 ;  /* 0x00000004fb607825 */ /* 0x004fc800078e0290 */
[C---:B------:R-:W-:Y:S02]  /*1c4b0*/  IMAD.WIDE R144, R251.reuse, 0x4, R246 ;  /* 0x00000004fb907825 */ /* 0x040fe400078e02f6 */
[----:B------:R-:W2:Y:S02]  /*1c4c0*/  LDL.LU R246, [R1+0xf68] ;  /* 0x000f680001f67983 */ /* 0x000ea40000300800 */
[C---:B----4-:R-:W-:Y:S02]  /*1c4d0*/  IMAD.WIDE R80, R251.reuse, 0x4, R94 ;  /* 0x00000004fb507825 */ /* 0x050fe400078e025e */
[----:B------:R3:W-:Y:S04]  /*1c4e0*/  LDGSTS.E [R15+0x17700], desc[UR22][R94.64], P6 ;  /* 0x177000005e0f7fae */ /* 0x0007e8000b1a1016 */
[----:B------:R-:W-:Y:S01]  /*1c4f0*/  STL.64 [R1+0xe80], R80 ;  /* 0x000e805001007387 */ /* 0x000fe20000100a00 */
[----:B---3--:R-:W-:-:S04]  /*1c500*/  IMAD.WIDE R94, R251, 0x4, R146 ;  /* 0x00000004fb5e7825 */ /* 0x008fc800078e0292 */
[C---:B------:R-:W-:Y:S02]  /*1c510*/  IMAD.WIDE R146, R251.reuse, 0x4, R12 ;  /* 0x00000004fb927825 */ /* 0x040fe400078e020c */
[----:B------:R-:W3:Y:S02]  /*1c520*/  LDL.LU.64 R12, [R1+0xf60] ;  /* 0x000f6000010c7983 */ /* 0x000ee40000300a00 */
[C---:B------:R-:W-:Y:S02]  /*1c530*/  IMAD.WIDE R88, R251.reuse, 0x4, R102 ;  /* 0x00000004fb587825 */ /* 0x040fe400078e0266 */
[----:B------:R4:W-:Y:S04]  /*1c540*/  LDGSTS.E [R15+0x17b00], desc[UR22][R102.64], P6 ;  /* 0x17b00000660f7fae */ /* 0x0009e8000b1a1016 */
[----:B------:R-:W-:Y:S04]  /*1c550*/  STL.64 [R1+0xe88], R88 ;  /* 0x000e885801007387 */ /* 0x000fe80000100a00 */
[----:B------:R-:W2:Y:S01]  /*1c560*/  LDL.LU.64 R90, [R1+0x4f0] ;  /* 0x0004f000015a7983 */ /* 0x000ea20000300a00 */
[----:B----4-:R-:W-:-:S03]  /*1c570*/  IMAD.WIDE R102, R251, 0x4, R240 ;  /* 0x00000004fb667825 */ /* 0x010fc600078e02f0 */
[----:B------:R4:W-:Y:S04]  /*1c580*/  LDGSTS.E [R15+0x17f00], desc[UR22][R240.64], P6 ;  /* 0x17f00000f00f7fae */ /* 0x0009e8000b1a1016 */
[----:B------:R-:W-:Y:S04]  /*1c590*/  STL.64 [R1+0xe90], R102 ;  /* 0x000e906601007387 */ /* 0x000fe80000100a00 */
[----:B------:R-:W2:Y:S04]  /*1c5a0*/  LDL.LU.64 R72, [R1+0x500] ;  /* 0x0005000001487983 */ /* 0x000ea80000300a00 */
[----:B------:R-:W2:Y:S01]  /*1c5b0*/  LDL.LU.64 R74, [R1+0x518] ;  /* 0x00051800014a7983 */ /* 0x000ea20000300a00 */
[----:B------:R-:W1:Y:S01]  /*1c5c0*/  S2R R247, SR_TID.X ;  /* 0x0000000000f77919 */ /* 0x000e620000002100 */
[----:B----4-:R-:W-:-:S02]  /*1c5d0*/  VIADD R240, R245, 0x3f ;  /* 0x0000003ff5f07836 */ /* 0x010fc40000000000 */
[----:B------:R-:W0:Y:S01]  /*1c5e0*/  LDGDEPBAR ;  /* 0x00000000000079af */ /* 0x000e220000000000 */
[----:B---3--:R-:W-:-:S04]  /*1c5f0*/  LOP3.LUT R241, R12, 0x2, RZ, 0xfc, !PT ;  /* 0x000000020cf17812 */ /* 0x008fc800078efcff */
[----:B------:R-:W-:Y:S02]  /*1c600*/  ISETP.GE.AND P4, PT, R241, UR5, PT ;  /* 0x00000005f1007c0c */ /* 0x000fe4000bf86270 */
[----:B------:R-:W-:-:S05]  /*1c610*/  LOP3.LUT R241, R12, 0x22, RZ, 0xfc, !PT ;  /* 0x000000220cf17812 */ /* 0x000fca00078efcff */
[----:B------:R-:W-:Y:S04]  /*1c620*/  STL [R1+0xe98], R241 ;  /* 0x000e98f101007387 */ /* 0x000fe80000100800 */
[----:B------:R-:W3:Y:S01]  /*1c630*/  LDL.LU.64 R76, [R1+0x520] ;  /* 0x00052000014c7983 */ /* 0x000ee20000300a00 */
[----:B-1----:R-:W-:Y:S02]  /*1c640*/  LOP3.LUT R247, R247, 0x3f, RZ, 0xc0, !PT ;  /* 0x0000003ff7f77812 */ /* 0x002fe400078ec0ff */
[----:B------:R-:W-:Y:S01]  /*1c650*/  ISETP.GE.AND P2, PT, R12, UR5, PT ;  /* 0x000000050c007c0c */ /* 0x000fe2000bf46270 */
[----:B------:R-:W-:Y:S01]  /*1c660*/  USHF.L.U32 UR12, UR4, 0x6, URZ ;  /* 0x00000006040c7899 */ /* 0x000fe200080006ff */
[----:B------:R-:W-:Y:S01]  /*1c670*/  ISETP.GE.AND P3, PT, R247, UR5, PT ;  /* 0x00000005f7007c0c */ /* 0x000fe2000bf66270 */
[----:B------:R-:W-:Y:S01]  /*1c680*/  IMAD.WIDE R8, R251, 0x4, R148 ;  /* 0x00000004fb087825 */ /* 0x000fe200078e0294 */
[----:B------:R-:W-:Y:S01]  /*1c690*/  ISETP.GT.AND P1, PT, R240, 0x7f, PT ;  /* 0x0000007ff000780c */ /* 0x000fe20003f24270 */
[----:B------:R-:W4:Y:S01]  /*1c6a0*/  LDL.LU.64 R68, [R1+0x528] ;  /* 0x0005280001447983 */ /* 0x000f220000300a00 */
[----:B------:R-:W-:-:S02]  /*1c6b0*/  SEL R18, RZ, 0x4, P3 ;  /* 0x00000004ff127807 */ /* 0x000fc40001800000 */
[----:B------:R-:W-:Y:S02]  /*1c6c0*/  LOP3.LUT R245, R12, 0x20, RZ, 0xfc, !PT ;  /* 0x000000200cf57812 */ /* 0x000fe400078efcff */
[----:B------:R-:W-:Y:S02]  /*1c6d0*/  SEL R19, RZ, 0x4, P2 ;  /* 0x00000004ff137807 */ /* 0x000fe40001000000 */
[----:B------:R-:W-:Y:S02]  /*1c6e0*/  SEL R18, R18, RZ, P1 ;  /* 0x000000ff12127207 */ /* 0x000fe40000800000 */
[----:B------:R-:W-:Y:S02]  /*1c6f0*/  ISETP.GE.AND P5, PT, R245, UR5, PT ;  /* 0x00000005f5007c0c */ /* 0x000fe4000bfa6270 */
[----:B------:R-:W-:Y:S02]  /*1c700*/  SEL R19, R19, RZ, P1 ;  /* 0x000000ff13137207 */ /* 0x000fe40000800000 */
[----:B------:R-:W-:-:S02]  /*1c710*/  ISETP.NE.U32.AND P3, PT, R18, RZ, PT ;  /* 0x000000ff1200720c */ /* 0x000fc40003f65070 */
[----:B------:R-:W-:Y:S02]  /*1c720*/  SEL R18, RZ, 0x4, P5 ;  /* 0x00000004ff127807 */ /* 0x000fe40002800000 */
[----:B------:R-:W-:Y:S02]  /*1c730*/  ISETP.NE.U32.AND P2, PT, R19, RZ, PT ;  /* 0x000000ff1300720c */ /* 0x000fe40003f45070 */
[----:B------:R-:W-:Y:S01]  /*1c740*/  SEL R18, R18, RZ, P1 ;  /* 0x000000ff12127207 */ /* 0x000fe20000800000 */
[----:B------:R-:W-:Y:S01]  /*1c750*/  IMAD.WIDE R148, R251, 0x4, R238 ;  /* 0x00000004fb947825 */ /* 0x000fe200078e02ee */
[----:B------:R-:W-:Y:S02]  /*1c760*/  ISETP.GE.AND P5, PT, R241, UR5, PT ;  /* 0x00000005f1007c0c */ /* 0x000fe4000bfa6270 */
[----:B------:R-:W-:Y:S01]  /*1c770*/  ISETP.NE.U32.AND P6, PT, R18, RZ, PT ;  /* 0x000000ff1200720c */ /* 0x000fe20003fc5070 */
[----:B------:R-:W-:Y:S01]  /*1c780*/  IMAD.U32 R238, RZ, RZ, UR12 ;  /* 0x0000000cffee7e24 */ /* 0x000fe2000f8e00ff */
[----:B------:R-:W-:Y:S01]  /*1c790*/  SEL R18, RZ, 0x4, P5 ;  /* 0x00000004ff127807 */ /* 0x000fe20002800000 */
[----:B------:R-:W-:Y:S01]  /*1c7a0*/  VIADD R239, R13, UR7 ;  /* 0x000000070def7c36 */ /* 0x000fe20008000000 */
[----:B------:R-:W-:Y:S01]  /*1c7b0*/  LOP3.LUT R245, R12, 0x4, RZ, 0xfc, !PT ;  /* 0x000000040cf57812 */ /* 0x000fe200078efcff */
[----:B--2---:R-:W-:Y:S01]  /*1c7c0*/  IMAD.WIDE R90, R238, 0x4, R90 ;  /* 0x00000004ee5a7825 */ /* 0x004fe200078e025a */
[----:B------:R-:W-:Y:S01]  /*1c7d0*/  BAR.SYNC.DEFER_BLOCKING 0x0 ;  /* 0x0000000000007b1d */ /* 0x000fe20000010000 */
[----:B------:R-:W-:-:S02]  /*1c7e0*/  SEL R18, R18, RZ, P1 ;  /* 0x000000ff12127207 */ /* 0x000fc40000800000 */
[----:B------:R-:W-:Y:S02]  /*1c7f0*/  ISETP.GE.AND P5, PT, R245, UR5, PT ;  /* 0x00000005f5007c0c */ /* 0x000fe4000bfa6270 */
[----:B------:R-:W-:Y:S02]  /*1c800*/  LOP3.LUT R245, R12, 0x6, RZ, 0xfc, !PT ;  /* 0x000000060cf57812 */ /* 0x000fe400078efcff */
[----:B------:R-:W-:-:S04]  /*1c810*/  SEL R19, RZ, 0x4, P4 ;  /* 0x00000004ff137807 */ /* 0x000fc80002000000 */
[----:B------:R-:W-:Y:S01]  /*1c820*/  SEL R19, R19, RZ, P1 ;  /* 0x000000ff13137207 */ /* 0x000fe20000800000 */
[----:B------:R-:W-:Y:S04]  /*1c830*/  STL.64 [R1+0xea0], R90 ;  /* 0x000ea05a01007387 */ /* 0x000fe80000100a00 */
[----:B------:R-:W-:Y:S01]  /*1c840*/  @!PT LDS RZ, [RZ] ;  /* 0x00000000fffff984 */ /* 0x000fe20000000800 */
[----:B------:R-:W-:Y:S01]  /*1c850*/  @!PT LDS RZ, [RZ] ;  /* 0x00000000fffff984 */ /* 0x000fe20000000800 */
[----:B------:R-:W-:Y:S01]  /*1c860*/  @!PT LDS RZ, [RZ] ;  /* 0x00000000fffff984 */ /* 0x000fe20000000800 */
[----:B------:R-:W-:Y:S01]  /*1c870*/  LDGSTS.E [R239+0x64000], desc[UR22][R90.64], P2 ;  /* 0x640000005aef7fae */ /* 0x000fe200091a1016 */
[----:B------:R-:W-:Y:S02]  /*1c880*/  ISETP.NE.U32.AND P2, PT, R18, RZ, PT ;  /* 0x000000ff1200720c */ /* 0x000fe40003f45070 */
[----:B------:R-:W-:Y:S01]  /*1c890*/  SEL R18, RZ, 0x4, P5 ;  /* 0x00000004ff127807 */ /* 0x000fe20002800000 */
[----:B------:R-:W2:Y:S01]  /*1c8a0*/  LDL.LU.64 R70, [R1+0x540] ;  /* 0x0005400001467983 */ /* 0x000ea20000300a00 */
[----:B------:R-:W-:-:S02]  /*1c8b0*/  ISETP.GE.AND P5, PT, R245, UR5, PT ;  /* 0x00000005f5007c0c */ /* 0x000fc4000bfa6270 */
[----:B------:R-:W-:Y:S02]  /*1c8c0*/  SEL R18, R18, RZ, P1 ;  /* 0x000000ff12127207 */ /* 0x000fe40000800000 */
[----:B------:R-:W-:Y:S02]  /*1c8d0*/  SEL R20, RZ, 0x4, P5 ;  /* 0x00000004ff147807 */ /* 0x000fe40002800000 */
[----:B------:R-:W-:Y:S02]  /*1c8e0*/  ISETP.NE.U32.AND P4, PT, R19, RZ, PT ;  /* 0x000000ff1300720c */ /* 0x000fe40003f85070 */
[----:B------:R-:W-:Y:S01]  /*1c8f0*/  ISETP.NE.U32.AND P5, PT, R18, RZ, PT ;  /* 0x000000ff1200720c */ /* 0x000fe20003fa5070 */
[C---:B------:R-:W-:Y:S02]  /*1c900*/  IMAD.WIDE R18, R238.reuse, 0x4, R72 ;  /* 0x00000004ee127825 */ /* 0x040fe400078e0248 */
[----:B------:R-:W2:Y:S02]  /*1c910*/  LDL.LU.64 R72, [R1+0x548] ;  /* 0x0005480001487983 */ /* 0x000ea40000300a00 */
[----:B------:R-:W-:-:S02]  /*1c920*/  IMAD.WIDE R48, R238, 0x4, R74 ;  /* 0x00000004ee307825 */ /* 0x000fc400078e024a */
[----:B------:R1:W-:Y:S04]  /*1c930*/  STL.64 [R1+0xea8], R18 ;  /* 0x000ea81201007387 */ /* 0x0003e80000100a00 */
[----:B------:R-:W-:Y:S04]  /*1c940*/  STL.64 [R1+0xeb0], R48 ;  /* 0x000eb03001007387 */ /* 0x000fe80000100a00 */
[----:B------:R-:W2:Y:S01]  /*1c950*/  LDL.LU.64 R74, [R1+0x550] ;  /* 0x00055000014a7983 */ /* 0x000ea20000300a00 */
[----:B---3--:R-:W-:Y:S01]  /*1c960*/  IMAD.WIDE R50, R238, 0x4, R76 ;  /* 0x00000004ee327825 */ /* 0x008fe200078e024c */
[----:B------:R-:W-:-:S02]  /*1c970*/  LOP3.LUT R245, R12, 0x24, RZ, 0xfc, !PT ;  /* 0x000000240cf57812 */ /* 0x000fc400078efcff */
[----:B------:R-:W3:Y:S01]  /*1c980*/  LDL.LU.64 R76, [R1+0x560] ;  /* 0x00056000014c7983 */ /* 0x000ee20000300a00 */
[----:B------:R-:W-:-:S03]  /*1c990*/  SEL R20, R20, RZ, P1 ;  /* 0x000000ff14147207 */ /* 0x000fc60000800000 */
[----:B------:R-:W-:Y:S01]  /*1c9a0*/  LDGSTS.E [R239+0x64008], desc[UR22][R18.64], P4 ;  /* 0x6400800012ef7fae */ /* 0x000fe2000a1a1016 */
[----:B------:R-:W-:Y:S02]  /*1c9b0*/  ISETP.GE.AND P4, PT, R245, UR5, PT ;  /* 0x00000005f5007c0c */ /* 0x000fe4000bf86270 */
[----:B------:R-:W-:Y:S01]  /*1c9c0*/  LOP3.LUT R245, R12, 0x26, RZ, 0xfc, !PT ;  /* 0x000000260cf57812 */ /* 0x000fe200078efcff */
[----:B------:R-:W-:Y:S01]  /*1c9d0*/  LDGSTS.E [R239+0x66000], desc[UR22][R48.64], P6 ;  /* 0x6600000030ef7fae */ /* 0x000fe2000b1a1016 */
[----:B------:R-:W-:Y:S02]  /*1c9e0*/  ISETP.NE.U32.AND P6, PT, R20, RZ, PT ;  /* 0x000000ff1400720c */ /* 0x000fe40003fc5070 */
[----:B------:R-:W-:Y:S01]  /*1c9f0*/  SEL R20, RZ, 0x4, P4 ;  /* 0x00000004ff147807 */ /* 0x000fe20002000000 */
[----:B------:R1:W-:Y:S01]  /*1ca00*/  LDGSTS.E [R239+0x66008], desc[UR22][R50.64], P2 ;  /* 0x6600800032ef7fae */ /* 0x0003e200091a1016 */
[----:B------:R-:W-:Y:S02]  /*1ca10*/  ISETP.GE.AND P4, PT, R245, UR5, PT ;  /* 0x00000005f5007c0c */ /* 0x000fe4000bf86270 */
[----:B------:R-:W-:-:S02]  /*1ca20*/  SEL R20, R20, RZ, P1 ;  /* 0x000000ff14147207 */ /* 0x000fc40000800000 */
[----:B------:R-:W-:Y:S02]  /*1ca30*/  SEL R22, RZ, 0x4, P4 ;  /* 0x00000004ff167807 */ /* 0x000fe40002000000 */
[----:B------:R-:W-:Y:S01]  /*1ca40*/  ISETP.NE.U32.AND P4, PT, R20, RZ, PT ;  /* 0x000000ff1400720c */ /* 0x000fe20003f85070 */
[----:B----4-:R-:W-:Y:S01]  /*1ca50*/  IMAD.WIDE R20, R238, 0x4, R68 ;  /* 0x00000004ee147825 */ /* 0x010fe200078e0244 */
[----:B------:R-:W-:Y:S02]  /*1ca60*/  LOP3.LUT R245, R12, 0x8, RZ, 0xfc, !PT ;  /* 0x000000080cf57812 */ /* 0x000fe400078efcff */
[----:B------:R-:W-:Y:S02]  /*1ca70*/  SEL R22, R22, RZ, P1 ;  /* 0x000000ff16167207 */ /* 0x000fe40000800000 */
[----:B------:R-:W-:Y:S01]  /*1ca80*/  ISETP.GE.AND P2, PT, R245, UR5, PT ;  /* 0x00000005f5007c0c */ /* 0x000fe2000bf46270 */
[----:B------:R-:W-:Y:S01]  /*1ca90*/  LDGSTS.E [R252+0x64000], desc[UR22][R20.64], P5 ;  /* 0x6400000014fc7fae */ /* 0x000fe2000a9a1016 */
[----:B------:R-:W-:-:S02]  /*1caa0*/  LOP3.LUT R245, R12, 0xa, RZ, 0xfc, !PT ;  /* 0x0000000a0cf57812 */ /* 0x000fc400078efcff */
[----:B------:R-:W-:Y:S02]  /*1cab0*/  ISETP.NE.U32.AND P5, PT, R22, RZ, PT ;  /* 0x000000ff1600720c */ /* 0x000fe40003fa5070 */
[----:B------:R-:W-:Y:S02]  /*1cac0*/  SEL R22, RZ, 0x4, P2 ;  /* 0x00000004ff167807 */ /* 0x000fe40001000000 */
[----:B------:R-:W-:Y:S02]  /*1cad0*/  ISETP.GE.AND P2, PT, R245, UR5, PT ;  /* 0x00000005f5007c0c */ /* 0x000fe4000bf46270 */
[----:B------:R-:W-:Y:S01]  /*1cae0*/  SEL R22, R22, RZ, P1 ;  /* 0x000000ff16167207 */ /* 0x000fe20000800000 */
[----:B------:R-:W-:Y:S01]  /*1caf0*/  STL.64 [R1+0xeb8], R50 ;  /* 0x000eb83201007387 */ /* 0x000fe20000100a00 */
[----:B------:R-:W-:Y:S02]  /*1cb00*/  SEL R24, RZ, 0x4, P2 ;  /* 0x00000004ff187807 */ /* 0x000fe40001000000 */
[----:B------:R-:W-:Y:S01]  /*1cb10*/  ISETP.NE.U32.AND P2, PT, R22, RZ, PT ;  /* 0x000000ff1600720c */ /* 0x000fe20003f45070 */
[----:B------:R-:W-:Y:S01]  /*1cb20*/  STL.64 [R1+0xec0], R20 ;  /* 0x000ec01401007387 */ /* 0x000fe20000100a00 */
[----:B------:R-:W-:-:S02]  /*1cb30*/  LOP3.LUT R245, R12, 0x28, RZ, 0xfc, !PT ;  /* 0x000000280cf57812 */ /* 0x000fc400078efcff */
[----:B------:R-:W-:Y:S01]  /*1cb40*/  SEL R24, R24, RZ, P1 ;  /* 0x000000ff18187207 */ /* 0x000fe20000800000 */
[C---:B--2---:R-:W-:Y:S02]  /*1cb50*/  IMAD.WIDE R22, R238.reuse, 0x4, R70 ;  /* 0x00000004ee167825 */ /* 0x044fe400078e0246 */
[----:B------:R-:W2:Y:S04]  /*1cb60*/  LDL.LU.64 R70, [R1+0x570] ;  /* 0x0005700001467983 */ /* 0x000ea80000300a00 */
[----:B------:R-:W-:Y:S01]  /*1cb70*/  LDGSTS.E [R252+0x64008], desc[UR22][R22.64], P6 ;  /* 0x6400800016fc7fae */ /* 0x000fe2000b1a1016 */
[----:B------:R-:W-:-:S03]  /*1cb80*/  IMAD.WIDE R52, R238, 0x4, R72 ;  /* 0x00000004ee347825 */ /* 0x000fc600078e0248 */
[----:B------:R-:W4:Y:S01]  /*1cb90*/  LDL.LU.64 R72, [R1+0x578] ;  /* 0x0005780001487983 */ /* 0x000f220000300a00 */
[----:B------:R-:W-:Y:S02]  /*1cba0*/  ISETP.GE.AND P6, PT, R245, UR5, PT ;  /* 0x00000005f5007c0c */ /* 0x000fe4000bfc6270 */
[----:B------:R-:W-:Y:S01]  /*1cbb0*/  LOP3.LUT R245, R12, 0x2a, RZ, 0xfc, !PT ;  /* 0x0000002a0cf57812 */ /* 0x000fe200078efcff */
[----:B------:R-:W-:Y:S01]  /*1cbc0*/  LDGSTS.E [R252+0x66000], desc[UR22][R52.64], P4 ;  /* 0x6600000034fc7fae */ /* 0x000fe2000a1a1016 */
[----:B------:R-:W-:Y:S02]  /*1cbd0*/  ISETP.NE.U32.AND P4, PT, R24, RZ, PT ;  /* 0x000000ff1800720c */ /* 0x000fe40003f85070 */
[----:B------:R-:W-:Y:S02]  /*1cbe0*/  SEL R24, RZ, 0x4, P6 ;  /* 0x00000004ff187807 */ /* 0x000fe40003000000 */
[----:B------:R-:W-:Y:S01]  /*1cbf0*/  ISETP.GE.AND P6, PT, R245, UR5, PT ;  /* 0x00000005f5007c0c */ /* 0x000fe2000bfc6270 */
[----:B------:R-:W-:Y:S01]  /*1cc00*/  STL.64 [R1+0xec8], R22 ;  /* 0x000ec81601007387 */ /* 0x000fe20000100a00 */
[----:B------:R-:W-:Y:S01]  /*1cc10*/  SEL R24, R24, RZ, P1 ;  /* 0x000000ff18187207 */ /* 0x000fe20000800000 */
[----:B------:R-:W-:Y:S01]  /*1cc20*/  IMAD.WIDE R54, R238, 0x4, R74 ;  /* 0x00000004ee367825 */ /* 0x000fe200078e024a */
[----:B------:R-:W-:Y:S01]  /*1cc30*/  SEL R26, RZ, 0x4, P6 ;  /* 0x00000004ff1a7807 */ /* 0x000fe20003000000 */
[----:B------:R-:W-:Y:S01]  /*1cc40*/  STL.64 [R1+0xed0], R52 ;  /* 0x000ed03401007387 */ /* 0x000fe20000100a00 */
[----:B------:R-:W-:-:S03]  /*1cc50*/  ISETP.NE.U32.AND P6, PT, R24, RZ, PT ;  /* 0x000000ff1800720c */ /* 0x000fc60003fc5070 */
[----:B------:R-:W4:Y:S01]  /*1cc60*/  LDL.LU.64 R74, [R1+0x588] ;  /* 0x00058800014a7983 */ /* 0x000f220000300a00 */
[----:B------:R-:W-:Y:S02]  /*1cc70*/  LOP3.LUT R69, R13, 0x20, RZ, 0x3c, !PT ;  /* 0x000000200d457812 */ /* 0x000fe400078e3cff */
[----:B------:R-:W-:Y:S01]  /*1cc80*/  LOP3.LUT R245, R12, 0xc, RZ, 0xfc, !PT ;  /* 0x0000000c0cf57812 */ /* 0x000fe200078efcff */
[----:B------:R-:W-:Y:S01]  /*1cc90*/  LDGSTS.E [R252+0x66008], desc[UR22][R54.64], P5 ;  /* 0x6600800036fc7fae */ /* 0x000fe2000a9a1016 */
[----:B---3--:R-:W-:-:S03]  /*1cca0*/  IMAD.WIDE R24, R238, 0x4, R76 ;  /* 0x00000004ee187825 */ /* 0x008fc600078e024c */
[----:B------:R-:W3:Y:S01]  /*1ccb0*/  LDL.LU.64 R76, [R1+0x598] ;  /* 0x00059800014c7983 */ /* 0x000ee20000300a00 */
[----:B------:R-:W-:Y:S01]  /*1ccc0*/  VIADD R69, R69, UR7 ;  /* 0x0000000745457c36 */ /* 0x000fe20008000000 */
[----:B------:R-:W-:Y:S02]  /*1ccd0*/  SEL R26, R26, RZ, P1 ;  /* 0x000000ff1a1a7207 */ /* 0x000fe40000800000 */
[----:B------:R-:W-:Y:S02]  /*1cce0*/  ISETP.GE.AND P5, PT, R245, UR5, PT ;  /* 0x00000005f5007c0c */ /* 0x000fe4000bfa6270 */
[----:B------:R-:W-:Y:S01]  /*1ccf0*/  LDGSTS.E [R69+0x64000], desc[UR22][R24.64], P2 ;  /* 0x6400000018457fae */ /* 0x000fe200091a1016 */
[----:B------:R-:W-:Y:S02]  /*1cd00*/  LOP3.LUT R245, R12, 0xe, RZ, 0xfc, !PT ;  /* 0x0000000e0cf57812 */ /* 0x000fe400078efcff */
[----:B------:R-:W-:Y:S02]  /*1cd10*/  ISETP.NE.U32.AND P2, PT, R26, RZ, PT ;  /* 0x000000ff1a00720c */ /* 0x000fe40003f45070 */
[----:B------:R-:W-:-:S02]  /*1cd20*/  SEL R26, RZ, 0x4, P5 ;  /* 0x00000004ff1a7807 */ /* 0x000fc40002800000 */
[----:B------:R-:W-:Y:S02]  /*1cd30*/  ISETP.GE.AND P5, PT, R245, UR5, PT ;  /* 0x00000005f5007c0c */ /* 0x000fe4000bfa6270 */
[----:B------:R-:W-:Y:S01]  /*1cd40*/  SEL R26, R26, RZ, P1 ;  /* 0x000000ff1a1a7207 */ /* 0x000fe20000800000 */
[----:B------:R-:W-:Y:S01]  /*1cd50*/  STL.64 [R1+0xed8], R54 ;  /* 0x000ed83601007387 */ /* 0x000fe20000100a00 */
[----:B------:R-:W-:Y:S02]  /*1cd60*/  SEL R28, RZ, 0x4, P5 ;  /* 0x00000004ff1c7807 */ /* 0x000fe40002800000 */
[----:B------:R-:W-:Y:S01]  /*1cd70*/  ISETP.NE.U32.AND P5, PT, R26, RZ, PT ;  /* 0x000000ff1a00720c */ /* 0x000fe20003fa5070 */
[----:B------:R-:W-:Y:S01]  /*1cd80*/  STL.64 [R1+0xee0], R24 ;  /* 0x000ee01801007387 */ /* 0x000fe20000100a00 */
[----:B------:R-:W-:Y:S02]  /*1cd90*/  LOP3.LUT R245, R12, 0x2c, RZ, 0xfc, !PT ;  /* 0x0000002c0cf57812 */ /* 0x000fe400078efcff */
[----:B------:R-:W-:Y:S01]  /*1cda0*/  SEL R28, R28, RZ, P1 ;  /* 0x000000ff1c1c7207 */ /* 0x000fe20000800000 */
[----:B--2---:R-:W-:-:S02]  /*1cdb0*/  IMAD.WIDE R26, R238, 0x4, R70 ;  /* 0x00000004ee1a7825 */ /* 0x004fc400078e0246 */
[----:B------:R-:W2:Y:S04]  /*1cdc0*/  LDL.LU.64 R70, [R1+0x5a8] ;  /* 0x0005a80001467983 */ /* 0x000ea80000300a00 */
[----:B------:R-:W-:Y:S01]  /*1cdd0*/  LDGSTS.E [R69+0x64008], desc[UR22][R26.64], P4 ;  /* 0x640080001a457fae */ /* 0x000fe2000a1a1016 */
[----:B----4-:R-:W-:-:S03]  /*1cde0*/  IMAD.WIDE R56, R238, 0x4, R72 ;  /* 0x00000004ee387825 */ /* 0x010fc600078e0248 */
        /* <DEDUP_REMOVED lines=8> */
[----:B------:R-:W-:-:S02]  /*1ce70*/  SEL R28, R28, RZ, P1 ;  /* 0x000000ff1c1c7207 */ /* 0x000fc40000800000 */
[----:B------:R-:W-:Y:S01]  /*1ce80*/  SEL R30, RZ, 0x4, P4 ;  /* 0x00000004ff1e7807 */ /* 0x000fe20002000000 */
[----:B------:R-:W-:Y:S01]  /*1ce90*/  STL.64 [R1+0xef0], R56 ;  /* 0x000ef03801007387 */ /* 0x000fe20000100a00 */
[----:B------:R-:W-:Y:S01]  /*1cea0*/  IMAD.WIDE R58, R238, 0x4, R74 ;  /* 0x00000004ee3a7825 */ /* 0x000fe200078e024a */
[----:B------:R-:W-:Y:S02]  /*1ceb0*/  ISETP.NE.U32.AND P4, PT, R28, RZ, PT ;  /* 0x000000ff1c00720c */ /* 0x000fe40003f85070 */
[----:B------:R-:W4:Y:S01]  /*1cec0*/  LDL.LU.64 R74, [R1+0x5c0] ;  /* 0x0005c000014a7983 */ /* 0x000f220000300a00 */
[----:B-1----:R-:W-:Y:S02]  /*1ced0*/  LOP3.LUT R239, R13, 0x30, RZ, 0x3c, !PT ;  /* 0x000000300def7812 */ /* 0x002fe400078e3cff */
[----:B------:R-:W-:Y:S01]  /*1cee0*/  LOP3.LUT R245, R12, 0x10, RZ, 0xfc, !PT ;  /* 0x000000100cf57812 */ /* 0x000fe200078efcff */
[----:B------:R1:W-:Y:S01]  /*1cef0*/  LDGSTS.E [R69+0x66008], desc[UR22][R58.64], P2 ;  /* 0x660080003a457fae */ /* 0x0003e200091a1016 */
        /* <DEDUP_REMOVED lines=80> */
[----:B------:R-:W-:Y:S01]  /*1d400*/  ISETP.GE.AND P2, PT, R245, UR5, PT ;  /* 0x00000005f5007c0c */ /* 0x000fe2000bf46270 */
[----:B------:R-:W-:Y:S01]  /*1d410*/  STL.64 [R1+0xf38], R66 ;  /* 0x000f384201007387 */ /* 0x000fe20000100a00 */
[----:B------:R-:W-:-:S03]  /*1d420*/  LOP3.LUT R245, R12, 0x1a, RZ, 0xfc, !PT ;  /* 0x0000001a0cf57812 */ /* 0x000fc600078efcff */
[----:B------:R-:W-:Y:S01]  /*1d430*/  LDGSTS.E [R239+0x64000], desc[UR22][R36.64], P5 ;  /* 0x6400000024ef7fae */ /* 0x000fe2000a9a1016 */
[----:B------:R-:W-:Y:S02]  /*1d440*/  ISETP.NE.U32.AND P5, PT, R38, RZ, PT ;  /* 0x000000ff2600720c */ /* 0x000fe40003fa5070 */
[----:B------:R-:W-:Y:S01]  /*1d450*/  SEL R38, RZ, 0x4, P2 ;  /* 0x00000004ff267807 */ /* 0x000fe20001000000 */
[----:B------:R-:W-:Y:S01]  /*1d460*/  STL.64 [R1+0xf40], R36 ;  /* 0x000f402401007387 */ /* 0x000fe20000100a00 */
[----:B------:R-:W-:-:S03]  /*1d470*/  ISETP.GE.AND P2, PT, R245, UR5, PT ;  /* 0x00000005f5007c0c */ /* 0x000fc6000bf46270 */
[----:B------:R-:W3:Y:S01]  /*1d480*/  LDL.LU.64 R44, [R1+0x640] ;  /* 0x00064000012c7983 */ /* 0x000ee20000300a00 */
[----:B------:R-:W-:Y:S02]  /*1d490*/  SEL R38, R38, RZ, P1 ;  /* 0x000000ff26267207 */ /* 0x000fe40000800000 */
[----:B------:R-:W-:Y:S02]  /*1d4a0*/  SEL R40, RZ, 0x4, P2 ;  /* 0x00000004ff287807 */ /* 0x000fe40001000000 */
[----:B------:R-:W-:Y:S02]  /*1d4b0*/  ISETP.NE.U32.AND P2, PT, R38, RZ, PT ;  /* 0x000000ff2600720c */ /* 0x000fe40003f45070 */
[----:B------:R-:W-:Y:S02]  /*1d4c0*/  LOP3.LUT R245, R12, 0x38, RZ, 0xfc, !PT ;  /* 0x000000380cf57812 */ /* 0x000fe400078efcff */
[----:B------:R-:W-:Y:S01]  /*1d4d0*/  SEL R40, R40, RZ, P1 ;  /* 0x000000ff28287207 */ /* 0x000fe20000800000 */
[----:B--2---:R-:W-:-:S05]  /*1d4e0*/  IMAD.WIDE R38, R238, 0x4, R70 ;  /* 0x00000004ee267825 */ /* 0x004fca00078e0246 */
[----:B------:R-:W-:Y:S04]  /*1d4f0*/  STL.64 [R1+0xf48], R38 ;  /* 0x000f482601007387 */ /* 0x000fe80000100a00 */
[----:B------:R-:W-:Y:S01]  /*1d500*/  LDGSTS.E [R239+0x64008], desc[UR22][R38.64], P6 ;  /* 0x6400800026ef7fae */ /* 0x000fe2000b1a1016 */
[----:B----4-:R-:W-:Y:S01]  /*1d510*/  IMAD.WIDE R68, R238, 0x4, R72 ;  /* 0x00000004ee447825 */ /* 0x010fe200078e0248 */
[----:B------:R-:W-:-:S04]  /*1d520*/  ISETP.GE.AND P6, PT, R245, UR5, PT ;  /* 0x00000005f5007c0c */ /* 0x000fc8000bfc6270 */
[----:B------:R-:W-:Y:S01]  /*1d530*/  STL.64 [R1+0xf50], R68 ;  /* 0x000f504401007387 */ /* 0x000fe20000100a00 */
[----:B------:R-:W-:-:S03]  /*1d540*/  LOP3.LUT R245, R12, 0x3a, RZ, 0xfc, !PT ;  /* 0x0000003a0cf57812 */ /* 0x000fc600078efcff */
[----:B------:R-:W2:Y:S04]  /*1d550*/  LDL.LU.64 R72, [R1+0x660] ;  /* 0x0006600001487983 */ /* 0x000ea80000300a00 */
[----:B------:R-:W-:Y:S01]  /*1d560*/  LDGSTS.E [R239+0x66000], desc[UR22][R68.64], P4 ;  /* 0x6600000044ef7fae */ /* 0x000fe2000a1a1016 */
[----:B------:R-:W-:Y:S02]  /*1d570*/  ISETP.NE.U32.AND P4, PT, R40, RZ, PT ;  /* 0x000000ff2800720c */ /* 0x000fe40003f85070 */
[----:B------:R-:W-:Y:S02]  /*1d580*/  SEL R40, RZ, 0x4, P6 ;  /* 0x00000004ff287807 */ /* 0x000fe40003000000 */
[----:B------:R-:W-:Y:S02]  /*1d590*/  ISETP.GE.AND P6, PT, R245, UR5, PT ;  /* 0x00000005f5007c0c */ /* 0x000fe4000bfc6270 */
[----:B------:R-:W-:Y:S01]  /*1d5a0*/  SEL R40, R40, RZ, P1 ;  /* 0x000000ff28287207 */ /* 0x000fe20000800000 */
[----:B------:R-:W-:Y:S01]  /*1d5b0*/  IMAD.WIDE R70, R238, 0x4, R74 ;  /* 0x00000004ee467825 */ /* 0x000fe200078e024a */
[----:B------:R-:W4:Y:S01]  /*1d5c0*/  LDL R245, [R1+0x49c] ;  /* 0x00049c0001f57983 */ /* 0x000f220000100800 */
[----:B------:R-:W-:-:S02]  /*1d5d0*/  SEL R42, RZ, 0x4, P6 ;  /* 0x00000004ff2a7807 */ /* 0x000fc40003000000 */
[----:B------:R-:W-:Y:S01]  /*1d5e0*/  ISETP.NE.U32.AND P6, PT, R40, RZ, PT ;  /* 0x000000ff2800720c */ /* 0x000fe20003fc5070 */
[----:B------:R-:W2:Y:S04]  /*1d5f0*/  LDL.LU.64 R74, [R1+0x668] ;  /* 0x00066800014a7983 */ /* 0x000ea80000300a00 */
[----:B------:R-:W2:Y:S04]  /*1d600*/  LDL.LU.64 R18, [R1+0x670] ;  /* 0x0006700001127983 */ /* 0x000ea80000300a00 */
[----:B------:R-:W2:Y:S01]  /*1d610*/  LDL.LU.64 R90, [R1+0x680] ;  /* 0x00068000015a7983 */ /* 0x000ea20000300a00 */
[----:B------:R-:W-:-:S03]  /*1d620*/  LOP3.LUT R89, R13, 0x60, RZ, 0x3c, !PT ;  /* 0x000000600d597812 */ /* 0x000fc600078e3cff */
[----:B------:R1:W-:Y:S01]  /*1d630*/  LDGSTS.E [R239+0x66008], desc[UR22][R70.64], P5 ;  /* 0x6600800046ef7fae */ /* 0x0003e2000a9a1016 */
[----:B---3--:R-:W-:-:S03]  /*1d640*/  IMAD.WIDE R40, R238, 0x4, R76 ;  /* 0x00000004ee287825 */ /* 0x008fc600078e024c */
[----:B------:R-:W3:Y:S04]  /*1d650*/  LDL.LU.64 R76, [R1+0x698] ;  /* 0x00069800014c7983 */ /* 0x000ee80000300a00 */
[----:B------:R-:W3:Y:S04]  /*1d660*/  LDL.LU.64 R102, [R1+0x690] ;  /* 0x0006900001667983 */ /* 0x000ee80000300a00 */
[----:B------:R1:W-:Y:S04]  /*1d670*/  STL.64 [R1+0xf58], R70 ;  /* 0x000f584601007387 */ /* 0x0003e80000100a00 */
[----:B------:R-:W3:Y:S04]  /*1d680*/  LDL.64 R80, [R1+0x768] ;  /* 0x0007680001507983 */ /* 0x000ee80000100a00 */
[----:B------:R-:W3:Y:S04]  /*1d690*/  LDL.64 R78, [R1+0x730] ;  /* 0x00073000014e7983 */ /* 0x000ee80000100a00 */
[----:B------:R-:W3:Y:S04]  /*1d6a0*/  LDL.64 R16, [R1+0x720] ;  /* 0x0007200001107983 */ /* 0x000ee80000100a00 */
[----:B------:R-:W3:Y:S01]  /*1d6b0*/  LDL.64 R248, [R1+0x88] ;  /* 0x0000880001f87983 */ /* 0x000ee20000100a00 */
[----:B------:R-:W-:Y:S01]  /*1d6c0*/  VIADD R89, R89, UR7 ;  /* 0x0000000759597c36 */ /* 0x000fe20008000000 */
[----:B-1----:R-:W-:-:S02]  /*1d6d0*/  LOP3.LUT R239, R12, 0x1c, RZ, 0xfc, !PT ;  /* 0x0000001c0cef7812 */ /* 0x002fc400078efcff */
[----:B------:R-:W-:Y:S01]  /*1d6e0*/  SEL R42, R42, RZ, P1 ;  /* 0x000000ff2a2a7207 */ /* 0x000fe20000800000 */
[----:B------:R-:W-:Y:S01]  /*1d6f0*/  IMAD.WIDE R234, R251, 0x4, R234 ;  /* 0x00000004fbea7825 */ /* 0x000fe200078e02ea */
[----:B------:R-:W-:Y:S01]  /*1d700*/  LDGSTS.E [R89+0x64000], desc[UR22][R40.64], P2 ;  /* 0x6400000028597fae */ /* 0x000fe200091a1016 */
[----:B------:R-:W-:Y:S02]  /*1d710*/  ISETP.GE.AND P2, PT, R239, UR5, PT ;  /* 0x00000005ef007c0c */ /* 0x000fe4000bf46270 */
[----:B------:R-:W-:Y:S01]  /*1d720*/  ISETP.NE.U32.AND P5, PT, R42, RZ, PT ;  /* 0x000000ff2a00720c */ /* 0x000fe20003fa5070 */
[----:B------:R-:W-:Y:S01]  /*1d730*/  IMAD.WIDE R42, R238, 0x4, R44 ;  /* 0x00000004ee2a7825 */ /* 0x000fe200078e022c */
[C---:B------:R-:W-:Y:S01]  /*1d740*/  LOP3.LUT R47, R12.reuse, 0x1e, RZ, 0xfc, !PT ;  /* 0x0000001e0c2f7812 */ /* 0x040fe200078efcff */
[----:B------:R-:W3:Y:S01]  /*1d750*/  LDL.64 R70, [R1+0xa0] ;  /* 0x0000a00001467983 */ /* 0x000ee20000100a00 */
[----:B------:R-:W-:Y:S02]  /*1d760*/  SEL R44, RZ, 0x4, P2 ;  /* 0x00000004ff2c7807 */ /* 0x000fe40001000000 */
[----:B------:R-:W-:Y:S01]  /*1d770*/  LOP3.LUT R239, R12, 0x3c, RZ, 0xfc, !PT ;  /* 0x0000003c0cef7812 */ /* 0x000fe200078efcff */
[----:B------:R-:W-:Y:S01]  /*1d780*/  LDGSTS.E [R89+0x64008], desc[UR22][R42.64], P4 ;  /* 0x640080002a597fae */ /* 0x000fe2000a1a1016 */
[----:B------:R-:W-:Y:S01]  /*1d790*/  ISETP.GE.AND P2, PT, R47, UR5, PT ;  /* 0x000000052f007c0c */ /* 0x000fe2000bf46270 */
[----:B------:R-:W-:Y:S01]  /*1d7a0*/  IMAD.WIDE R232, R251, 0x4, R232 ;  /* 0x00000004fbe87825 */ /* 0x000fe200078e02e8 */
[----:B------:R-:W-:Y:S01]  /*1d7b0*/  SEL R45, R44, RZ, P1 ;  /* 0x000000ff2c2d7207 */ /* 0x000fe20000800000 */
[----:B------:R-:W3:Y:S01]  /*1d7c0*/  LDL.64 R68, [R1+0xc0] ;  /* 0x0000c00001447983 */ /* 0x000ee20000100a00 */
[----:B------:R-:W-:Y:S01]  /*1d7d0*/  ISETP.GE.AND P4, PT, R239, UR5, PT ;  /* 0x00000005ef007c0c */ /* 0x000fe2000bf86270 */
[C---:B------:R-:W-:Y:S01]  /*1d7e0*/  IMAD.WIDE R230, R251.reuse, 0x4, R230 ;  /* 0x00000004fbe67825 */ /* 0x040fe200078e02e6 */
[----:B------:R-:W-:Y:S01]  /*1d7f0*/  SEL R44, RZ, 0x4, P2 ;  /* 0x00000004ff2c7807 */ /* 0x000fe20001000000 */
[----:B------:R-:W3:Y:S02]  /*1d800*/  LDL.64 R38, [R1+0x6d8] ;  /* 0x0006d80001267983 */ /* 0x000ee40000100a00 */
[----:B------:R-:W-:Y:S01]  /*1d810*/  IMAD.WIDE R226, R251, 0x4, R226 ;  /* 0x00000004fbe27825 */ /* 0x000fe200078e02e2 */
[----:B------:R-:W-:Y:S01]  /*1d820*/  ISETP.NE.U32.AND P2, PT, R45, RZ, PT ;  /* 0x000000ff2d00720c */ /* 0x000fe20003f45070 */
[----:B------:R-:W3:Y:S02]  /*1d830*/  LDL.64 R36, [R1+0x6c0] ;  /* 0x0006c00001247983 */ /* 0x000ee40000100a00 */
[----:B------:R-:W-:-:S04]  /*1d840*/  IMAD.WIDE R224, R251, 0x4, R224 ;  /* 0x00000004fbe07825 */ /* 0x000fc800078e02e0 */
        /* <DEDUP_REMOVED lines=20> */
[----:B------:R-:W-:Y:S01]  /*1d990*/  IMAD.WIDE R188, R251, 0x4, R188 ;  /* 0x00000004fbbc7825 */ /* 0x000fe200078e02bc */
[----:B------:R-:W-:Y:S01]  /*1d9a0*/  LOP3.LUT R251, R12, 0x3e, RZ, 0xfc, !PT ;  /* 0x0000003e0cfb7812 */ /* 0x000fe200078efcff */
[----:B------:R-:W3:Y:S01]  /*1d9b0*/  LDL.64 R66, [R1+0x6b0] ;  /* 0x0006b00001427983 */ /* 0x000ee20000100a00 */
[----:B------:R-:W-:Y:S02]  /*1d9c0*/  SEL R45, RZ, 0x4, P4 ;  /* 0x00000004ff2d7807 */ /* 0x000fe40002000000 */
[----:B------:R-:W-:Y:S01]  /*1d9d0*/  ISETP.GE.AND P4, PT, R251, UR5, PT ;  /* 0x00000005fb007c0c */ /* 0x000fe2000bf86270 */
[----:B--2---:R-:W-:Y:S01]  /*1d9e0*/  IMAD.WIDE R72, R238, 0x4, R72 ;  /* 0x00000004ee487825 */ /* 0x004fe200078e0248 */
[----:B------:R-:W-:Y:S01]  /*1d9f0*/  SEL R44, R44, RZ, P1 ;  /* 0x000000ff2c2c7207 */ /* 0x000fe20000800000 */
[----:B------:R-:W2:Y:S01]  /*1da00*/  LDL.64 R64, [R1+0x678] ;  /* 0x0006780001407983 */ /* 0x000ea20000100a00 */
[----:B------:R-:W-:Y:S02]  /*1da10*/  SEL R46, RZ, 0x4, P4 ;  /* 0x00000004ff2e7807 */ /* 0x000fe40002000000 */
[----:B------:R-:W-:Y:S01]  /*1da20*/  ISETP.NE.U32.AND P4, PT, R44, RZ, PT ;  /* 0x000000ff2c00720c */ /* 0x000fe20003f85070 */
[----:B------:R-:W2:Y:S01]  /*1da30*/  LDL.64 R34, [R1+0x658] ;  /* 0x0006580001227983 */ /* 0x000ea20000100a00 */
[----:B------:R-:W-:-:S02]  /*1da40*/  SEL R45, R45, RZ, P1 ;  /* 0x000000ff2d2d7207 */ /* 0x000fc40000800000 */
[----:B------:R-:W-:Y:S01]  /*1da50*/  SEL R44, R46, RZ, P1 ;  /* 0x000000ff2e2c7207 */ /* 0x000fe20000800000 */
[----:B------:R-:W2:Y:S04]  /*1da60*/  LDL.64 R32, [R1+0x628] ;  /* 0x0006280001207983 */ /* 0x000ea80000100a00 */
[----:B------:R-:W-:Y:S01]  /*1da70*/  LDGSTS.E [R89+0x66000], desc[UR22][R72.64], P6 ;  /* 0x6600000048597fae */ /* 0x000fe2000b1a1016 */
[----:B------:R-:W-:-:S03]  /*1da80*/  ISETP.NE.U32.AND P6, PT, R45, RZ, PT ;  /* 0x000000ff2d00720c */ /* 0x000fc60003fc5070 */
[----:B------:R-:W2:Y:S01]  /*1da90*/  LDL.64 R62, [R1+0x600] ;  /* 0x00060000013e7983 */ /* 0x000ea20000100a00 */
[----:B------:R-:W-:-:S03]  /*1daa0*/  ISETP.NE.U32.AND P1, PT, R44, RZ, PT ;  /* 0x000000ff2c00720c */ /* 0x000fc60003f25070 */
[----:B------:R-:W2:Y:S04]  /*1dab0*/  LDL.64 R60, [R1+0x5d0] ;  /* 0x0005d000013c7983 */ /* 0x000ea80000100a00 */
[----:B------:R-:W2:Y:S01]  /*1dac0*/  LDL.64 R30, [R1+0x5b0] ;  /* 0x0005b000011e7983 */ /* 0x000ea20000100a00 */
[----:B------:R-:W-:-:S03]  /*1dad0*/  IMAD.WIDE R74, R238, 0x4, R74 ;  /* 0x00000004ee4a7825 */ /* 0x000fc600078e024a */
[----:B------:R-:W2:Y:S01]  /*1dae0*/  LDL.64 R28, [R1+0x580] ;  /* 0x00058000011c7983 */ /* 0x000ea20000100a00 */
[----:B------:R-:W-:-:S03]  /*1daf0*/  IMAD.WIDE R44, R238, 0x4, R18 ;  /* 0x00000004ee2c7825 */ /* 0x000fc600078e0212 */
[----:B------:R-:W2:Y:S01]  /*1db00*/  LDL.64 R58, [R1+0x558] ;  /* 0x00055800013a7983 */ /* 0x000ea20000100a00 */
[----:B------:R-:W-:-:S03]  /*1db10*/  IMAD.WIDE R46, R238, 0x4, R90 ;  /* 0x00000004ee2e7825 */ /* 0x000fc600078e025a */
[----:B------:R-:W2:Y:S04]  /*1db20*/  LDL.64 R56, [R1+0x538] ;  /* 0x0005380001387983 */ /* 0x000ea80000100a00 */
[----:B------:R-:W2:Y:S04]  /*1db30*/  LDL.64 R26, [R1+0x508] ;  /* 0x00050800011a7983 */ /* 0x000ea80000100a00 */
[----:B------:R-:W2:Y:S04]  /*1db40*/  LDL.64 R24, [R1+0x4d0] ;  /* 0x0004d00001187983 */ /* 0x000ea80000100a00 */
[----:B------:R-:W2:Y:S04]  /*1db50*/  LDL.64 R54, [R1+0x4a0] ;  /* 0x0004a00001367983 */ /* 0x000ea80000100a00 */
[----:B------:R-:W2:Y:S04]  /*1db60*/  LDL.64 R52, [R1+0x460] ;  /* 0x0004600001347983 */ /* 0x000ea80000100a00 */
[----:B------:R-:W2:Y:S04]  /*1db70*/  LDL.64 R22, [R1+0x408] ;  /* 0x0004080001167983 */ /* 0x000ea80000100a00 */
[----:B------:R-:W-:Y:S04]  /*1db80*/  LDGSTS.E [R89+0x66008], desc[UR22][R74.64], P5 ;  /* 0x660080004a597fae */ /* 0x000fe8000a9a1016 */
[----:B------:R-:W2:Y:S04]  /*1db90*/  LDL.64 R20, [R1+0x3d8] ;  /* 0x0003d80001147983 */ /* 0x000ea80000100a00 */
[----:B----4-:R-:W-:Y:S01]  /*1dba0*/  LDGSTS.E [R245+0x64000], desc[UR22][R44.64], P2 ;  /* 0x640000002cf57fae */ /* 0x010fe200091a1016 */
[----:B------:R-:W-:-:S03]  /*1dbb0*/  ISETP.GT.AND P2, PT, R240, 0xbf, PT ;  /* 0x000000bff000780c */ /* 0x000fc60003f44270 */
[----:B------:R-:W4:Y:S04]  /*1dbc0*/  LDL.64 R50, [R1+0x3a0] ;  /* 0x0003a00001327983 */ /* 0x000f280000100a00 */
[----:B------:R-:W-:Y:S04]  /*1dbd0*/  LDGSTS.E [R245+0x64008], desc[UR22][R46.64], P4 ;  /* 0x640080002ef57fae */ /* 0x000fe8000a1a1016 */
[----:B------:R-:W4:Y:S04]  /*1dbe0*/  LDL.64 R48, [R1+0x360] ;  /* 0x0003600001307983 */ /* 0x000f280000100a00 */
[----:B------:R-:W4:Y:S04]  /*1dbf0*/  LDL.64 R18, [R1+0x330] ;  /* 0x0003300001127983 */ /* 0x000f280000100a00 */
[----:B------:R-:W4:Y:S04]  /*1dc00*/  LDL.64 R90, [R1+0x2f0] ;  /* 0x0002f000015a7983 */ /* 0x000f280000100a00 */
[----:B------:R-:W4:Y:S04]  /*1dc10*/  LDL.64 R240, [R1+0x2b8] ;  /* 0x0002b80001f07983 */ /* 0x000f280000100a00 */
[----:B------:R-:W4:Y:S01]  /*1dc20*/  LDL.64 R88, [R1+0x250] ;  /* 0x0002500001587983 */ /* 0x000f220000100a00 */
[----:B---3--:R-:W-:-:S04]  /*1dc30*/  IMAD.WIDE R76, R238, 0x4, R76 ;  /* 0x00000004ee4c7825 */ /* 0x008fc800078e024c */
[----:B------:R-:W-:Y:S01]  /*1dc40*/  IMAD.WIDE R238, R238, 0x4, R102 ;  /* 0x00000004eeee7825 */ /* 0x000fe200078e0266 */
[----:B------:R-:W-:Y:S04]  /*1dc50*/  LDGSTS.E [R245+0x66000], desc[UR22][R76.64], P6 ;  /* 0x660000004cf57fae */ /* 0x000fe8000b1a1016 */
[----:B------:R-:W-:Y:S04]  /*1dc60*/  LDGSTS.E [R245+0x66008], desc[UR22][R238.64], P1 ;  /* 0x66008000eef57fae */ /* 0x000fe800089a1016 */
[----:B------:R-:W0:Y:S04]  /*1dc70*/  LDGDEPBAR ;  /* 0x00000000000079af */ /* 0x000e280000000000 */
[----:B------:R-:W-:Y:S04]  /*1dc80*/  LDGSTS.E [R250+0x20000], desc[UR22][R80.64], P3 ;  /* 0x2000000050fa7fae */ /* 0x000fe800099a1016 */
[----:B------:R-:W3:Y:S04]  /*1dc90*/  LDL.64 R102, [R1+0x288] ;  /* 0x0002880001667983 */ /* 0x000ee80000100a00 */
[----:B------:R-:W-:Y:S04]  /*1dca0*/  LDGSTS.E [R250+0x20400], desc[UR22][R242.64], P3 ;  /* 0x20400000f2fa7fae */ /* 0x000fe800099a1016 */
        /* <DEDUP_REMOVED lines=9> */
[----:B------:R-:W-:Y:S04]  /*1dd40*/  LDGSTS.E [R250+0x21c00], desc[UR22][R38.64], P3 ;  /* 0x21c0000026fa7fae */ /* 0x000fe800099a1016 */
[----:B------:R-:W-:Y:S04]  /*1dd50*/  LDGSTS.E [R250+0x22000], desc[UR22][R36.64], P3 ;  /* 0x2200000024fa7fae */ /* 0x000fe800099a1016 */
[----:B------:R-:W3:Y:S04]  /*1dd60*/  LDL.64 R70, [R1+0x7c0] ;  /* 0x0007c00001467983 */ /* 0x000ee80000100a00 */
[----:B------:R-:W3:Y:S04]  /*1dd70*/  LDL.64 R68, [R1+0x7b0] ;  /* 0x0007b00001447983 */ /* 0x000ee80000100a00 */
[----:B------:R-:W3:Y:S04]  /*1dd80*/  LDL.64 R38, [R1+0x798] ;  /* 0x0007980001267983 */ /* 0x000ee80000100a00 */
[----:B------:R-:W3:Y:S04]  /*1dd90*/  LDL.64 R36, [R1+0x788] ;  /* 0x0007880001247983 */ /* 0x000ee80000100a00 */
[----:B------:R-:W-:Y:S04]  /*1dda0*/  LDGSTS.E [R250+0x22400], desc[UR22][R66.64], P3 ;  /* 0x2240000042fa7fae */ /* 0x000fe800099a1016 */
[----:B--2---:R-:W-:Y:S04]  /*1ddb0*/  LDGSTS.E [R250+0x22800], desc[UR22][R64.64], P3 ;  /* 0x2280000040fa7fae */ /* 0x004fe800099a1016 */
[----:B------:R-:W-:Y:S04]  /*1ddc0*/  LDGSTS.E [R250+0x22c00], desc[UR22][R34.64], P3 ;  /* 0x22c0000022fa7fae */ /* 0x000fe800099a1016 */
[----:B------:R-:W-:Y:S04]  /*1ddd0*/  LDGSTS.E [R250+0x23000], desc[UR22][R32.64], P3 ;  /* 0x2300000020fa7fae */ /* 0x000fe800099a1016 */
[----:B------:R-:W2:Y:S04]  /*1dde0*/  LDL.64 R66, [R1+0x770] ;  /* 0x0007700001427983 */ /* 0x000ea80000100a00 */
        /* <DEDUP_REMOVED lines=11> */
[----:B------:R-:W2:Y:S04]  /*1dea0*/  LDL.64 R64, [R1+0x750] ;  /* 0x0007500001407983 */ /* 0x000ea80000100a00 */
[----:B------:R-:W-:Y:S04]  /*1deb0*/  LDGSTS.E [R250+0x26000], desc[UR22][R20.64], P3 ;  /* 0x2600000014fa7fae */ /* 0x000fe800099a1016 */
[----:B------:R-:W2:Y:S04]  /*1dec0*/  LDL.64 R34, [R1+0x748] ;  /* 0x0007480001227983 */ /* 0x000ea80000100a00 */
[----:B----4-:R-:W-:Y:S04]  /*1ded0*/  LDGSTS.E [R250+0x26400], desc[UR22][R50.64], P3 ;  /* 0x2640000032fa7fae */ /* 0x010fe800099a1016 */
[----:B------:R-:W4:Y:S04]  /*1dee0*/  LDL.64 R32, [R1+0x728] ;  /* 0x0007280001207983 */ /* 0x000f280000100a00 */
[----:B------:R-:W-:Y:S04]  /*1def0*/  LDGSTS.E [R250+0x26800], desc[UR22][R48.64], P3 ;  /* 0x2680000030fa7fae */ /* 0x000fe800099a1016 */
[----:B------:R-:W-:Y:S04]  /*1df00*/  LDGSTS.E [R250+0x26c00], desc[UR22][R18.64], P3 ;  /* 0x26c0000012fa7fae */ /* 0x000fe800099a1016 */
[----:B------:R-:W-:Y:S04]  /*1df10*/  LDGSTS.E [R250+0x27000], desc[UR22][R90.64], P3 ;  /* 0x270000005afa7fae */ /* 0x000fe800099a1016 */
[----:B------:R-:W-:Y:S04]  /*1df20*/  LDGSTS.E [R250+0x27400], desc[UR22][R240.64], P3 ;  /* 0x27400000f0fa7fae */ /* 0x000fe800099a1016 */
[----:B------:R-:W2:Y:S04]  /*1df30*/  LDL.64 R62, [R1+0x710] ;  /* 0x00071000013e7983 */ /* 0x000ea80000100a00 */
        /* <DEDUP_REMOVED lines=16> */
[----:B---3--:R-:W-:Y:S04]  /*1e040*/  LDGSTS.E [R250+0x27800], desc[UR22][R102.64], P3 ;  /* 0x2780000066fa7fae */ /* 0x008fe800099a1016 */
[----:B------:R-:W-:Y:S04]  /*1e050*/  LDGSTS.E [R250+0x27c00], desc[UR22][R88.64], P3 ;  /* 0x27c0000058fa7fae */ /* 0x000fe800099a1016 */
[----:B------:R-:W3:Y:S04]  /*1e060*/  LDL.64 R102, [R1+0x838] ;  /* 0x0008380001667983 */ /* 0x000ee80000100a00 */
[----:B------:R-:W-:Y:S04]  /*1e070*/  LDGSTS.E [R250+0x30000], desc[UR22][R80.64], P3 ;  /* 0x3000000050fa7fae */ /* 0x000fe800099a1016 */
[----:B------:R-:W2:Y:S04]  /*1e080*/  LDL.64 R88, [R1+0x820] ;  /* 0x0008200001587983 */ /* 0x000ea80000100a00 */
        /* <DEDUP_REMOVED lines=35> */
[----:B---3--:R-:W-:Y:S04]  /*1e2c0*/  LDGSTS.E [R246+0x20100], desc[UR22][R102.64], P3 ;  /* 0x2010000066f67fae */ /* 0x008fe800099a1016 */
[----:B--2---:R-:W-:Y:S04]  /*1e2d0*/  LDGSTS.E [R246+0x20500], desc[UR22][R88.64], P3 ;  /* 0x2050000058f67fae */ /* 0x004fe800099a1016 */
        /* <DEDUP_REMOVED lines=243> */
[----:B--2---:R-:W-:Y:S04]  /*1f210*/  LDGSTS.E [R15+0x25700], desc[UR22][R102.64], P3 ;  /* 0x25700000660f7fae */ /* 0x004fe800099a1016 */
[----:B------:R-:W2:Y:S04]  /*1f220*/  LDL.64 R240, [R1+0x38] ;  /* 0x0000380001f07983 */ /* 0x000ea80000100a00 */
[----:B---3--:R-:W-:Y:S04]  /*1f230*/  LDGSTS.E [R15+0x25b00], desc[UR22][R88.64], P3 ;  /* 0x25b00000580f7fae */ /* 0x008fe800099a1016 */
[----:B------:R-:W3:Y:S04]  /*1f240*/  LDL.64 R102, [R1+0x30] ;  /* 0x0000300001667983 */ /* 0x000ee80000100a00 */
[----:B----4-:R-:W-:Y:S04]  /*1f250*/  LDGSTS.E [R15+0x25f00], desc[UR22][R80.64], P3 ;  /* 0x25f00000500f7fae */ /* 0x010fe800099a1016 */
        /* <DEDUP_REMOVED lines=8> */
[----:B------:R-:W4:Y:S04]  /*1f2e0*/  LDL.64 R248, [R1] ;  /* 0x0000000001f87983 */ /* 0x000f280000100a00 */
[----:B------:R-:W-:Y:S04]  /*1f2f0*/  LDGSTS.E [R15+0x27300], desc[UR22][R68.64], P3 ;  /* 0x27300000440f7fae */ /* 0x000fe800099a1016 */
[----:B------:R-:W5:Y:S04]  /*1f300*/  LDL.LU.64 R70, [R1+0xf58] ;  /* 0x000f580001467983 */ /* 0x000f680000300a00 */
[----:B------:R-:W-:Y:S04]  /*1f310*/  LDGSTS.E [R15+0x27700], desc[UR22][R38.64], P3 ;  /* 0x27700000260f7fae */ /* 0x000fe800099a1016 */
[----:B------:R-:W5:Y:S04]  /*1f320*/  LDL.LU.64 R68, [R1+0xf50] ;  /* 0x000f500001447983 */ /* 0x000f680000300a00 */
[----:B------:R-:W-:Y:S04]  /*1f330*/  LDGSTS.E [R15+0x27b00], desc[UR22][R36.64], P3 ;  /* 0x27b00000240f7fae */ /* 0x000fe800099a1016 */
[----:B------:R-:W5:Y:S04]  /*1f340*/  LDL.LU.64 R38, [R1+0xf48] ;  /* 0x000f480001267983 */ /* 0x000f680000300a00 */
[----:B------:R-:W5:Y:S04]  /*1f350*/  LDL.LU.64 R36, [R1+0xf40] ;  /* 0x000f400001247983 */ /* 0x000f680000300a00 */
[----:B------:R-:W-:Y:S04]  /*1f360*/  LDGSTS.E [R15+0x27f00], desc[UR22][R66.64], P3 ;  /* 0x27f00000420f7fae */ /* 0x000fe800099a1016 */
[----:B------:R-:W-:Y:S04]  /*1f370*/  LDGSTS.E [R15+0x30300], desc[UR22][R64.64], P3 ;  /* 0x30300000400f7fae */ /* 0x000fe800099a1016 */
[----:B------:R-:W5:Y:S04]  /*1f380*/  LDL.LU.64 R66, [R1+0xf38] ;  /* 0x000f380001427983 */ /* 0x000f680000300a00 */
[----:B------:R-:W5:Y:S04]  /*1f390*/  LDL.LU.64 R64, [R1+0xf30] ;  /* 0x000f300001407983 */ /* 0x000f680000300a00 */
[----:B------:R-:W-:Y:S04]  /*1f3a0*/  LDGSTS.E [R15+0x30700], desc[UR22][R34.64], P3 ;  /* 0x30700000220f7fae */ /* 0x000fe800099a1016 */
[----:B------:R-:W-:Y:S04]  /*1f3b0*/  LDGSTS.E [R15+0x30b00], desc[UR22][R32.64], P3 ;  /* 0x30b00000200f7fae */ /* 0x000fe800099a1016 */
[----:B------:R-:W-:Y:S04]  /*1f3c0*/  LDGSTS.E [R15+0x30f00], desc[UR22][R62.64], P3 ;  /* 0x30f000003e0f7fae */ /* 0x000fe800099a1016 */
[----:B------:R-:W5:Y:S04]  /*1f3d0*/  LDL.LU.64 R34, [R1+0xf28] ;  /* 0x000f280001227983 */ /* 0x000f680000300a00 */
        /* <DEDUP_REMOVED lines=31> */
[----:B------:R-:W4:Y:S04]  /*1f5d0*/  LDL.LU.64 R90, [R1+0xea0] ;  /* 0x000ea000015a7983 */ /* 0x000f280000300a00 */
[----:B--2---:R1:W-:Y:S04]  /*1f5e0*/  LDGSTS.E [R15+0x34f00], desc[UR22][R240.64], P3 ;  /* 0x34f00000f00f7fae */ /* 0x0043e800099a1016 */
[----:B---3--:R2:W-:Y:S04]  /*1f5f0*/  LDGSTS.E [R15+0x35300], desc[UR22][R102.64], P3 ;  /* 0x35300000660f7fae */ /* 0x0085e800099a1016 */
[----:B----4-:R2:W-:Y:S04]  /*1f600*/  LDGSTS.E [R15+0x35700], desc[UR22][R88.64], P3 ;  /* 0x35700000580f7fae */ /* 0x0105e800099a1016 */
[----:B------:R2:W5:Y:S04]  /*1f610*/  LDL.LU R241, [R1+0xe98] ;  /* 0x000e980001f17983 */ /* 0x0005680000300800 */
[----:B------:R-:W3:Y:S04]  /*1f620*/  LDL.LU.64 R102, [R1+0xe90] ;  /* 0x000e900001667983 */ /* 0x000ee80000300a00 */
[----:B------:R-:W4:Y:S04]  /*1f630*/  LDL.LU.64 R88, [R1+0xe88] ;  /* 0x000e880001587983 */ /* 0x000f280000300a00 */
[----:B------:R2:W-:Y:S04]  /*1f640*/  LDGSTS.E [R15+0x35b00], desc[UR22][R80.64], P3 ;  /* 0x35b00000500f7fae */ /* 0x0005e800099a1016 */
[----:B------:R2:W-:Y:S04]  /*1f650*/  LDGSTS.E [R15+0x35f00], desc[UR22][R78.64], P3 ;  /* 0x35f000004e0f7fae */ /* 0x0005e800099a1016 */
[----:B------:R2:W-:Y:S04]  /*1f660*/  LDGSTS.E [R15+0x36300], desc[UR22][R16.64], P3 ;  /* 0x36300000100f7fae */ /* 0x0005e800099a1016 */
[----:B------:R-:W2:Y:S04]  /*1f670*/  LDL.LU.64 R80, [R1+0xe80] ;  /* 0x000e800001507983 */ /* 0x000ea80000300a00 */
[----:B------:R-:W2:Y:S04]  /*1f680*/  LDL.LU.64 R78, [R1+0xe78] ;  /* 0x000e7800014e7983 */ /* 0x000ea80000300a00 */
[----:B------:R-:W2:Y:S04]  /*1f690*/  LDL.LU.64 R16, [R1+0xe70] ;  /* 0x000e700001107983 */ /* 0x000ea80000300a00 */
[----:B------:R1:W-:Y:S04]  /*1f6a0*/  LDGSTS.E [R15+0x36700], desc[UR22][R248.64], P3 ;  /* 0x36700000f80f7fae */ /* 0x0003e800099a1016 */
[----:B------:R-:W2:Y:S01]  /*1f6b0*/  LDL.LU.64 R248, [R1+0xe68] ;  /* 0x000e680001f87983 */ /* 0x000ea20000300a00 */
[----:B------:R-:W-:-:S06]  /*1f6c0*/  UIADD3 UR4, UPT, UPT, UR15, -0x80, URZ ;  /* 0xffffff800f047890 */ /* 0x000fcc000fffe0ff */
[----:B------:R-:W-:Y:S02]  /*1f6d0*/  ISETP.GE.AND P5, PT, R12, UR4, PT ;  /* 0x000000040c007c0c */ /* 0x000fe4000bfa6270 */
[----:B------:R-:W1:Y:S02]  /*1f6e0*/  S2R R12, SR_TID.X ;  /* 0x00000000000c7919 */ /* 0x000e640000002100 */
[----:B-1----:R-:W-:-:S04]  /*1f6f0*/  SEL R240, RZ, 0x4, P5 ;  /* 0x00000004fff07807 */ /* 0x002fc80002800000 */
[----:B------:R-:W-:-:S04]  /*1f700*/  SEL R240, R240, RZ, P2 ;  /* 0x000000fff0f07207 */ /* 0x000fc80001000000 */
[----:B------:R-:W-:Y:S02]  /*1f710*/  ISETP.NE.U32.AND P5, PT, R240, RZ, PT ;  /* 0x000000fff000720c */ /* 0x000fe40003fa5070 */
[----:B------:R-:W1:Y:S01]  /*1f720*/  LDC R240, c[0x0][0x3a0] ;  /* 0x0000e800fff07b82 */ /* 0x000e620000000800 */
[----:B------:R-:W-:-:S04]  /*1f730*/  SHF.R.U32.HI R12, RZ, 0x6, R12 ;  /* 0x00000006ff0c7819 */ /* 0x000fc8000001160c */
[----:B------:R-:W-:-:S04]  /*1f740*/  SGXT.U32 R12, R12, 0x1 ;  /* 0x000000010c0c781a */ /* 0x000fc80000000000 */
[----:B------:R-:W-:-:S04]  /*1f750*/  LOP3.LUT R12, R12, 0x2, RZ, 0xfc, !PT ;  /* 0x000000020c0c7812 */ /* 0x000fc800078efcff */
[----:B------:R-:W-:Y:S02]  /*1f760*/  ISETP.GE.AND P4, PT, R12, UR4, PT ;  /* 0x000000040c007c0c */ /* 0x000fe4000bf86270 */
[----:B------:R-:W1:Y:S02]  /*1f770*/  S2R R12, SR_TID.X ;  /* 0x00000000000c7919 */ /* 0x000e640000002100 */
[----:B-1----:R-:W-:Y:S01]  /*1f780*/  VIADD R240, R240, 0x3f ;  /* 0x0000003ff0f07836 */ /* 0x002fe20000000000 */
[----:B------:R-:W-:Y:S01]  /*1f790*/  ISETP.NE.U32.AND P1, PT, RZ, UR17, PT ;  /* 0x00000011ff007c0c */ /* 0x000fe2000bf25070 */
[----:B------:R-:W-:Y:S02]  /*1f7a0*/  USHF.R.S32.HI UR5, URZ, 0x1f, UR12 ;  /* 0x0000001fff057899 */ /* 0x000fe4000801140c */
[----:B------:R-:W-:Y:S02]  /*1f7b0*/  USHF.L.U32 UR11, UR12, 0x2, URZ ;  /* 0x000000020c0b7899 */ /* 0x000fe400080006ff */
[----:B------:R-:W-:Y:S01]  /*1f7c0*/  USHF.L.U64.HI UR12, UR12, 0x2, UR5 ;  /* 0x000000020c0c7899 */ /* 0x000fe20008010205 */
[----:B------:R-:W-:-:S04]  /*1f7d0*/  SHF.R.U32.HI R12, RZ, 0x6, R12 ;  /* 0x00000006ff0c7819 */ /* 0x000fc8000001160c */
[----:B------:R-:W-:Y:S02]  /*1f7e0*/  SGXT.U32 R12, R12, 0x1 ;  /* 0x000000010c0c781a */ /* 0x000fe40000000000 */
[----:B------:R-:W-:-:S04]  /*1f7f0*/  IADD3 R90, P6, PT, R90, UR11, RZ ;  /* 0x0000000b5a5a7c10 */ /* 0x000fc8000ffde0ff */
[----:B------:R-:W-:Y:S01]  /*1f800*/  IADD3.X R91, PT, PT, R91, UR12, RZ, P6, !PT ;  /* 0x0000000c5b5b7c10 */ /* 0x000fe2000b7fe4ff */
[----:B--2---:R1:W-:Y:S04]  /*1f810*/  LDGSTS.E [R15+0x36b00], desc[UR22][R248.64], P3 ;  /* 0x36b00000f80f7fae */ /* 0x0043e800099a1016 */
[----:B------:R1:W-:Y:S04]  /*1f820*/  LDGSTS.E [R15+0x36f00], desc[UR22][R16.64], P3 ;  /* 0x36f00000100f7fae */ /* 0x0003e800099a1016 */
[----:B------:R1:W-:Y:S04]  /*1f830*/  LDGSTS.E [R15+0x37300], desc[UR22][R78.64], P3 ;  /* 0x373000004e0f7fae */ /* 0x0003e800099a1016 */
[----:B------:R1:W-:Y:S04]  /*1f840*/  LDGSTS.E [R15+0x37700], desc[UR22][R80.64], P3 ;  /* 0x37700000500f7fae */ /* 0x0003e800099a1016 */
[----:B----4-:R1:W-:Y:S04]  /*1f850*/  LDGSTS.E [R15+0x37b00], desc[UR22][R88.64], P3 ;  /* 0x37b00000580f7fae */ /* 0x0103e800099a1016 */
[----:B---3--:R1:W-:Y:S04]  /*1f860*/  LDGSTS.E [R15+0x37f00], desc[UR22][R102.64], P3 ;  /* 0x37f00000660f7fae */ /* 0x0083e800099a1016 */
[----:B------:R-:W0:Y:S01]  /*1f870*/  LDGDEPBAR ;  /* 0x00000000000079af */ /* 0x000e220000000000 */
[----:B------:R-:W-:Y:S01]  /*1f880*/  ISETP.LT.OR P3, PT, R240, 0x40, P1 ;  /* 0x00000040f000780c */ /* 0x000fe20000f61670 */
[----:B------:R-:W-:-:S04]  /*1f890*/  DEPBAR.LE SB0, 0x2 ;  /* 0x000080800000791a */ /* 0x000fc80000000000 */
[----:B------:R-:W-:Y:S08]  /*1f8a0*/  BAR.SYNC.DEFER_BLOCKING 0x0 ;  /* 0x0000000000007b1d */ /* 0x000ff00000010000 */
[----:B-1----:R-:W-:Y:S05]  /*1f8b0*/  @P3 BRA `(.L_x_6) ;  /* 0x0000000400503947 */ /* 0x002fea0003800000 */
[----:B------:R-:W-:Y:S02]  /*1f8c0*/  UIADD3 UR13, UPT, UPT, UR7, 0x60000, URZ ;  /* 0x00060000070d7890 */ /* 0x000fe4000fffe0ff */
[----:B------:R-:W-:Y:S02]  /*1f8d0*/  USHF.R.U32.HI UR64, URZ, 0x4, UR7 ;  /* 0x00000004ff407899 */ /* 0x000fe40008011607 */
[----:B------:R-:W-:Y:S02]  /*1f8e0*/  USHF.R.U32.HI UR13, URZ, 0x4, UR13 ;  /* 0x00000004ff0d7899 */ /* 0x000fe4000801160d */
[----:B------:R-:W-:Y:S02]  /*1f8f0*/  USGXT.U32 UR64, UR64, 0xe ;  /* 0x0000000e4040789a */ /* 0x000fe40008000000 */
[----:B------:R-:W-:Y:S02]  /*1f900*/  USGXT.U32 UR32, UR13, 0xe ;  /* 0x0000000e0d20789a */ /* 0x000fe40008000000 */
[----:B------:R-:W-:-:S02]  /*1f910*/  UIADD3 UR34, UP2, UPT, UR64, 0x2, URZ ;  /* 0x0000000240227890 */ /* 0x000fc4000ff5e0ff */
[----:B------:R-:W-:Y:S01]  /*1f920*/  UIADD3 UR36, UP1, UPT, UR32, 0x2, URZ ;  /* 0x0000000220247890 */ /* 0x000fe2000ff3e0ff */
[----:B------:R-:W-:Y:S01]  /*1f930*/  UMOV UR5, URZ ;  /* 0x000000ff00057c82 */ /* 0x000fe20008000000 */
[----:B------:R-:W-:Y:S02]  /*1f940*/  UMOV UR6, URZ ;  /* 0x000000ff00067c82 */ /* 0x000fe40008000000 */
[----:B------:R-:W-:Y:S02]  /*1f950*/  UIADD3.X UR37, UPT, UPT, UR5, 0x40004040, URZ, UP1, !UPT ;  /* 0x4000404005257890 */ /* 0x000fe40008ffe4ff */
[----:B------:R-:W-:Y:S01]  /*1f960*/  UIADD3.X UR35, UPT, UPT, UR6, 0x40004040, URZ, UP2, !UPT ;  /* 0x4000404006237890 */ /* 0x000fe200097fe4ff */
[----:B------:R-:W-:Y:S01]  /*1f970*/  UMOV UR38, UR16 ;  /* 0x0000001000267c82 */ /* 0x000fe20008000000 */
[----:B------:R-:W-:Y:S02]  /*1f980*/  UMOV UR39, URZ ;  /* 0x000000ff00277c82 */ /* 0x000fe40008000000 */
[----:B------:R-:W-:-:S02]  /*1f990*/  UIADD3.64 UR70, UPT, UPT, UR34, 0x2, URZ ;  /* 0x0000000222467897 */ /* 0x000fc4000fffe0ff */
[----:B------:R-:W-:Y:S01]  /*1f9a0*/  UIADD3.64 UR40, UPT, UPT, UR36, 0x2, URZ ;  /* 0x0000000224287897 */ /* 0x000fe2000fffe0ff */
[----:B------:R-:W-:Y:S01]  /*1f9b0*/  UMOV UR5, UR38 ;  /* 0x0000002600057c82 */ /* 0x000fe20008000000 */
[----:B------:R-:W-:Y:S02]  /*1f9c0*/  UIADD3.64 UR62, UPT, UPT, UR34, 0x4, URZ ;  /* 0x00000004223e7897 */ /* 0x000fe4000fffe0ff */
[----:B------:R-:W-:Y:S01]  /*1f9d0*/  UIADD3.64 UR44, UPT, UPT, UR36, 0x4, URZ ;  /* 0x00000004242c7897 */ /* 0x000fe2000fffe0ff */
[----:B------:R-:W-:Y:S01]  /*1f9e0*/  UMOV UR66, 0x0 ;  /* 0x0000000000427882 */ /* 0x000fe20000000000 */
[----:B------:R-:W-:Y:S01]  /*1f9f0*/  UMOV UR67, 0x4400910 ;  /* 0x0440091000437882 */ /* 0x000fe20000000000 */
[----:B------:R-:W-:Y:S01]  /*1fa00*/  UIADD3.64 UR38, UPT, UPT, UR34, 0x7fe, URZ ;  /* 0x000007fe22267897 */ /* 0x000fe2000fffe0ff */
[----:B------:R-:W-:Y:S01]  /*1fa10*/  UMOV UR65, 0x40004040 ;  /* 0x4000404000417882 */ /* 0x000fe20000000000 */
[----:B------:R-:W-:Y:S01]  /*1fa20*/  UMOV UR33, 0x40004040 ;  /* 0x4000404000217882 */ /* 0x000fe20000000000 */
[----:B------:R-:W-:Y:S01]  /*1fa30*/  UIADD3.64 UR48, UPT, UPT, UR36, 0x1fe, URZ ;  /* 0x000001fe24307897 */ /* 0x000fe2000fffe0ff */
[----:B------:R1:W-:Y:S01]  /*1fa40*/  UTCHMMA gdesc[UR32], gdesc[UR64], tmem[UR8], tmem[UR66], idesc[UR67], !UPT ;  /* 0x00ff4240200075ea */ /* 0x0003e2000f800008 */
[----:B------:R-:W-:-:S02]  /*1fa50*/  UIADD3.64 UR42, UPT, UPT, UR34, 0x800, URZ ;  /* 0x00000800222a7897 */ /* 0x000fc4000fffe0ff */
[----:B------:R-:W-:Y:S02]  /*1fa60*/  UIADD3.64 UR52, UPT, UPT, UR36, 0x200, URZ ;  /* 0x0000020024347897 */ /* 0x000fe4000fffe0ff */
[----:B------:R-:W-:Y:S02]  /*1fa70*/  UIADD3.64 UR46, UPT, UPT, UR34, 0x802, URZ ;  /* 0x00000802222e7897 */ /* 0x000fe4000fffe0ff */
[----:B------:R-:W-:Y:S02]  /*1fa80*/  UIADD3.64 UR56, UPT, UPT, UR36, 0x202, URZ ;  /* 0x0000020224387897 */ /* 0x000fe4000fffe0ff */
[----:B------:R-:W-:Y:S02]  /*1fa90*/  UIADD3.64 UR50, UPT, UPT, UR34, 0x804, URZ ;  /* 0x0000080422327897 */ /* 0x000fe4000fffe0ff */
[----:B-1----:R-:W-:Y:S01]  /*1faa0*/  UIADD3.64 UR64, UPT, UPT, UR36, 0x204, URZ ;  /* 0x0000020424407897 */ /* 0x002fe2000fffe0ff */
[----:B------:R-:W-:Y:S01]  /*1fab0*/  UMOV UR72, 0x0 ;  /* 0x0000000000487882 */ /* 0x000fe20000000000 */
[----:B------:R-:W-:Y:S01]  /*1fac0*/  UMOV UR73, 0x4400910 ;  /* 0x0440091000497882 */ /* 0x000fe20000000000 */
[----:B------:R-:W-:-:S02]  /*1fad0*/  UIADD3 UR24, UPT, UPT, UR8, 0x100000, URZ ;  /* 0x0010000008187890 */ /* 0x000fc4000fffe0ff */
[----:B------:R1:W-:Y:S01]  /*1fae0*/  UTCHMMA gdesc[UR36], gdesc[UR34], tmem[UR8], tmem[UR72], idesc[UR73], UPT ;  /* 0x00ff4822240075ea */ /* 0x0003e2000b800008 */
[----:B------:R-:W-:Y:S01]  /*1faf0*/  UIADD3.64 UR54, UPT, UPT, UR34, 0xffe, URZ ;  /* 0x00000ffe22367897 */ /* 0x000fe2000fffe0ff */
[----:B------:R-:W-:Y:S01]  /*1fb00*/  UMOV UR68, 0x0 ;  /* 0x0000000000447882 */ /* 0x000fe20000000000 */
[----:B------:R-:W-:Y:S01]  /*1fb10*/  UMOV UR69, 0x4400910 ;  /* 0x0440091000457882 */ /* 0x000fe20000000000 */
[----:B------:R-:W-:Y:S02]  /*1fb20*/  UIADD3 UR21, UPT, UPT, UR8, 0x100000, URZ ;  /* 0x0010000008157890 */ /* 0x000fe4000fffe0ff */
[----:B------:R2:W-:Y:S01]  /*1fb30*/  UTCHMMA gdesc[UR40], gdesc[UR70], tmem[UR8], tmem[UR68], idesc[UR69], UPT ;  /* 0x00ff4446280075ea */ /* 0x0005e2000b800008 */
[----:B------:R-:W-:Y:S01]  /*1fb40*/  UIADD3.64 UR58, UPT, UPT, UR34, 0x1000, URZ ;  /* 0x00001000223a7897 */ /* 0x000fe2000fffe0ff */
        /* <DEDUP_REMOVED lines=9> */
[----:B-1----:R-:W-:Y:S01]  /*1fbe0*/  UIADD3.64 UR72, UPT, UPT, UR34, 0x1004, URZ ;  /* 0x0000100422487897 */ /* 0x002fe2000fffe0ff */
[----:B------:R-:W-:Y:S01]  /*1fbf0*/  UMOV UR28, 0x0 ;  /* 0x00000000001c7882 */ /* 0x000fe20000000000 */
[----:B------:R-:W-:Y:S01]  /*1fc00*/  UMOV UR29, 0x4400910 ;  /* 0x04400910001d7882 */ /* 0x000fe20000000000 */
[----:B------:R-:W-:-:S02]  /*1fc10*/  UIADD3 UR18, UPT, UPT, UR8, 0x100000, URZ ;  /* 0x0010000008127890 */ /* 0x000fc4000fffe0ff */
[----:B------:R1:W-:Y:S01]  /*1fc20*/  UTCHMMA gdesc[UR52], gdesc[UR42], tmem[UR8], tmem[UR28], idesc[UR29], UPT ;  /* 0x00ff1c2a340075ea */ /* 0x0003e2000b800008 */
[----:B--2---:R-:W-:Y:S01]  /*1fc30*/  UIADD3.64 UR68, UPT, UPT, UR34, 0x17fe, URZ ;  /* 0x000017fe22447897 */ /* 0x004fe2000fffe0ff */
[----:B------:R-:W-:Y:S01]  /*1fc40*/  UMOV UR30, 0x0 ;  /* 0x00000000001e7882 */ /* 0x000fe20000000000 */
[----:B------:R-:W-:Y:S01]  /*1fc50*/  UMOV UR31, 0x4400910 ;  /* 0x04400910001f7882 */ /* 0x000fe20000000000 */
[----:B------:R-:W-:Y:S02]  /*1fc60*/  UIADD3 UR17, UPT, UPT, UR8, 0x100000, URZ ;  /* 0x0010000008117890 */ /* 0x000fe4000fffe0ff */
[----:B------:R1:W-:Y:S01]  /*1fc70*/  UTCHMMA gdesc[UR56], gdesc[UR46], tmem[UR8], tmem[UR30], idesc[UR31], UPT ;  /* 0x00ff1e2e380075ea */ /* 0x0003e2000b800008 */
[----:B------:R-:W-:Y:S02]  /*1fc80*/  UIADD3.64 UR70, UPT, UPT, UR34, 0x1800, URZ ;  /* 0x0000180022467897 */ /* 0x000fe4000fffe0ff */
[----:B------:R-:W-:Y:S02]  /*1fc90*/  UIADD3 UR13, UPT, UPT, UR8, 0x100000, URZ ;  /* 0x00100000080d7890 */ /* 0x000fe4000fffe0ff */
[----:B---3--:R-:W-:Y:S01]  /*1fca0*/  UIADD3.64 UR60, UPT, UPT, UR34, 0x1802, URZ ;  /* 0x00001802223c7897 */ /* 0x008fe2000fffe0ff */
[----:B----4-:R-:W-:Y:S01]  /*1fcb0*/  UMOV UR38, 0x0 ;  /* 0x0000000000267882 */ /* 0x010fe20000000000 */
[----:B------:R-:W-:Y:S01]  /*1fcc0*/  UMOV UR39, 0x4400910 ;  /* 0x0440091000277882 */ /* 0x000fe20000000000 */
[----:B------:R-:W-:-:S02]  /*1fcd0*/  UIADD3 UR6, UPT, UPT, UR8, 0x100000, URZ ;  /* 0x0010000008067890 */ /* 0x000fc4000fffe0ff */
[----:B------:R1:W-:Y:S01]  /*1fce0*/  UTCHMMA gdesc[UR64], gdesc[UR50], tmem[UR8], tmem[UR38], idesc[UR39], UPT ;  /* 0x00ff2632400075ea */ /* 0x0003e2000b800008 */
[----:B------:R-:W-:Y:S01]  /*1fcf0*/  UIADD3.64 UR34, UPT, UPT, UR34, 0x1804, URZ ;  /* 0x0000180422227897 */ /* 0x000fe2000fffe0ff */
[----:B------:R1:W-:Y:S01]  /*1fd00*/  UTCHMMA gdesc[UR32], gdesc[UR54], tmem[UR24], tmem[UR26], idesc[UR27], !UPT ;  /* 0x00ff1a36200075ea */ /* 0x0003e2000f800018 */
[----:B------:R-:W-:Y:S01]  /*1fd10*/  UMOV UR62, 0x0 ;  /* 0x00000000003e7882 */ /* 0x000fe20000000000 */
[----:B------:R-:W-:Y:S01]  /*1fd20*/  UMOV UR63, 0x4400910 ;  /* 0x04400910003f7882 */ /* 0x000fe20000000000 */
[----:B------:R-:W-:Y:S01]  /*1fd30*/  UMOV UR76, 0x0 ;  /* 0x00000000004c7882 */ /* 0x000fe20000000000 */
[----:B------:R1:W-:Y:S01]  /*1fd40*/  UTCHMMA gdesc[UR36], gdesc[UR58], tmem[UR21], tmem[UR62], idesc[UR63], UPT ;  /* 0x00ff3e3a240075ea */ /* 0x0003e2000b800015 */
[----:B------:R1:W-:Y:S01]  /*1fd50*/  UTCHMMA gdesc[UR40], gdesc[UR66], tmem[UR20], tmem[UR28], idesc[UR29], UPT ;  /* 0x00ff1c42280075ea */ /* 0x0003e2000b800014 */
[----:B------:R1:W-:Y:S01]  /*1fd60*/  UTCHMMA gdesc[UR44], gdesc[UR72], tmem[UR19], tmem[UR38], idesc[UR39], UPT ;  /* 0x00ff26482c0075ea */ /* 0x0003e2000b800013 */
[----:B------:R-:W-:Y:S01]  /*1fd70*/  UMOV UR77, 0x4400910 ;  /* 0x04400910004d7882 */ /* 0x000fe20000000000 */
[----:B------:R1:W-:Y:S01]  /*1fd80*/  UTCHMMA gdesc[UR48], gdesc[UR68], tmem[UR18], tmem[UR26], idesc[UR27], UPT ;  /* 0x00ff1a44300075ea */ /* 0x0003e2000b800012 */
[----:B------:R-:W-:Y:S01]  /*1fd90*/  UMOV UR74, 0x0 ;  /* 0x00000000004a7882 */ /* 0x000fe20000000000 */
[----:B------:R-:W-:Y:S01]  /*1fda0*/  UMOV UR75, 0x4400910 ;  /* 0x04400910004b7882 */ /* 0x000fe20000000000 */
[----:B------:R1:W-:Y:S01]  /*1fdb0*/  UTCHMMA gdesc[UR52], gdesc[UR70], tmem[UR17], tmem[UR62], idesc[UR63], UPT ;  /* 0x00ff3e46340075ea */ /* 0x0003e2000b800011 */
[----:B------:R1:W-:Y:S01]  /*1fdc0*/  UTCHMMA gdesc[UR56], gdesc[UR60], tmem[UR13], tmem[UR76], idesc[UR77], UPT ;  /* 0x00ff4c3c380075ea */ /* 0x0003e2000b80000d */
[----:B------:R1:W-:Y:S01]  /*1fdd0*/  UTCHMMA gdesc[UR64], gdesc[UR34], tmem[UR6], tmem[UR74], idesc[UR75], UPT ;  /* 0x00ff4a22400075ea */ /* 0x0003e2000b800006 */
[----:B------:R1:W-:Y:S01]  /*1fde0*/  UTCBAR [UR5], URZ ;  /* 0x000000ff050073e9 */ /* 0x0003e200080000ff */
[----:B------:R-:W-:Y:S01]  /*1fdf0*/  NOP ;  /* 0x0000000000007918 */ /* 0x000fe20000000000 */
.L_x_6:
[----:B------:R-:W2:Y:S01]  /*1fe00*/  S2R R240, SR_TID.X ;  /* 0x0000000000f07919 */ /* 0x000ea20000002100 */
[----:B------:R-:W-:Y:S01]  /*1fe10*/  BAR.SYNC.DEFER_BLOCKING 0x0 ;  /* 0x0000000000007b1d */ /* 0x000fe20000010000 */
[----:B-----5:R-:W-:-:S04]  /*1fe20*/  IADD3 R18, P6, PT, R18, UR11, RZ ;  /* 0x0000000b12127c10 */ /* 0x020fc8000ffde0ff */
[----:B------:R-:W-:Y:S02]  /*1fe30*/  IADD3.X R19, PT, PT, R19, UR12, RZ, P6, !PT ;  /* 0x0000000c13137c10 */ /* 0x000fe4000b7fe4ff */
[----:B------:R-:W-:Y:S01]  /*1fe40*/  IADD3 R48, P6, PT, R48, UR11, RZ ;  /* 0x0000000b30307c10 */ /* 0x000fe2000ffde0ff */
[----:B------:R3:W-:Y:S03]  /*1fe50*/  STL.64 [R1+0xec8], R140 ;  /* 0x000ec88c01007387 */ /* 0x0007e60000100a00 */
[----:B------:R-:W-:Y:S01]  /*1fe60*/  IADD3.X R49, PT, PT, R49, UR12, RZ, P6, !PT ;  /* 0x0000000c31317c10 */ /* 0x000fe2000b7fe4ff */
[----:B------:R2:W-:Y:S01]  /*1fe70*/  STL.64 [R1+0xec0], R142 ;  /* 0x000ec08e01007387 */ /* 0x0005e20000100a00 */
[----:B------:R-:W-:-:S03]  /*1fe80*/  IADD3 R50, P6, PT, R50, UR11, RZ ;  /* 0x0000000b32327c10 */ /* 0x000fc6000ffde0ff */
[----:B------:R-:W-:Y:S01]  /*1fe90*/  STL.64 [R1+0xeb8], R144 ;  /* 0x000eb89001007387 */ /* 0x000fe20000100a00 */
[----:B------:R-:W-:Y:S01]  /*1fea0*/  IADD3.X R51, PT, PT, R51, UR12, RZ, P6, !PT ;  /* 0x0000000c33337c10 */ /* 0x000fe2000b7fe4ff */
[----:B---3--:R-:W3:Y:S02]  /*1feb0*/  S2R R141, SR_TID.X ;  /* 0x00000000008d7919 */ /* 0x008ee40000002100 */
[----:B------:R-:W-:Y:S01]  /*1fec0*/  STL.64 [R1+0xeb0], R146 ;  /* 0x000eb09201007387 */ /* 0x000fe20000100a00 */
[C---:B--2---:R-:W-:Y:S01]  /*1fed0*/  IMAD.SHL.U32 R143, R240.reuse, 0x10, RZ ;  /* 0x00000010f08f7824 */ /* 0x044fe200078e00ff */
[----:B------:R-:W-:Y:S02]  /*1fee0*/  LOP3.LUT R240, R240, 0x3f, RZ, 0xc0, !PT ;  /* 0x0000003ff0f07812 */ /* 0x000fe400078ec0ff */
[----:B------:R-:W-:Y:S02]  /*1fef0*/  STL.64 [R1+0xea8], R148 ;  /* 0x000ea89401007387 */ /* 0x000fe40000100a00 */
[----:B------:R-:W-:-:S02]  /*1ff00*/  LOP3.LUT R143, R143, 0x70, RZ, 0xc0, !PT ;  /* 0x000000708f8f7812 */ /* 0x000fc400078ec0ff */
[----:B------:R-:W-:Y:S04]  /*1ff10*/  STL.64 [R1+0xea0], R14 ;  /* 0x000ea00e01007387 */ /* 0x000fe80000100a00 */
[----:B------:R-:W-:Y:S04]  /*1ff20*/  STL.64 [R1+0xe98], R248 ;  /* 0x000e98f801007387 */ /* 0x000fe80000100a00 */
[----:B------:R-:W-:Y:S04]  /*1ff30*/  STL.64 [R1+0xe90], R16 ;  /* 0x000e901001007387 */ /* 0x000fe80000100a00 */
[----:B------:R-:W-:Y:S04]  /*1ff40*/  STL.64 [R1+0xe88], R78 ;  /* 0x000e884e01007387 */ /* 0x000fe80000100a00 */
[----:B------:R-:W-:Y:S01]  /*1ff50*/  STL.64 [R1+0xe80], R80 ;  /* 0x000e805001007387 */ /* 0x000fe20000100a00 */
[----:B---3--:R-:W-:-:S03]  /*1ff60*/  LOP3.LUT R140, R141, 0x40, RZ, 0xc0, !PT ;  /* 0x000000408d8c7812 */ /* 0x008fc600078ec0ff */
[----:B------:R-:W-:Y:S01]  /*1ff70*/  STL.64 [R1+0xe78], R88 ;  /* 0x000e785801007387 */ /* 0x000fe20000100a00 */
[----:B------:R-:W-:Y:S02]  /*1ff80*/  SHF.R.U32.HI R141, RZ, 0x6, R141 ;  /* 0x00000006ff8d7819 */ /* 0x000fe4000001168d */
[----:B------:R-:W-:Y:S01]  /*1ff90*/  LEA.HI R140, R140, R143, RZ, 0x1c ;  /* 0x0000008f8c8c7211 */ /* 0x000fe200078fe0ff */
[----:B------:R-:W-:Y:S01]  /*1ffa0*/  STL.64 [R1+0xe70], R102 ;  /* 0x000e706601007387 */ /* 0x000fe20000100a00 */
[----:B------:R-:W-:-:S03]  /*1ffb0*/  SGXT.U32 R141, R141, 0x1 ;  /* 0x000000018d8d781a */ /* 0x000fc60000000000 */
[----:B------:R-:W-:Y:S01]  /*1ffc0*/  IMAD R140, R240, 0x80, R140 ;  /* 0x00000080f08c7824 */ /* 0x000fe200078e028c */
[----:B------:R2:W-:Y:S01]  /*1ffd0*/  STL.64 [R1+0xe68], R12 ;  /* 0x000e680c01007387 */ /* 0x0005e20000100a00 */
[----:B------:R-:W-:Y:S02]  /*1ffe0*/  LOP3.LUT R141, R141, 0x4, RZ, 0xfc, !PT ;  /* 0x000000048d8d7812 */ /* 0x000fe400078efcff */
[----:B------:R-:W-:Y:S01]  /*1fff0*/  VIADD R140, R140, UR7 ;  /* 0x000000078c8c7c36 */ /* 0x000fe20008000000 */
[----:B------:R-:W3:Y:S04]  /*20000*/  S2R R240, SR_TID.X ;  /* 0x0000000000f07919 */ /* 0x000ee80000002100 */
[----:B------:R-:W-:Y:S01]  /*20010*/  @!PT LDS RZ, [RZ] ;  /* 0x00000000fffff984 */ /* 0x000fe20000000800 */
[----:B------:R-:W-:Y:S01]  /*20020*/  @!PT LDS RZ, [RZ] ;  /* 0x00000000fffff984 */ /* 0x000fe20000000800 */
[----:B------:R-:W-:Y:S01]  /*20030*/  @!PT LDS RZ, [RZ] ;  /* 0x00000000fffff984 */ /* 0x000fe20000000800 */
[----:B------:R-:W-:Y:S01]  /*20040*/  LDGSTS.E [R140+0x68000], desc[UR22][R90.64], P5 ;  /* 0x680000005a8c7fae */ /* 0x000fe2000a9a1016 */
[----:B------:R-:W-:-:S02]  /*20050*/  ISETP.GE.AND P5, PT, R241, UR4, PT ;  /* 0x00000004f1007c0c */ /* 0x000fc4000bfa6270 */
[----:B---3--:R-:W-:Y:S02]  /*20060*/  SHF.R.U32.HI R143, RZ, 0x6, R240 ;  /* 0x00000006ff8f7819 */ /* 0x008fe400000116f0 */
[----:B------:R-:W-:Y:S02]  /*20070*/  SEL R240, RZ, 0x4, P4 ;  /* 0x00000004fff07807 */ /* 0x000fe40002000000 */
[----:B------:R-:W-:Y:S02]  /*20080*/  SGXT.U32 R143, R143, 0x1 ;  /* 0x000000018f8f781a */ /* 0x000fe40000000000 */
[----:B------:R-:W-:Y:S02]  /*20090*/  SEL R240, R240, RZ, P2 ;  /* 0x000000fff0f07207 */ /* 0x000fe40001000000 */
[----:B------:R-:W-:Y:S02]  /*200a0*/  LOP3.LUT R143, R143, 0x20, RZ, 0xfc, !PT ;  /* 0x000000208f8f7812 */ /* 0x000fe400078efcff */
[----:B------:R-:W-:-:S02]  /*200b0*/  ISETP.NE.U32.AND P3, PT, R240, RZ, PT ;  /* 0x000000fff000720c */ /* 0x000fc40003f65070 */
[----:B------:R-:W-:Y:S02]  /*200c0*/  ISETP.GE.AND P4, PT, R143, UR4, PT ;  /* 0x000000048f007c0c */ /* 0x000fe4000bf86270 */
[----:B------:R-:W-:Y:S02]  /*200d0*/  SEL R240, RZ, 0x4, P5 ;  /* 0x00000004fff07807 */ /* 0x000fe40002800000 */
[----:B------:R-:W-:Y:S02]  /*200e0*/  SEL R241, RZ, 0x4, P4 ;  /* 0x00000004fff17807 */ /* 0x000fe40002000000 */
[----:B------:R-:W-:Y:S02]  /*200f0*/  SEL R240, R240, RZ, P2 ;  /* 0x000000fff0f07207 */ /* 0x000fe40001000000 */
[----:B------:R-:W-:Y:S02]  /*20100*/  SEL R241, R241, RZ, P2 ;  /* 0x000000fff1f17207 */ /* 0x000fe40001000000 */
[----:B------:R-:W-:Y:S01]  /*20110*/  ISETP.NE.U32.AND P4, PT, R240, RZ, PT ;  /* 0x000000fff000720c */ /* 0x000fe20003f85070 */
[----:B------:R-:W-:Y:S01]  /*20120*/  LDGSTS.E [R140+0x68008], desc[UR22][R18.64], P3 ;  /* 0x68008000128c7fae */ /* 0x000fe200099a1016 */
[----:B------:R-:W-:-:S02]  /*20130*/  ISETP.NE.U32.AND P5, PT, R241, RZ, PT ;  /* 0x000000fff100720c */ /* 0x000fc40003fa5070 */
[----:B------:R-:W-:-:S11]  /*20140*/  ISETP.GE.AND P3, PT, R141, UR4, PT ;  /* 0x000000048d007c0c */ /* 0x000fd6000bf66270 */
[----:B------:R-:W-:Y:S04]  /*20150*/  LDGSTS.E [R140+0x6a000], desc[UR22][R48.64], P5 ;  /* 0x6a000000308c7fae */ /* 0x000fe8000a9a1016 */
[----:B------:R-:W-:Y:S04]  /*20160*/  LDGSTS.E [R140+0x6a008], desc[UR22][R50.64], P4 ;  /* 0x6a008000328c7fae */ /* 0x000fe8000a1a1016 */
[----:B------:R-:W3:Y:S01]  /*20170*/  LDL.LU R140, [R1+0x418] ;  /* 0x00041800018c7983 */ /* 0x000ee20000300800 */
[----:B------:R-:W-:Y:S02]  /*20180*/  SEL R240, RZ, 0x4, P3 ;  /* 0x00000004fff07807 */ /* 0x000fe40001800000 */
[----:B------:R-:W-:Y:S01]  /*20190*/  IADD3 R20, P3, PT, R20, UR11, RZ ;  /* 0x0000000b14147c10 */ /* 0x000fe2000ff7e0ff */
[----:B------:R-:W4:Y:S01]  /*201a0*/  S2R R141, SR_TID.X ;  /* 0x00000000008d7919 */ /* 0x000f220000002100 */
[----:B------:R-:W-:-:S02]  /*201b0*/  SEL R240, R240, RZ, P2 ;  /* 0x000000fff0f07207 */ /* 0x000fc40001000000 */
[----:B------:R-:W-:Y:S01]  /*201c0*/  IADD3.X R21, PT, PT, R21, UR12, RZ, P3, !PT ;  /* 0x0000000c15157c10 */ /* 0x000fe20009ffe4ff */
[----:B------:R-:W1:Y:S01]  /*201d0*/  S2R R143, SR_TID.X ;  /* 0x00000000008f7919 */ /* 0x000e620000002100 */
[----:B------:R-:W-:Y:S02]  /*201e0*/  ISETP.NE.U32.AND P4, PT, R240, RZ, PT ;  /* 0x000000fff000720c */ /* 0x000fe40003f85070 */
[----:B------:R-:W-:Y:S01]  /*201f0*/  IADD3 R22, P6, PT, R22, UR11, RZ ;  /* 0x0000000b16167c10 */ /* 0x000fe2000ffde0ff */
[----:B--2---:R-:W2:Y:S03]  /*20200*/  S2R R12, SR_TID.X ;  /* 0x00000000000c7919 */ /* 0x004ea60000002100 */
[----:B------:R-:W-:Y:S02]  /*20210*/  IADD3.X R23, PT, PT, R23, UR12, RZ, P6, !PT ;  /* 0x0000000c17177c10 */ /* 0x000fe4000b7fe4ff */
[----:B------:R-:W-:-:S04]  /*20220*/  IADD3 R52, P6, PT, R52, UR11, RZ ;  /* 0x0000000b34347c10 */ /* 0x000fc8000ffde0ff */
[----:B------:R-:W-:Y:S01]  /*20230*/  IADD3.X R53, PT, PT, R53, UR12, RZ, P6, !PT ;  /* 0x0000000c35357c10 */ /* 0x000fe2000b7fe4ff */
[----:B------:R-:W-:Y:S01]  /*20240*/  LDGSTS.E [R252+0x68000], desc[UR22][R20.64], P4 ;  /* 0x6800000014fc7fae */ /* 0x000fe2000a1a1016 */
[----:B------:R-:W-:-:S04]  /*20250*/  IADD3 R54, P6, PT, R54, UR11, RZ ;  /* 0x0000000b36367c10 */ /* 0x000fc8000ffde0ff */
[----:B------:R-:W-:Y:S02]  /*20260*/  IADD3.X R55, PT, PT, R55, UR12, RZ, P6, !PT ;  /* 0x0000000c37377c10 */ /* 0x000fe4000b7fe4ff */
[----:B----4-:R-:W-:-:S04]  /*20270*/  SHF.R.U32.HI R141, RZ, 0x6, R141 ;  /* 0x00000006ff8d7819 */ /* 0x010fc8000001168d */
[----:B------:R-:W-:-:S04]  /*20280*/  SGXT.U32 R141, R141, 0x1 ;  /* 0x000000018d8d781a */ /* 0x000fc80000000000 */
[----:B------:R-:W-:-:S04]  /*20290*/  LOP3.LUT R141, R141, 0x6, RZ, 0xfc, !PT ;  /* 0x000000068d8d7812 */ /* 0x000fc800078efcff */
[----:B------:R-:W-:Y:S02]  /*202a0*/  ISETP.GE.AND P3, PT, R141, UR4, PT ;  /* 0x000000048d007c0c */ /* 0x000fe4000bf66270 */
[--C-:B-1----:R-:W-:Y:S02]  /*202b0*/  SHF.R.U32.HI R141, RZ, 0x6, R143.reuse ;  /* 0x00000006ff8d7819 */ /* 0x102fe4000001168f */
[----:B------:R-:W-:Y:S02]  /*202c0*/  SHF.R.U32.HI R143, RZ, 0x6, R143 ;  /* 0x00000006ff8f7819 */ /* 0x000fe4000001168f */
[----:B------:R-:W-:Y:S02]  /*202d0*/  SEL R240, RZ, 0x4, P3 ;  /* 0x00000004fff07807 */ /* 0x000fe40001800000 */
[----:B------:R-:W-:Y:S02]  /*202e0*/  SGXT.U32 R143, R143, 0x1 ;  /* 0x000000018f8f781a */ /* 0x000fe40000000000 */
[----:B------:R-:W-:-:S02]  /*202f0*/  SGXT.U32 R141, R141, 0x1 ;  /* 0x000000018d8d781a */ /* 0x000fc40000000000 */
[----:B------:R-:W-:Y:S02]  /*20300*/  LOP3.LUT R143, R143, 0x24, RZ, 0xfc, !PT ;  /* 0x000000248f8f7812 */ /* 0x000fe400078efcff */
[----:B------:R-:W-:Y:S02]  /*20310*/  LOP3.LUT R141, R141, 0x26, RZ, 0xfc, !PT ;  /* 0x000000268d8d7812 */ /* 0x000fe400078efcff */
[----:B------:R-:W-:Y:S02]  /*20320*/  SEL R240, R240, RZ, P2 ;  /* 0x000000fff0f07207 */ /* 0x000fe40001000000 */
[----:B------:R-:W-:Y:S02]  /*20330*/  ISETP.GE.AND P4, PT, R143, UR4, PT ;  /* 0x000000048f007c0c */ /* 0x000fe4000bf86270 */
[----:B------:R-:W-:Y:S01]  /*20340*/  ISETP.NE.U32.AND P3, PT, R240, RZ, PT ;  /* 0x000000fff000720c */ /* 0x000fe20003f65070 */
[----:B------:R-:W4:Y:S01]  /*20350*/  LDL.LU R143, [R1+0x41c] ;  /* 0x00041c00018f7983 */ /* 0x000f220000300800 */
[----:B------:R-:W-:-:S02]  /*20360*/  ISETP.GE.AND P5, PT, R141, UR4, PT ;  /* 0x000000048d007c0c */ /* 0x000fc4000bfa6270 */
[----:B--2---:R-:W-:Y:S02]  /*20370*/  SHF.R.U32.HI R141, RZ, 0x6, R12 ;  /* 0x00000006ff8d7819 */ /* 0x004fe4000001160c */
[----:B------:R-:W-:Y:S02]  /*20380*/  SEL R241, RZ, 0x4, P4 ;  /* 0x00000004fff17807 */ /* 0x000fe40002000000 */
[----:B------:R-:W-:Y:S02]  /*20390*/  SEL R240, RZ, 0x4, P5 ;  /* 0x00000004fff07807 */ /* 0x000fe40002800000 */
[----:B------:R-:W-:Y:S02]  /*203a0*/  SGXT.U32 R141, R141, 0x1 ;  /* 0x000000018d8d781a */ /* 0x000fe40000000000 */
[----:B------:R-:W-:Y:S01]  /*203b0*/  SEL R241, R241, RZ, P2 ;  /* 0x000000fff1f17207 */ /* 0x000fe20001000000 */
[----:B------:R-:W-:Y:S01]  /*203c0*/  LDGSTS.E [R252+0x68008], desc[UR22][R22.64], P3 ;  /* 0x6800800016fc7fae */ /* 0x000fe200099a1016 */
[----:B------:R-:W-:-:S02]  /*203d0*/  SEL R240, R240, RZ, P2 ;  /* 0x000000fff0f07207 */ /* 0x000fc40001000000 */
[----:B------:R-:W-:Y:S02]  /*203e0*/  LOP3.LUT R141, R141, 0x8, RZ, 0xfc, !PT ;  /* 0x000000088d8d7812 */ /* 0x000fe400078efcff */
[----:B------:R-:W-:Y:S02]  /*203f0*/  ISETP.NE.U32.AND P5, PT, R241, RZ, PT ;  /* 0x000000fff100720c */ /* 0x000fe40003fa5070 */
[----:B------:R-:W-:Y:S02]  /*20400*/  ISETP.NE.U32.AND P4, PT, R240, RZ, PT ;  /* 0x000000fff000720c */ /* 0x000fe40003f85070 */
[----:B------:R-:W-:Y:S02]  /*20410*/  ISETP.GE.AND P3, PT, R141, UR4, PT ;  /* 0x000000048d007c0c */ /* 0x000fe4000bf66270 */
[----:B------:R-:W-:Y:S02]  /*20420*/  SHF.R.U32.HI R141, RZ, 0x6, R12 ;  /* 0x00000006ff8d7819 */ /* 0x000fe4000001160c */
[----:B------:R-:W-:-:S02]  /*20430*/  SEL R240, RZ, 0x4, P3 ;  /* 0x00000004fff07807 */ /* 0x000fc40001800000 */
[----:B------:R-:W-:Y:S02]  /*20440*/  SGXT.U32 R141, R141, 0x1 ;  /* 0x000000018d8d781a */ /* 0x000fe40000000000 */
[----:B------:R-:W-:Y:S01]  /*20450*/  SEL R240, R240, RZ, P2 ;  /* 0x000000fff0f07207 */ /* 0x000fe20001000000 */
[----:B------:R-:W-:Y:S01]  /*20460*/  LDGSTS.E [R252+0x6a000], desc[UR22][R52.64], P5 ;  /* 0x6a00000034fc7fae */ /* 0x000fe2000a9a1016 */
[----:B------:R-:W-:Y:S02]  /*20470*/  IADD3 R24, P3, PT, R24, UR11, RZ ;  /* 0x0000000b18187c10 */ /* 0x000fe4000ff7e0ff */
[----:B------:R-:W-:Y:S01]  /*20480*/  LOP3.LUT R141, R141, 0xa, RZ, 0xfc, !PT ;  /* 0x0000000a8d8d7812 */ /* 0x000fe200078efcff */
[----:B------:R1:W-:Y:S01]  /*20490*/  LDGSTS.E [R252+0x6a008], desc[UR22][R54.64], P4 ;  /* 0x6a00800036fc7fae */ /* 0x0003e2000a1a1016 */
[----:B------:R-:W-:Y:S02]  /*204a0*/  ISETP.NE.U32.AND P4, PT, R240, RZ, PT ;  /* 0x000000fff000720c */ /* 0x000fe40003f85070 */
[----:B------:R-:W-:-:S02]  /*204b0*/  IADD3.X R25, PT, PT, R25, UR12, RZ, P3, !PT ;  /* 0x0000000c19197c10 */ /* 0x000fc40009ffe4ff */
[----:B------:R-:W-:Y:S02]  /*204c0*/  ISETP.GE.AND P3, PT, R141, UR4, PT ;  /* 0x000000048d007c0c */ /* 0x000fe4000bf66270 */
[--C-:B------:R-:W-:Y:S02]  /*204d0*/  SHF.R.U32.HI R142, RZ, 0x6, R12.reuse ;  /* 0x00000006ff8e7819 */ /* 0x100fe4000001160c */
[----:B------:R-:W-:Y:S02]  /*204e0*/  SHF.R.U32.HI R141, RZ, 0x6, R12 ;  /* 0x00000006ff8d7819 */ /* 0x000fe4000001160c */
[----:B------:R-:W-:Y:S01]  /*204f0*/  SGXT.U32 R142, R142, 0x1 ;  /* 0x000000018e8e781a */ /* 0x000fe20000000000 */
[----:B------:R-:W-:Y:S01]  /*20500*/  USHF.L.U32 UR13, UR14, 0x2, URZ ;  /* 0x000000020e0d7899 */ /* 0x000fe200080006ff */
[----:B------:R-:W-:Y:S01]  /*20510*/  SGXT.U32 R141, R141, 0x1 ;  /* 0x000000018d8d781a */ /* 0x000fe20000000000 */
[----:B-1----:R-:W1:Y:S01]  /*20520*/  LDC R252, c[0x0][0x3a0] ;  /* 0x0000e800fffc7b82 */ /* 0x002e620000000800 */
[----:B------:R-:W-:-:S02]  /*20530*/  SEL R240, RZ, 0x4, P3 ;  /* 0x00000004fff07807 */ /* 0x000fc40001800000 */
[----:B------:R-:W-:Y:S02]  /*20540*/  LOP3.LUT R142, R142, 0x28, RZ, 0xfc, !PT ;  /* 0x000000288e8e7812 */ /* 0x000fe400078efcff */
[----:B------:R-:W-:Y:S02]  /*20550*/  LOP3.LUT R141, R141, 0x2a, RZ, 0xfc, !PT ;  /* 0x0000002a8d8d7812 */ /* 0x000fe400078efcff */
[----:B------:R-:W-:Y:S02]  /*20560*/  SEL R240, R240, RZ, P2 ;  /* 0x000000fff0f07207 */ /* 0x000fe40001000000 */
[----:B------:R-:W-:Y:S02]  /*20570*/  ISETP.GE.AND P5, PT, R141, UR4, PT ;  /* 0x000000048d007c0c */ /* 0x000fe4000bfa6270 */
[----:B------:R-:W-:Y:S02]  /*20580*/  ISETP.NE.U32.AND P3, PT, R240, RZ, PT ;  /* 0x000000fff000720c */ /* 0x000fe40003f65070 */
[----:B------:R-:W-:-:S02]  /*20590*/  SEL R240, RZ, 0x4, P5 ;  /* 0x00000004fff07807 */ /* 0x000fc40002800000 */
[----:B------:R-:W-:Y:S02]  /*205a0*/  IADD3 R26, P6, PT, R26, UR11, RZ ;  /* 0x0000000b1a1a7c10 */ /* 0x000fe4000ffde0ff */
[----:B------:R-:W-:Y:S02]  /*205b0*/  SEL R240, R240, RZ, P2 ;  /* 0x000000fff0f07207 */ /* 0x000fe40001000000 */
[----:B------:R-:W-:Y:S02]  /*205c0*/  IADD3.X R27, PT, PT, R27, UR12, RZ, P6, !PT ;  /* 0x0000000c1b1b7c10 */ /* 0x000fe4000b7fe4ff */
[----:B------:R-:W-:-:S04]  /*205d0*/  IADD3 R56, P6, PT, R56, UR11, RZ ;  /* 0x0000000b38387c10 */ /* 0x000fc8000ffde0ff */
[----:B------:R-:W-:Y:S02]  /*205e0*/  IADD3.X R57, PT, PT, R57, UR12, RZ, P6, !PT ;  /* 0x0000000c39397c10 */ /* 0x000fe4000b7fe4ff */
[----:B------:R-:W-:-:S04]  /*205f0*/  IADD3 R58, P6, PT, R58, UR11, RZ ;  /* 0x0000000b3a3a7c10 */ /* 0x000fc8000ffde0ff */
[----:B------:R-:W-:Y:S01]  /*20600*/  IADD3.X R59, PT, PT, R59, UR12, RZ, P6, !PT ;  /* 0x0000000c3b3b7c10 */ /* 0x000fe2000b7fe4ff */
[----:B---3--:R-:W-:Y:S01]  /*20610*/  LDGSTS.E [R140+0x68000], desc[UR22][R24.64], P4 ;  /* 0x68000000188c7fae */ /* 0x008fe2000a1a1016 */
[----:B------:R-:W-:-:S03]  /*20620*/  ISETP.GE.AND P4, PT, R142, UR4, PT ;  /* 0x000000048e007c0c */ /* 0x000fc6000bf86270 */
[----:B------:R-:W-:Y:S01]  /*20630*/  LDGSTS.E [R140+0x68008], desc[UR22][R26.64], P3 ;  /* 0x680080001a8c7fae */ /* 0x000fe200099a1016 */
[----:B------:R-:W-:-:S04]  /*20640*/  SEL R241, RZ, 0x4, P4 ;  /* 0x00000004fff17807 */ /* 0x000fc80002000000 */
[----:B------:R-:W-:Y:S02]  /*20650*/  SEL R241, R241, RZ, P2 ;  /* 0x000000fff1f17207 */ /* 0x000fe40001000000 */
[----:B------:R-:W-:Y:S02]  /*20660*/  ISETP.NE.U32.AND P4, PT, R240, RZ, PT ;  /* 0x000000fff000720c */ /* 0x000fe40003f85070 */
[----:B------:R-:W-:-:S13]  /*20670*/  ISETP.NE.U32.AND P5, PT, R241, RZ, PT ;  /* 0x000000fff100720c */ /* 0x000fda0003fa5070 */
[----:B------:R-:W-:Y:S04]  /*20680*/  LDGSTS.E [R140+0x6a000], desc[UR22][R56.64], P5 ;  /* 0x6a000000388c7fae */ /* 0x000fe8000a9a1016 */
[----:B------:R-:W-:Y:S04]  /*20690*/  LDGSTS.E [R140+0x6a008], desc[UR22][R58.64], P4 ;  /* 0x6a0080003a8c7fae */ /* 0x000fe8000a1a1016 */
[----:B------:R-:W2:Y:S01]  /*206a0*/  LDL.LU R140, [R1+0x458] ;  /* 0x00045800018c7983 */ /* 0x000ea20000300800 */
[----:B------:R-:W-:-:S04]  /*206b0*/  SHF.R.U32.HI R141, RZ, 0x6, R12 ;  /* 0x00000006ff8d7819 */ /* 0x000fc8000001160c */
[----:B------:R-:W-:-:S04]  /*206c0*/  SGXT.U32 R141, R141, 0x1 ;  /* 0x000000018d8d781a */ /* 0x000fc80000000000 */
[----:B------:R-:W-:-:S04]  /*206d0*/  LOP3.LUT R141, R141, 0xc, RZ, 0xfc, !PT ;  /* 0x0000000c8d8d7812 */ /* 0x000fc800078efcff */
[----:B------:R-:W-:Y:S02]  /*206e0*/  ISETP.GE.AND P3, PT, R141, UR4, PT ;  /* 0x000000048d007c0c */ /* 0x000fe4000bf66270 */
[----:B------:R-:W-:Y:S02]  /*206f0*/  SHF.R.U32.HI R141, RZ, 0x6, R12 ;  /* 0x00000006ff8d7819 */ /* 0x000fe4000001160c */
[----:B------:R-:W-:Y:S02]  /*20700*/  SEL R240, RZ, 0x4, P3 ;  /* 0x00000004fff07807 */ /* 0x000fe40001800000 */
[----:B------:R-:W-:Y:S02]  /*20710*/  SGXT.U32 R141, R141, 0x1 ;  /* 0x000000018d8d781a */ /* 0x000fe40000000000 */
[----:B------:R-:W-:Y:S02]  /*20720*/  SEL R240, R240, RZ, P2 ;  /* 0x000000fff0f07207 */ /* 0x000fe40001000000 */
[----:B------:R-:W-:-:S02]  /*20730*/  IADD3 R28, P3, PT, R28, UR11, RZ ;  /* 0x0000000b1c1c7c10 */ /* 0x000fc4000ff7e0ff */
[----:B------:R-:W-:Y:S02]  /*20740*/  LOP3.LUT R141, R141, 0xe, RZ, 0xfc, !PT ;  /* 0x0000000e8d8d7812 */ /* 0x000fe400078efcff */
[----:B------:R-:W-:Y:S02]  /*20750*/  ISETP.NE.U32.AND P4, PT, R240, RZ, PT ;  /* 0x000000fff000720c */ /* 0x000fe40003f85070 */
[----:B------:R-:W-:Y:S02]  /*20760*/  IADD3.X R29, PT, PT, R29, UR12, RZ, P3, !PT ;  /* 0x0000000c1d1d7c10 */ /* 0x000fe40009ffe4ff */
[----:B------:R-:W-:Y:S02]  /*20770*/  ISETP.GE.AND P3, PT, R141, UR4, PT ;  /* 0x000000048d007c0c */ /* 0x000fe4000bf66270 */
[--C-:B------:R-:W-:Y:S02]  /*20780*/  SHF.R.U32.HI R142, RZ, 0x6, R12.reuse ;  /* 0x00000006ff8e7819 */ /* 0x100fe4000001160c */
[----:B------:R-:W-:-:S02]  /*20790*/  SHF.R.U32.HI R141, RZ, 0x6, R12 ;  /* 0x00000006ff8d7819 */ /* 0x000fc4000001160c */
[----:B------:R-:W-:Y:S02]  /*207a0*/  SEL R240, RZ, 0x4, P3 ;  /* 0x00000004fff07807 */ /* 0x000fe40001800000 */
[----:B------:R-:W-:Y:S01]  /*207b0*/  SGXT.U32 R142, R142, 0x1 ;  /* 0x000000018e8e781a */ /* 0x000fe20000000000 */
[----:B----4-:R-:W-:Y:S01]  /*207c0*/  LDGSTS.E [R143+0x68000], desc[UR22][R28.64], P4 ;  /* 0x680000001c8f7fae */ /* 0x010fe2000a1a1016 */
[----:B------:R-:W-:Y:S02]  /*207d0*/  SGXT.U32 R141, R141, 0x1 ;  /* 0x000000018d8d781a */ /* 0x000fe40000000000 */
[----:B------:R-:W-:Y:S02]  /*207e0*/  LOP3.LUT R142, R142, 0x2c, RZ, 0xfc, !PT ;  /* 0x0000002c8e8e7812 */ /* 0x000fe400078efcff */
[----:B------:R-:W-:Y:S02]  /*207f0*/  SEL R240, R240, RZ, P2 ;  /* 0x000000fff0f07207 */ /* 0x000fe40001000000 */
[----:B------:R-:W-:-:S02]  /*20800*/  LOP3.LUT R141, R141, 0x2e, RZ, 0xfc, !PT ;  /* 0x0000002e8d8d7812 */ /* 0x000fc400078efcff */
[----:B------:R-:W-:Y:S02]  /*20810*/  ISETP.NE.U32.AND P3, PT, R240, RZ, PT ;  /* 0x000000fff000720c */ /* 0x000fe40003f65070 */
[----:B------:R-:W-:Y:S02]  /*20820*/  ISETP.GE.AND P4, PT, R142, UR4, PT ;  /* 0x000000048e007c0c */ /* 0x000fe4000bf86270 */
[----:B------:R-:W-:Y:S02]  /*20830*/  ISETP.GE.AND P5, PT, R141, UR4, PT ;  /* 0x000000048d007c0c */ /* 0x000fe4000bfa6270 */
[----:B------:R-:W-:Y:S02]  /*20840*/  SHF.R.U32.HI R141, RZ, 0x6, R12 ;  /* 0x00000006ff8d7819 */ /* 0x000fe4000001160c */
[----:B------:R-:W-:Y:S02]  /*20850*/  SEL R241, RZ, 0x4, P4 ;  /* 0x00000004fff17807 */ /* 0x000fe40002000000 */
[----:B------:R-:W-:-:S02]  /*20860*/  IADD3 R30, P6, PT, R30, UR11, RZ ;  /* 0x0000000b1e1e7c10 */ /* 0x000fc4000ffde0ff */
[----:B------:R-:W-:Y:S02]  /*20870*/  SEL R240, RZ, 0x4, P5 ;  /* 0x00000004fff07807 */ /* 0x000fe40002800000 */
[----:B------:R-:W-:Y:S02]  /*20880*/  SGXT.U32 R141, R141, 0x1 ;  /* 0x000000018d8d781a */ /* 0x000fe40000000000 */
[----:B------:R-:W-:Y:S02]  /*20890*/  SEL R241, R241, RZ, P2 ;  /* 0x000000fff1f17207 */ /* 0x000fe40001000000 */
[----:B------:R-:W-:Y:S02]  /*208a0*/  IADD3.X R31, PT, PT, R31, UR12, RZ, P6, !PT ;  /* 0x0000000c1f1f7c10 */ /* 0x000fe4000b7fe4ff */
[----:B------:R-:W-:Y:S02]  /*208b0*/  SEL R240, R240, RZ, P2 ;  /* 0x000000fff0f07207 */ /* 0x000fe40001000000 */
[----:B------:R-:W-:Y:S01]  /*208c0*/  LOP3.LUT R141, R141, 0x10, RZ, 0xfc, !PT ;  /* 0x000000108d8d7812 */ /* 0x000fe200078efcff */
[----:B------:R-:W-:Y:S01]  /*208d0*/  LDGSTS.E [R143+0x68008], desc[UR22][R30.64], P3 ;  /* 0x680080001e8f7fae */ /* 0x000fe200099a1016 */
[----:B------:R-:W-:-:S02]  /*208e0*/  ISETP.NE.U32.AND P5, PT, R241, RZ, PT ;  /* 0x000000fff100720c */ /* 0x000fc40003fa5070 */
[----:B------:R-:W-:Y:S02]  /*208f0*/  IADD3 R60, P6, PT, R60, UR11, RZ ;  /* 0x0000000b3c3c7c10 */ /* 0x000fe4000ffde0ff */
[----:B------:R-:W-:Y:S02]  /*20900*/  ISETP.NE.U32.AND P4, PT, R240, RZ, PT ;  /* 0x000000fff000720c */ /* 0x000fe40003f85070 */
[----:B------:R-:W-:Y:S02]  /*20910*/  ISETP.GE.AND P3, PT, R141, UR4, PT ;  /* 0x000000048d007c0c */ /* 0x000fe4000bf66270 */
[----:B------:R-:W-:Y:S02]  /*20920*/  IADD3.X R61, PT, PT, R61, UR12, RZ, P6, !PT ;  /* 0x0000000c3d3d7c10 */ /* 0x000fe4000b7fe4ff */
[----:B------:R-:W-:Y:S02]  /*20930*/  IADD3 R62, P6, PT, R62, UR11, RZ ;  /* 0x0000000b3e3e7c10 */ /* 0x000fe4000ffde0ff */
[----:B------:R-:W-:Y:S01]  /*20940*/  SEL R240, RZ, 0x4, P3 ;  /* 0x00000004fff07807 */ /* 0x000fe20001800000 */
[----:B------:R-:W-:Y:S01]  /*20950*/  LDGSTS.E [R143+0x6a000], desc[UR22][R60.64], P5 ;  /* 0x6a0000003c8f7fae */ /* 0x000fe2000a9a1016 */
[----:B------:R-:W-:-:S02]  /*20960*/  IADD3.X R63, PT, PT, R63, UR12, RZ, P6, !PT ;  /* 0x0000000c3f3f7c10 */ /* 0x000fc4000b7fe4ff */
[----:B------:R-:W-:-:S03]  /*20970*/  SEL R240, R240, RZ, P2 ;  /* 0x000000fff0f07207 */ /* 0x000fc60001000000 */
[----:B------:R-:W-:Y:S01]  /*20980*/  LDGSTS.E [R143+0x6a008], desc[UR22][R62.64], P4 ;  /* 0x6a0080003e8f7fae */ /* 0x000fe2000a1a1016 */
[----:B------:R-:W-:Y:S02]  /*20990*/  ISETP.NE.U32.AND P3, PT, R240, RZ, PT ;  /* 0x000000fff000720c */ /* 0x000fe40003f65070 */
[----:B------:R-:W-:Y:S02]  /*209a0*/  SHF.R.U32.HI R141, RZ, 0x6, R12 ;  /* 0x00000006ff8d7819 */ /* 0x000fe4000001160c */
[----:B------:R-:W-:Y:S02]  /*209b0*/  IADD3 R32, P4, PT, R32, UR11, RZ ;  /* 0x0000000b20207c10 */ /* 0x000fe4000ff9e0ff */
[----:B------:R-:W-:Y:S01]  /*209c0*/  SGXT.U32 R141, R141, 0x1 ;  /* 0x000000018d8d781a */ /* 0x000fe20000000000 */
[----:B------:R-:W3:Y:S01]  /*209d0*/  LDL.LU R143, [R1+0x45c] ;  /* 0x00045c00018f7983 */ /* 0x000ee20000300800 */
[----:B------:R-:W-:Y:S02]  /*209e0*/  IADD3.X R33, PT, PT, R33, UR12, RZ, P4, !PT ;  /* 0x0000000c21217c10 */ /* 0x000fe4000a7fe4ff */
[----:B------:R-:W-:-:S02]  /*209f0*/  LOP3.LUT R141, R141, 0x12, RZ, 0xfc, !PT ;  /* 0x000000128d8d7812 */ /* 0x000fc400078efcff */
[----:B------:R-:W-:-:S04]  /*20a00*/  SHF.R.U32.HI R142, RZ, 0x6, R12 ;  /* 0x00000006ff8e7819 */ /* 0x000fc8000001160c */
[----:B------:R-:W-:-:S04]  /*20a10*/  SGXT.U32 R142, R142, 0x1 ;  /* 0x000000018e8e781a */ /* 0x000fc80000000000 */
[----:B------:R-:W-:-:S04]  /*20a20*/  LOP3.LUT R142, R142, 0x30, RZ, 0xfc, !PT ;  /* 0x000000308e8e7812 */ /* 0x000fc800078efcff */
[----:B------:R-:W-:-:S04]  /*20a30*/  ISETP.GE.AND P4, PT, R142, UR4, PT ;  /* 0x000000048e007c0c */ /* 0x000fc8000bf86270 */
[----:B------:R-:W-:Y:S02]  /*20a40*/  SEL R241, RZ, 0x4, P4 ;  /* 0x00000004fff17807 */ /* 0x000fe40002000000 */
[----:B------:R-:W-:Y:S02]  /*20a50*/  IADD3 R34, P6, PT, R34, UR11, RZ ;  /* 0x0000000b22227c10 */ /* 0x000fe4000ffde0ff */
[----:B------:R-:W-:Y:S02]  /*20a60*/  SEL R241, R241, RZ, P2 ;  /* 0x000000fff1f17207 */ /* 0x000fe40001000000 */
[----:B------:R-:W-:Y:S02]  /*20a70*/  IADD3.X R35, PT, PT, R35, UR12, RZ, P6, !PT ;  /* 0x0000000c23237c10 */ /* 0x000fe4000b7fe4ff */
[----:B------:R-:W-:-:S04]  /*20a80*/  IADD3 R64, P6, PT, R64, UR11, RZ ;  /* 0x0000000b40407c10 */ /* 0x000fc8000ffde0ff */
[----:B------:R-:W-:Y:S02]  /*20a90*/  IADD3.X R65, PT, PT, R65, UR12, RZ, P6, !PT ;  /* 0x0000000c41417c10 */ /* 0x000fe4000b7fe4ff */
[----:B------:R-:W-:-:S04]  /*20aa0*/  IADD3 R66, P6, PT, R66, UR11, RZ ;  /* 0x0000000b42427c10 */ /* 0x000fc8000ffde0ff */
[----:B------:R-:W-:Y:S01]  /*20ab0*/  IADD3.X R67, PT, PT, R67, UR12, RZ, P6, !PT ;  /* 0x0000000c43437c10 */ /* 0x000fe2000b7fe4ff */
[----:B--2---:R-:W-:Y:S01]  /*20ac0*/  LDGSTS.E [R140+0x68000], desc[UR22][R32.64], P3 ;  /* 0x68000000208c7fae */ /* 0x004fe200099a1016 */
[----:B------:R-:W-:Y:S02]  /*20ad0*/  ISETP.GE.AND P3, PT, R141, UR4, PT ;  /* 0x000000048d007c0c */ /* 0x000fe4000bf66270 */
[----:B------:R-:W-:-:S04]  /*20ae0*/  SHF.R.U32.HI R141, RZ, 0x6, R12 ;  /* 0x00000006ff8d7819 */ /* 0x000fc8000001160c */
[----:B------:R-:W-:Y:S02]  /*20af0*/  SGXT.U32 R141, R141, 0x1 ;  /* 0x000000018d8d781a */ /* 0x000fe40000000000 */
[----:B------:R-:W-:Y:S02]  /*20b00*/  SEL R240, RZ, 0x4, P3 ;  /* 0x00000004fff07807 */ /* 0x000fe40001800000 */
[----:B------:R-:W-:Y:S02]  /*20b10*/  LOP3.LUT R141, R141, 0x32, RZ, 0xfc, !PT ;  /* 0x000000328d8d7812 */ /* 0x000fe400078efcff */
[----:B------:R-:W-:Y:S02]  /*20b20*/  SEL R240, R240, RZ, P2 ;  /* 0x000000fff0f07207 */ /* 0x000fe40001000000 */
[----:B------:R-:W-:Y:S02]  /*20b30*/  ISETP.GE.AND P5, PT, R141, UR4, PT ;  /* 0x000000048d007c0c */ /* 0x000fe4000bfa6270 */
[----:B------:R-:W-:-:S02]  /*20b40*/  ISETP.NE.U32.AND P3, PT, R240, RZ, PT ;  /* 0x000000fff000720c */ /* 0x000fc40003f65070 */
[----:B------:R-:W-:-:S04]  /*20b50*/  SEL R240, RZ, 0x4, P5 ;  /* 0x00000004fff07807 */ /* 0x000fc80002800000 */
[----:B------:R-:W-:Y:S02]  /*20b60*/  SEL R240, R240, RZ, P2 ;  /* 0x000000fff0f07207 */ /* 0x000fe40001000000 */
[----:B------:R-:W-:Y:S02]  /*20b70*/  ISETP.NE.U32.AND P5, PT, R241, RZ, PT ;  /* 0x000000fff100720c */ /* 0x000fe40003fa5070 */
[----:B------:R-:W-:-:S03]  /*20b80*/  ISETP.NE.U32.AND P4, PT, R240, RZ, PT ;  /* 0x000000fff000720c */ /* 0x000fc60003f85070 */
[----:B------:R-:W-:Y:S08]  /*20b90*/  LDGSTS.E [R140+0x68008], desc[UR22][R34.64], P3 ;  /* 0x68008000228c7fae */ /* 0x000ff000099a1016 */
[----:B------:R-:W-:Y:S04]  /*20ba0*/  LDGSTS.E [R140+0x6a000], desc[UR22][R64.64], P5 ;  /* 0x6a000000408c7fae */ /* 0x000fe8000a9a1016 */
[----:B------:R-:W-:Y:S04]  /*20bb0*/  LDGSTS.E [R140+0x6a008], desc[UR22][R66.64], P4 ;  /* 0x6a008000428c7fae */ /* 0x000fe8000a1a1016 */
[----:B------:R-:W2:Y:S01]  /*20bc0*/  LDL.LU R140, [R1+0x498] ;  /* 0x00049800018c7983 */ /* 0x000ea20000300800 */
[----:B------:R-:W-:-:S04]  /*20bd0*/  SHF.R.U32.HI R141, RZ, 0x6, R12 ;  /* 0x00000006ff8d7819 */ /* 0x000fc8000001160c */
[----:B------:R-:W-:-:S04]  /*20be0*/  SGXT.U32 R141, R141, 0x1 ;  /* 0x000000018d8d781a */ /* 0x000fc80000000000 */
[----:B------:R-:W-:-:S04]  /*20bf0*/  LOP3.LUT R141, R141, 0x14, RZ, 0xfc, !PT ;  /* 0x000000148d8d7812 */ /* 0x000fc800078efcff */
[----:B------:R-:W-:-:S04]  /*20c00*/  ISETP.GE.AND P3, PT, R141, UR4, PT ;  /* 0x000000048d007c0c */ /* 0x000fc8000bf66270 */
[----:B------:R-:W-:-:S04]  /*20c10*/  SEL R240, RZ, 0x4, P3 ;  /* 0x00000004fff07807 */ /* 0x000fc80001800000 */
[----:B------:R-:W-:Y:S02]  /*20c20*/  SEL R240, R240, RZ, P2 ;  /* 0x000000fff0f07207 */ /* 0x000fe40001000000 */
[----:B------:R-:W-:Y:S02]  /*20c30*/  SHF.R.U32.HI R141, RZ, 0x6, R12 ;  /* 0x00000006ff8d7819 */ /* 0x000fe4000001160c */
[----:B------:R-:W-:Y:S02]  /*20c40*/  ISETP.NE.U32.AND P3, PT, R240, RZ, PT ;  /* 0x000000fff000720c */ /* 0x000fe40003f65070 */
[----:B------:R-:W-:Y:S02]  /*20c50*/  IADD3 R36, P4, PT, R36, UR11, RZ ;  /* 0x0000000b24247c10 */ /* 0x000fe4000ff9e0ff */
[----:B------:R-:W-:Y:S02]  /*20c60*/  SGXT.U32 R141, R141, 0x1 ;  /* 0x000000018d8d781a */ /* 0x000fe40000000000 */
[----:B------:R-:W-:-:S02]  /*20c70*/  IADD3.X R37, PT, PT, R37, UR12, RZ, P4, !PT ;  /* 0x0000000c25257c10 */ /* 0x000fc4000a7fe4ff */
[----:B------:R-:W-:Y:S02]  /*20c80*/  LOP3.LUT R141, R141, 0x16, RZ, 0xfc, !PT ;  /* 0x000000168d8d7812 */ /* 0x000fe400078efcff */
[----:B------:R-:W-:-:S04]  /*20c90*/  SHF.R.U32.HI R142, RZ, 0x6, R12 ;  /* 0x00000006ff8e7819 */ /* 0x000fc8000001160c */
[----:B------:R-:W-:Y:S01]  /*20ca0*/  SGXT.U32 R142, R142, 0x1 ;  /* 0x000000018e8e781a */ /* 0x000fe20000000000 */
[----:B---3--:R-:W-:Y:S01]  /*20cb0*/  LDGSTS.E [R143+0x68000], desc[UR22][R36.64], P3 ;  /* 0x68000000248f7fae */ /* 0x008fe200099a1016 */
[----:B------:R-:W-:Y:S02]  /*20cc0*/  ISETP.GE.AND P3, PT, R141, UR4, PT ;  /* 0x000000048d007c0c */ /* 0x000fe4000bf66270 */
[----:B------:R-:W-:Y:S02]  /*20cd0*/  SHF.R.U32.HI R141, RZ, 0x6, R12 ;  /* 0x00000006ff8d7819 */ /* 0x000fe4000001160c */
[----:B------:R-:W-:Y:S02]  /*20ce0*/  SEL R240, RZ, 0x4, P3 ;  /* 0x00000004fff07807 */ /* 0x000fe40001800000 */
[----:B------:R-:W-:Y:S02]  /*20cf0*/  SGXT.U32 R141, R141, 0x1 ;  /* 0x000000018d8d781a */ /* 0x000fe40000000000 */
[----:B------:R-:W-:-:S02]  /*20d00*/  SEL R240, R240, RZ, P2 ;  /* 0x000000fff0f07207 */ /* 0x000fc40001000000 */
[----:B------:R-:W-:Y:S02]  /*20d10*/  LOP3.LUT R141, R141, 0x36, RZ, 0xfc, !PT ;  /* 0x000000368d8d7812 */ /* 0x000fe400078efcff */
[----:B------:R-:W-:Y:S02]  /*20d20*/  LOP3.LUT R142, R142, 0x34, RZ, 0xfc, !PT ;  /* 0x000000348e8e7812 */ /* 0x000fe400078efcff */
[----:B------:R-:W-:Y:S02]  /*20d30*/  ISETP.NE.U32.AND P3, PT, R240, RZ, PT ;  /* 0x000000fff000720c */ /* 0x000fe40003f65070 */
[----:B------:R-:W-:Y:S02]  /*20d40*/  ISETP.GE.AND P5, PT, R141, UR4, PT ;  /* 0x000000048d007c0c */ /* 0x000fe4000bfa6270 */
[----:B------:R-:W-:Y:S02]  /*20d50*/  SHF.R.U32.HI R141, RZ, 0x6, R12 ;  /* 0x00000006ff8d7819 */ /* 0x000fe4000001160c */
[----:B------:R-:W-:-:S02]  /*20d60*/  ISETP.GE.AND P4, PT, R142, UR4, PT ;  /* 0x000000048e007c0c */ /* 0x000fc4000bf86270 */
[----:B------:R-:W-:Y:S02]  /*20d70*/  IADD3 R38, P6, PT, R38, UR11, RZ ;  /* 0x0000000b26267c10 */ /* 0x000fe4000ffde0ff */
[----:B------:R-:W-:Y:S02]  /*20d80*/  SGXT.U32 R141, R141, 0x1 ;  /* 0x000000018d8d781a */ /* 0x000fe40000000000 */
[----:B------:R-:W-:Y:S02]  /*20d90*/  SEL R241, RZ, 0x4, P4 ;  /* 0x00000004fff17807 */ /* 0x000fe40002000000 */
[----:B------:R-:W-:Y:S02]  /*20da0*/  SEL R240, RZ, 0x4, P5 ;  /* 0x00000004fff07807 */ /* 0x000fe40002800000 */
[----:B------:R-:W-:Y:S02]  /*20db0*/  IADD3.X R39, PT, PT, R39, UR12, RZ, P6, !PT ;  /* 0x0000000c27277c10 */ /* 0x000fe4000b7fe4ff */
[----:B------:R-:W-:-:S02]  /*20dc0*/  LOP3.LUT R141, R141, 0x18, RZ, 0xfc, !PT ;  /* 0x000000188d8d7812 */ /* 0x000fc400078efcff */
[----:B------:R-:W-:Y:S01]  /*20dd0*/  SEL R241, R241, RZ, P2 ;  /* 0x000000fff1f17207 */ /* 0x000fe20001000000 */
[----:B------:R-:W-:Y:S01]  /*20de0*/  LDGSTS.E [R143+0x68008], desc[UR22][R38.64], P3 ;  /* 0x68008000268f7fae */ /* 0x000fe200099a1016 */
[----:B------:R-:W-:Y:S02]  /*20df0*/  SEL R240, R240, RZ, P2 ;  /* 0x000000fff0f07207 */ /* 0x000fe40001000000 */
[----:B------:R-:W-:Y:S02]  /*20e00*/  ISETP.GE.AND P3, PT, R141, UR4, PT ;  /* 0x000000048d007c0c */ /* 0x000fe4000bf66270 */
[----:B------:R-:W-:Y:S02]  /*20e10*/  ISETP.NE.U32.AND P5, PT, R241, RZ, PT ;  /* 0x000000fff100720c */ /* 0x000fe40003fa5070 */
[----:B------:R-:W-:Y:S02]  /*20e20*/  IADD3 R68, P6, PT, R68, UR11, RZ ;  /* 0x0000000b44447c10 */ /* 0x000fe4000ffde0ff */
[----:B------:R-:W-:-:S02]  /*20e30*/  ISETP.NE.U32.AND P4, PT, R240, RZ, PT ;  /* 0x000000fff000720c */ /* 0x000fc40003f85070 */
[----:B------:R-:W-:Y:S02]  /*20e40*/  SEL R240, RZ, 0x4, P3 ;  /* 0x00000004fff07807 */ /* 0x000fe40001800000 */
[----:B------:R-:W-:Y:S02]  /*20e50*/  IADD3.X R69, PT, PT, R69, UR12, RZ, P6, !PT ;  /* 0x0000000c45457c10 */ /* 0x000fe4000b7fe4ff */
[----:B------:R-:W-:Y:S02]  /*20e60*/  IADD3 R70, P6, PT, R70, UR11, RZ ;  /* 0x0000000b46467c10 */ /* 0x000fe4000ffde0ff */
[----:B------:R-:W-:Y:S01]  /*20e70*/  SEL R240, R240, RZ, P2 ;  /* 0x000000fff0f07207 */ /* 0x000fe20001000000 */
[----:B------:R-:W-:Y:S01]  /*20e80*/  LDGSTS.E [R143+0x6a000], desc[UR22][R68.64], P5 ;  /* 0x6a000000448f7fae */ /* 0x000fe2000a9a1016 */
[----:B------:R-:W-:Y:S02]  /*20e90*/  IADD3.X R71, PT, PT, R71, UR12, RZ, P6, !PT ;  /* 0x0000000c47477c10 */ /* 0x000fe4000b7fe4ff */
[----:B------:R-:W-:-:S02]  /*20ea0*/  ISETP.NE.U32.AND P3, PT, R240, RZ, PT ;  /* 0x000000fff000720c */ /* 0x000fc40003f65070 */
[--C-:B------:R-:W-:Y:S01]  /*20eb0*/  SHF.R.U32.HI R141, RZ, 0x6, R12.reuse ;  /* 0x00000006ff8d7819 */ /* 0x100fe2000001160c */
[----:B------:R3:W-:Y:S01]  /*20ec0*/  LDGSTS.E [R143+0x6a008], desc[UR22][R70.64], P4 ;  /* 0x6a008000468f7fae */ /* 0x0007e2000a1a1016 */
[----:B------:R-:W-:Y:S02]  /*20ed0*/  IADD3 R40, P4, PT, R40, UR11, RZ ;  /* 0x0000000b28287c10 */ /* 0x000fe4000ff9e0ff */
[----:B------:R-:W-:Y:S02]  /*20ee0*/  SGXT.U32 R141, R141, 0x1 ;  /* 0x000000018d8d781a */ /* 0x000fe40000000000 */
[----:B------:R-:W-:Y:S02]  /*20ef0*/  IADD3.X R41, PT, PT, R41, UR12, RZ, P4, !PT ;  /* 0x0000000c29297c10 */ /* 0x000fe4000a7fe4ff */
[----:B---3--:R-:W-:Y:S02]  /*20f00*/  SHF.R.U32.HI R143, RZ, 0x6, R12 ;  /* 0x00000006ff8f7819 */ /* 0x008fe4000001160c */
[----:B------:R-:W-:-:S02]  /*20f10*/  LOP3.LUT R141, R141, 0x1a, RZ, 0xfc, !PT ;  /* 0x0000001a8d8d7812 */ /* 0x000fc400078efcff */
[----:B------:R-:W-:-:S04]  /*20f20*/  SGXT.U32 R143, R143, 0x1 ;  /* 0x000000018f8f781a */ /* 0x000fc80000000000 */
[----:B------:R-:W-:-:S04]  /*20f30*/  LOP3.LUT R143, R143, 0x38, RZ, 0xfc, !PT ;  /* 0x000000388f8f7812 */ /* 0x000fc800078efcff */
[----:B------:R-:W-:Y:S02]  /*20f40*/  ISETP.GE.AND P4, PT, R143, UR4, PT ;  /* 0x000000048f007c0c */ /* 0x000fe4000bf86270 */
[----:B------:R-:W3:Y:S01]  /*20f50*/  LDL.LU.64 R142, [R1+0x768] ;  /* 0x00076800018e7983 */ /* 0x000ee20000300a00 */
[----:B------:R-:W-:Y:S02]  /*20f60*/  IADD3 R42, P6, PT, R42, UR11, RZ ;  /* 0x0000000b2a2a7c10 */ /* 0x000fe4000ffde0ff */
[----:B------:R-:W-:Y:S01]  /*20f70*/  SEL R241, RZ, 0x4, P4 ;  /* 0x00000004fff17807 */ /* 0x000fe20002000000 */
[----:B------:R-:W4:Y:S01]  /*20f80*/  LDL.LU.64 R248, [R1+0x730] ;  /* 0x0007300001f87983 */ /* 0x000f220000300a00 */
[----:B------:R-:W-:Y:S02]  /*20f90*/  IADD3.X R43, PT, PT, R43, UR12, RZ, P6, !PT ;  /* 0x0000000c2b2b7c10 */ /* 0x000fe4000b7fe4ff */
[----:B------:R-:W-:Y:S01]  /*20fa0*/  SEL R241, R241, RZ, P2 ;  /* 0x000000fff1f17207 */ /* 0x000fe20001000000 */
[----:B------:R-:W4:Y:S01]  /*20fb0*/  LDL.LU.64 R148, [R1+0x720] ;  /* 0x0007200001947983 */ /* 0x000f220000300a00 */
[----:B------:R-:W-:-:S03]  /*20fc0*/  IADD3 R72, P6, PT, R72, UR11, RZ ;  /* 0x0000000b48487c10 */ /* 0x000fc6000ffde0ff */
[----:B------:R-:W4:Y:S01]  /*20fd0*/  LDL.LU.64 R16, [R1+0x88] ;  /* 0x0000880001107983 */ /* 0x000f220000300a00 */
[----:B------:R-:W-:Y:S02]  /*20fe0*/  IADD3.X R73, PT, PT, R73, UR12, RZ, P6, !PT ;  /* 0x0000000c49497c10 */ /* 0x000fe4000b7fe4ff */
[----:B------:R-:W-:Y:S01]  /*20ff0*/  IADD3 R74, P6, PT, R74, UR11, RZ ;  /* 0x0000000b4a4a7c10 */ /* 0x000fe2000ffde0ff */
[----:B------:R-:W4:Y:S03]  /*21000*/  LDL.LU.64 R14, [R1+0xa0] ;  /* 0x0000a000010e7983 */ /* 0x000f260000300a00 */
[----:B------:R-:W-:Y:S01]  /*21010*/  IADD3.X R75, PT, PT, R75, UR12, RZ, P6, !PT ;  /* 0x0000000c4b4b7c10 */ /* 0x000fe2000b7fe4ff */
[----:B------:R-:W4:Y:S04]  /*21020*/  LDL.LU.64 R144, [R1+0xc0] ;  /* 0x0000c00001907983 */ /* 0x000f280000300a00 */
[----:B------:R-:W4:Y:S04]  /*21030*/  LDL.LU.64 R146, [R1+0x6d8] ;  /* 0x0006d80001927983 */ /* 0x000f280000300a00 */
[----:B--2---:R-:W-:Y:S01]  /*21040*/  LDGSTS.E [R140+0x68000], desc[UR22][R40.64], P3 ;  /* 0x68000000288c7fae */ /* 0x004fe200099a1016 */
[----:B------:R-:W-:-:S02]  /*21050*/  ISETP.GE.AND P3, PT, R141, UR4, PT ;  /* 0x000000048d007c0c */ /* 0x000fc4000bf66270 */
[----:B------:R-:W-:Y:S02]  /*21060*/  SHF.R.U32.HI R141, RZ, 0x6, R12 ;  /* 0x00000006ff8d7819 */ /* 0x000fe4000001160c */
[----:B------:R-:W-:Y:S02]  /*21070*/  SEL R240, RZ, 0x4, P3 ;  /* 0x00000004fff07807 */ /* 0x000fe40001800000 */
[----:B------:R-:W-:Y:S02]  /*21080*/  SGXT.U32 R141, R141, 0x1 ;  /* 0x000000018d8d781a */ /* 0x000fe40000000000 */
[----:B------:R-:W-:Y:S02]  /*21090*/  SEL R240, R240, RZ, P2 ;  /* 0x000000fff0f07207 */ /* 0x000fe40001000000 */
[----:B------:R-:W-:Y:S02]  /*210a0*/  LOP3.LUT R141, R141, 0x3a, RZ, 0xfc, !PT ;  /* 0x0000003a8d8d7812 */ /* 0x000fe400078efcff */
[----:B------:R-:W-:-:S02]  /*210b0*/  ISETP.NE.U32.AND P3, PT, R240, RZ, PT ;  /* 0x000000fff000720c */ /* 0x000fc40003f65070 */
[----:B------:R-:W-:Y:S02]  /*210c0*/  ISETP.GE.AND P5, PT, R141, UR4, PT ;  /* 0x000000048d007c0c */ /* 0x000fe4000bfa6270 */
[----:B------:R-:W-:Y:S02]  /*210d0*/  SHF.R.U32.HI R141, RZ, 0x6, R12 ;  /* 0x00000006ff8d7819 */ /* 0x000fe4000001160c */
[----:B------:R-:W-:Y:S02]  /*210e0*/  SEL R240, RZ, 0x4, P5 ;  /* 0x00000004fff07807 */ /* 0x000fe40002800000 */
[----:B------:R-:W-:Y:S02]  /*210f0*/  SGXT.U32 R141, R141, 0x1 ;  /* 0x000000018d8d781a */ /* 0x000fe40000000000 */
[----:B------:R-:W-:Y:S02]  /*21100*/  SEL R240, R240, RZ, P2 ;  /* 0x000000fff0f07207 */ /* 0x000fe40001000000 */
[----:B------:R-:W-:Y:S01]  /*21110*/  LOP3.LUT R141, R141, 0x1c, RZ, 0xfc, !PT ;  /* 0x0000001c8d8d7812 */ /* 0x000fe200078efcff */
[----:B------:R-:W-:Y:S01]  /*21120*/  LDGSTS.E [R140+0x68008], desc[UR22][R42.64], P3 ;  /* 0x680080002a8c7fae */ /* 0x000fe200099a1016 */
[----:B------:R-:W-:-:S02]  /*21130*/  ISETP.NE.U32.AND P5, PT, R241, RZ, PT ;  /* 0x000000fff100720c */ /* 0x000fc40003fa5070 */
[----:B------:R-:W-:Y:S02]  /*21140*/  ISETP.GE.AND P3, PT, R141, UR4, PT ;  /* 0x000000048d007c0c */ /* 0x000fe4000bf66270 */
[----:B------:R-:W-:Y:S02]  /*21150*/  ISETP.NE.U32.AND P4, PT, R240, RZ, PT ;  /* 0x000000fff000720c */ /* 0x000fe40003f85070 */
[----:B------:R-:W-:-:S04]  /*21160*/  SEL R240, RZ, 0x4, P3 ;  /* 0x00000004fff07807 */ /* 0x000fc80001800000 */
[----:B------:R-:W-:Y:S02]  /*21170*/  SEL R240, R240, RZ, P2 ;  /* 0x000000fff0f07207 */ /* 0x000fe40001000000 */
[----:B------:R-:W-:Y:S01]  /*21180*/  SHF.R.U32.HI R141, RZ, 0x6, R12 ;  /* 0x00000006ff8d7819 */ /* 0x000fe2000001160c */
[----:B------:R-:W-:Y:S01]  /*21190*/  LDGSTS.E [R140+0x6a000], desc[UR22][R72.64], P5 ;  /* 0x6a000000488c7fae */ /* 0x000fe2000a9a1016 */
[----:B------:R-:W-:-:S03]  /*211a0*/  ISETP.NE.U32.AND P3, PT, R240, RZ, PT ;  /* 0x000000fff000720c */ /* 0x000fc60003f65070 */
[----:B------:R-:W-:Y:S01]  /*211b0*/  LDGSTS.E [R140+0x6a008], desc[UR22][R74.64], P4 ;  /* 0x6a0080004a8c7fae */ /* 0x000fe2000a1a1016 */
[----:B------:R-:W-:Y:S02]  /*211c0*/  IADD3 R44, P4, PT, R44, UR11, RZ ;  /* 0x0000000b2c2c7c10 */ /* 0x000fe4000ff9e0ff */
[----:B------:R-:W-:Y:S02]  /*211d0*/  SGXT.U32 R141, R141, 0x1 ;  /* 0x000000018d8d781a */ /* 0x000fe40000000000 */
[----:B------:R-:W-:Y:S02]  /*211e0*/  IADD3.X R45, PT, PT, R45, UR12, RZ, P4, !PT ;  /* 0x0000000c2d2d7c10 */ /* 0x000fe4000a7fe4ff */
[----:B------:R-:W-:-:S03]  /*211f0*/  LOP3.LUT R141, R141, 0x1e, RZ, 0xfc, !PT ;  /* 0x0000001e8d8d7812 */ /* 0x000fc600078efcff */
[----:B------:R-:W-:Y:S01]  /*21200*/  LDGSTS.E [R245+0x68000], desc[UR22][R44.64], P3 ;  /* 0x680000002cf57fae */ /* 0x000fe200099a1016 */
[----:B------:R-:W-:Y:S02]  /*21210*/  ISETP.GE.AND P3, PT, R141, UR4, PT ;  /* 0x000000048d007c0c */ /* 0x000fe4000bf66270 */
[----:B------:R-:W-:-:S04]  /*21220*/  SHF.R.U32.HI R141, RZ, 0x6, R12 ;  /* 0x00000006ff8d7819 */ /* 0x000fc8000001160c */
[----:B------:R-:W-:-:S04]  /*21230*/  SGXT.U32 R141, R141, 0x1 ;  /* 0x000000018d8d781a */ /* 0x000fc80000000000 */
[----:B------:R-:W-:-:S04]  /*21240*/  LOP3.LUT R141, R141, 0x3c, RZ, 0xfc, !PT ;  /* 0x0000003c8d8d7812 */ /* 0x000fc800078efcff */
[----:B------:R-:W-:Y:S02]  /*21250*/  ISETP.GE.AND P4, PT, R141, UR4, PT ;  /* 0x000000048d007c0c */ /* 0x000fe4000bf86270 */
[----:B------:R-:W2:Y:S01]  /*21260*/  LDL.LU.64 R140, [R1+0x6c0] ;  /* 0x0006c000018c7983 */ /* 0x000ea20000300a00 */
[----:B------:R-:W-:-:S04]  /*21270*/  SEL R240, RZ, 0x4, P3 ;  /* 0x00000004fff07807 */ /* 0x000fc80001800000 */
[----:B------:R-:W-:-:S04]  /*21280*/  SEL R240, R240, RZ, P2 ;  /* 0x000000fff0f07207 */ /* 0x000fc80001000000 */
[----:B------:R-:W-:Y:S02]  /*21290*/  ISETP.NE.U32.AND P3, PT, R240, RZ, PT ;  /* 0x000000fff000720c */ /* 0x000fe40003f65070 */
[----:B------:R-:W-:Y:S02]  /*212a0*/  IADD3 R46, P6, PT, R46, UR11, RZ ;  /* 0x0000000b2e2e7c10 */ /* 0x000fe4000ffde0ff */
[----:B------:R-:W-:Y:S02]  /*212b0*/  ISETP.GE.AND P5, PT, R251, UR4, PT ;  /* 0x00000004fb007c0c */ /* 0x000fe4000bfa6270 */
[----:B------:R-:W-:Y:S02]  /*212c0*/  IADD3.X R47, PT, PT, R47, UR12, RZ, P6, !PT ;  /* 0x0000000c2f2f7c10 */ /* 0x000fe4000b7fe4ff */
[----:B------:R-:W-:-:S04]  /*212d0*/  SEL R240, RZ, 0x4, P5 ;  /* 0x00000004fff07807 */ /* 0x000fc80002800000 */
[----:B------:R-:W-:Y:S01]  /*212e0*/  SEL R240, R240, RZ, P2 ;  /* 0x000000fff0f07207 */ /* 0x000fe20001000000 */
[----:B------:R-:W-:Y:S01]  /*212f0*/  LDGSTS.E [R245+0x68008], desc[UR22][R46.64], P3 ;  /* 0x680080002ef57fae */ /* 0x000fe200099a1016 */
[----:B------:R-:W-:Y:S02]  /*21300*/  ISETP.GE.AND P3, PT, R247, UR4, PT ;  /* 0x00000004f7007c0c */ /* 0x000fe4000bf66270 */
[----:B------:R-:W-:Y:S02]  /*21310*/  SEL R241, RZ, 0x4, P4 ;  /* 0x00000004fff17807 */ /* 0x000fe40002000000 */
[----:B------:R-:W-:Y:S02]  /*21320*/  ISETP.NE.U32.AND P4, PT, R240, RZ, PT ;  /* 0x000000fff000720c */ /* 0x000fe40003f85070 */
[----:B------:R-:W-:Y:S01]  /*21330*/  SEL R240, RZ, 0x4, P3 ;  /* 0x00000004fff07807 */ /* 0x000fe20001800000 */
[----:B------:R-:W-:-:S03]  /*21340*/  USHF.R.S32.HI UR4, URZ, 0x1f, UR14 ;  /* 0x0000001fff047899 */ /* 0x000fc6000801140e */
[----:B------:R-:W-:Y:S01]  /*21350*/  SEL R240, R240, RZ, P2 ;  /* 0x000000fff0f07207 */ /* 0x000fe20001000000 */
[----:B------:R-:W-:Y:S01]  /*21360*/  USHF.L.U64.HI UR14, UR14, 0x2, UR4 ;  /* 0x000000020e0e7899 */ /* 0x000fe20008010204 */
[----:B------:R-:W-:Y:S02]  /*21370*/  SEL R241, R241, RZ, P2 ;  /* 0x000000fff1f17207 */ /* 0x000fe40001000000 */
[----:B------:R-:W-:Y:S02]  /*21380*/  ISETP.NE.U32.AND P2, PT, R240, RZ, PT ;  /* 0x000000fff000720c */ /* 0x000fe40003f45070 */
[----:B------:R-:W-:Y:S02]  /*21390*/  ISETP.NE.U32.AND P5, PT, R241, RZ, PT ;  /* 0x000000fff100720c */ /* 0x000fe40003fa5070 */
[----:B------:R-:W-:Y:S02]  /*213a0*/  IADD3 R76, P6, PT, R76, UR11, RZ ;  /* 0x0000000b4c4c7c10 */ /* 0x000fe4000ffde0ff */
[----:B---3--:R-:W-:-:S04]  /*213b0*/  IADD3 R240, P3, PT, R142, UR13, RZ ;  /* 0x0000000d8ef07c10 */ /* 0x008fc8000ff7e0ff */
[----:B------:R-:W-:Y:S02]  /*213c0*/  IADD3.X R241, PT, PT, R143, UR14, RZ, P3, !PT ;  /* 0x0000000e8ff17c10 */ /* 0x000fe40009ffe4ff */
[----:B------:R-:W3:Y:S01]  /*213d0*/  LDL.LU.64 R142, [R1+0x6b0] ;  /* 0x0006b000018e7983 */ /* 0x000ee20000300a00 */
[----:B------:R-:W-:-:S03]  /*213e0*/  IADD3 R242, P3, PT, R242, UR13, RZ ;  /* 0x0000000df2f27c10 */ /* 0x000fc6000ff7e0ff */
[----:B------:R-:W3:Y:S01]  /*213f0*/  LDL.LU.64 R78, [R1+0x678] ;  /* 0x00067800014e7983 */ /* 0x000ee20000300a00 */
[----:B------:R-:W-:Y:S02]  /*21400*/  IADD3.X R243, PT, PT, R243, UR14, RZ, P3, !PT ;  /* 0x0000000ef3f37c10 */ /* 0x000fe40009ffe4ff */
[----:B----4-:R-:W-:-:S04]  /*21410*/  IADD3 R80, P3, PT, R248, UR13, RZ ;  /* 0x0000000df8507c10 */ /* 0x010fc8000ff7e0ff */
[----:B------:R-:W-:Y:S02]  /*21420*/  IADD3.X R81, PT, PT, R249, UR14, RZ, P3, !PT ;  /* 0x0000000ef9517c10 */ /* 0x000fe40009ffe4ff */
[----:B------:R-:W-:-:S03]  /*21430*/  IADD3 R12, P3, PT, R148, UR13, RZ ;  /* 0x0000000d940c7c10 */ /* 0x000fc6000ff7e0ff */
[----:B------:R4:W-:Y:S01]  /*21440*/  STL.64 [R1+0x18], R80 ;  /* 0x0000185001007387 */ /* 0x0009e20000100a00 */
[----:B------:R-:W-:-:S03]  /*21450*/  IADD3.X R77, PT, PT, R77, UR12, RZ, P6, !PT ;  /* 0x0000000c4d4d7c10 */ /* 0x000fc6000b7fe4ff */
[----:B------:R-:W3:Y:S01]  /*21460*/  LDL.LU.64 R248, [R1+0x658] ;  /* 0x0006580001f87983 */ /* 0x000ee20000300a00 */
[----:B------:R-:W-:Y:S02]  /*21470*/  IADD3 R238, P6, PT, R238, UR11, RZ ;  /* 0x0000000beeee7c10 */ /* 0x000fe4000ffde0ff */
[----:B------:R-:W-:Y:S01]  /*21480*/  IADD3.X R13, PT, PT, R149, UR14, RZ, P3, !PT ;  /* 0x0000000e950d7c10 */ /* 0x000fe20009ffe4ff */
[----:B------:R-:W-:Y:S01]  /*21490*/  LDGSTS.E [R245+0x6a000], desc[UR22][R76.64], P5 ;  /* 0x6a0000004cf57fae */ /* 0x000fe2000a9a1016 */
[----:B------:R-:W-:-:S03]  /*214a0*/  IADD3.X R239, PT, PT, R239, UR12, RZ, P6, !PT ;  /* 0x0000000cefef7c10 */ /* 0x000fc6000b7fe4ff */
[----:B------:R1:W-:Y:S01]  /*214b0*/  STL.64 [R1+0x78], R12 ;  /* 0x0000780c01007387 */ /* 0x0003e20000100a00 */
[----:B------:R-:W-:-:S03]  /*214c0*/  IADD3 R88, P3, PT, R16, UR13, RZ ;  /* 0x0000000d10587c10 */ /* 0x000fc6000ff7e0ff */
[----:B------:R-:W3:Y:S04]  /*214d0*/  LDL.LU.64 R148, [R1+0x628] ;  /* 0x0006280001947983 */ /* 0x000ee80000300a00 */
[----:B------:R-:W-:Y:S01]  /*214e0*/  LDGSTS.E [R245+0x6a008], desc[UR22][R238.64], P4 ;  /* 0x6a008000eef57fae */ /* 0x000fe2000a1a1016 */
[----:B------:R-:W-:-:S03]  /*214f0*/  IADD3.X R89, PT, PT, R17, UR14, RZ, P3, !PT ;  /* 0x0000000e11597c10 */ /* 0x000fc60009ffe4ff */
[----:B------:R-:W0:Y:S04]  /*21500*/  LDGDEPBAR ;  /* 0x00000000000079af */ /* 0x000e280000000000 */
[----:B------:R-:W-:Y:S04]  /*21510*/  LDGSTS.E [R250+0x40000], desc[UR22][R240.64], P2 ;  /* 0x40000000f0fa7fae */ /* 0x000fe800091a1016 */
[----:B------:R-:W-:Y:S04]  /*21520*/  LDGSTS.E [R250+0x40400], desc[UR22][R242.64], P2 ;  /* 0x40400000f2fa7fae */ /* 0x000fe800091a1016 */
[----:B------:R4:W-:Y:S04]  /*21530*/  LDGSTS.E [R250+0x40800], desc[UR22][R80.64], P2 ;  /* 0x4080000050fa7fae */ /* 0x0009e800091a1016 */
[----:B------:R1:W-:Y:S04]  /*21540*/  LDGSTS.E [R250+0x40c00], desc[UR22][R12.64], P2 ;  /* 0x40c000000cfa7fae */ /* 0x0003e800091a1016 */
[----:B------:R1:W-:Y:S01]  /*21550*/  LDGSTS.E [R250+0x41000], desc[UR22][R88.64], P2 ;  /* 0x4100000058fa7fae */ /* 0x0003e200091a1016 */
[----:B----4-:R-:W-:-:S04]  /*21560*/  IADD3 R80, P3, PT, R14, UR13, RZ ;  /* 0x0000000d0e507c10 */ /* 0x010fc8000ff7e0ff */
[----:B------:R-:W-:Y:S02]  /*21570*/  IADD3.X R81, PT, PT, R15, UR14, RZ, P3, !PT ;  /* 0x0000000e0f517c10 */ /* 0x000fe40009ffe4ff */
[----:B------:R-:W4:Y:S01]  /*21580*/  LDL.LU.64 R14, [R1+0x600] ;  /* 0x00060000010e7983 */ /* 0x000f220000300a00 */
[----:B-1----:R-:W-:-:S03]  /*21590*/  IADD3 R12, P3, PT, R144, UR13, RZ ;  /* 0x0000000d900c7c10 */ /* 0x002fc6000ff7e0ff */
[----:B------:R1:W-:Y:S04]  /*215a0*/  STL.64 [R1+0x88], R88 ;  /* 0x0000885801007387 */ /* 0x0003e80000100a00 */
[----:B------:R2:W-:Y:S04]  /*215b0*/  STL.64 [R1+0xa0], R80 ;  /* 0x0000a05001007387 */ /* 0x0005e80000100a00 */
[----:B------:R-:W4:Y:S01]  /*215c0*/  LDL.LU.64 R16, [R1+0x5d0] ;  /* 0x0005d00001107983 */ /* 0x000f220000300a00 */
[----:B------:R-:W-:-:S03]  /*215d0*/  IADD3.X R13, PT, PT, R145, UR14, RZ, P3, !PT ;  /* 0x0000000e910d7c10 */ /* 0x000fc60009ffe4ff */
[----:B------:R-:W4:Y:S01]  /*215e0*/  LDL.LU.64 R144, [R1+0x5b0] ;  /* 0x0005b00001907983 */ /* 0x000f220000300a00 */
[----:B-1----:R-:W-:-:S03]  /*215f0*/  IADD3 R88, P3, PT, R146, UR13, RZ ;  /* 0x0000000d92587c10 */ /* 0x002fc6000ff7e0ff */
[----:B------:R2:W-:Y:S01]  /*21600*/  LDGSTS.E [R250+0x41400], desc[UR22][R80.64], P2 ;  /* 0x4140000050fa7fae */ /* 0x0005e200091a1016 */
[----:B------:R-:W-:-:S03]  /*21610*/  IADD3.X R89, PT, PT, R147, UR14, RZ, P3, !PT ;  /* 0x0000000e93597c10 */ /* 0x000fc60009ffe4ff */
[----:B------:R3:W-:Y:S04]  /*21620*/  STL.64 [R1+0xc0], R12 ;  /* 0x0000c00c01007387 */ /* 0x0007e80000100a00 */
[----:B------:R3:W-:Y:S04]  /*21630*/  LDGSTS.E [R250+0x41800], desc[UR22][R12.64], P2 ;  /* 0x418000000cfa7fae */ /* 0x0007e800091a1016 */
[----:B------:R1:W-:Y:S01]  /*21640*/  LDGSTS.E [R250+0x41c00], desc[UR22][R88.64], P2 ;  /* 0x41c0000058fa7fae */ /* 0x0003e200091a1016 */
[----:B--2---:R-:W-:-:S04]  /*21650*/  IADD3 R80, P3, PT, R140, UR13, RZ ;  /* 0x0000000d8c507c10 */ /* 0x004fc8000ff7e0ff */
[----:B------:R-:W-:Y:S02]  /*21660*/  IADD3.X R81, PT, PT, R141, UR14, RZ, P3, !PT ;  /* 0x0000000e8d517c10 */ /* 0x000fe40009ffe4ff */
[----:B------:R-:W2:Y:S04]  /*21670*/  LDL.LU.64 R140, [R1+0x580] ;  /* 0x00058000018c7983 */ /* 0x000ea80000300a00 */
[----:B------:R1:W-:Y:S04]  /*21680*/  STL.64 [R1+0xd8], R88 ;  /* 0x0000d85801007387 */ /* 0x0003e80000100a00 */
[----:B------:R1:W-:Y:S04]  /*21690*/  STL.64 [R1+0xe0], R80 ;  /* 0x0000e05001007387 */ /* 0x0003e80000100a00 */
[----:B------:R-:W2:Y:S04]  /*216a0*/  LDL.LU.64 R146, [R1+0x558] ;  /* 0x0005580001927983 */ /* 0x000ea80000300a00 */
[----:B------:R1:W-:Y:S01]  /*216b0*/  LDGSTS.E [R250+0x42000], desc[UR22][R80.64], P2 ;  /* 0x4200000050fa7fae */ /* 0x0003e200091a1016 */
[----:B---3--:R-:W-:-:S04]  /*216c0*/  IADD3 R12, P3, PT, R142, UR13, RZ ;  /* 0x0000000d8e0c7c10 */ /* 0x008fc8000ff7e0ff */
[----:B------:R-:W-:-:S05]  /*216d0*/  IADD3.X R13, PT, PT, R143, UR14, RZ, P3, !PT ;  /* 0x0000000e8f0d7c10 */ /* 0x000fca0009ffe4ff */
[----:B------:R3:W-:Y:S04]  /*216e0*/  STL.64 [R1+0xe8], R12 ;  /* 0x0000e80c01007387 */ /* 0x0007e80000100a00 */
[----:B------:R-:W2:Y:S01]  /*216f0*/  LDL.LU.64 R142, [R1+0x538] ;  /* 0x00053800018e7983 */ /* 0x000ea20000300a00 */
[----:B-1----:R-:W-:-:S03]  /*21700*/  IADD3 R88, P3, PT, R78, UR13, RZ ;  /* 0x0000000d4e587c10 */ /* 0x002fc6000ff7e0ff */
[----:B------:R3:W-:Y:S01]  /*21710*/  LDGSTS.E [R250+0x42400], desc[UR22][R12.64], P2 ;  /* 0x424000000cfa7fae */ /* 0x0007e200091a1016 */
[----:B------:R-:W-:Y:S02]  /*21720*/  IADD3.X R89, PT, PT, R79, UR14, RZ, P3, !PT ;  /* 0x0000000e4f597c10 */ /* 0x000fe40009ffe4ff */
[----:B------:R-:W-:Y:S01]  /*21730*/  IADD3 R80, P3, PT, R248, UR13, RZ ;  /* 0x0000000df8507c10 */ /* 0x000fe2000ff7e0ff */
[----:B------:R-:W2:Y:S03]  /*21740*/  LDL.LU.64 R78, [R1+0x508] ;  /* 0x00050800014e7983 */ /* 0x000ea60000300a00 */
[----:B------:R-:W-:Y:S01]  /*21750*/  IADD3.X R81, PT, PT, R249, UR14, RZ, P3, !PT ;  /* 0x0000000ef9517c10 */ /* 0x000fe20009ffe4ff */
[----:B------:R-:W-:Y:S04]  /*21760*/  STL.64 [R1+0xf8], R88 ;  /* 0x0000f85801007387 */ /* 0x000fe80000100a00 */
[----:B------:R4:W-:Y:S01]  /*21770*/  STL.64 [R1+0x100], R80 ;  /* 0x0001005001007387 */ /* 0x0009e20000100a00 */
[----:B---3--:R-:W-:-:S03]  /*21780*/  IADD3 R12, P3, PT, R148, UR13, RZ ;  /* 0x0000000d940c7c10 */ /* 0x008fc6000ff7e0ff */
[----:B------:R-:W3:Y:S01]  /*21790*/  LDL.LU.64 R248, [R1+0x4d0] ;  /* 0x0004d00001f87983 */ /* 0x000ee20000300a00 */
[----:B------:R-:W-:-:S03]  /*217a0*/  IADD3.X R13, PT, PT, R149, UR14, RZ, P3, !PT ;  /* 0x0000000e950d7c10 */ /* 0x000fc60009ffe4ff */
[----:B------:R-:W-:Y:S04]  /*217b0*/  LDGSTS.E [R250+0x42800], desc[UR22][R88.64], P2 ;  /* 0x4280000058fa7fae */ /* 0x000fe800091a1016 */
[----:B------:R1:W-:Y:S04]  /*217c0*/  STL.64 [R1+0x108], R12 ;  /* 0x0001080c01007387 */ /* 0x0003e80000100a00 */
[----:B------:R-:W3:Y:S04]  /*217d0*/  LDL.LU.64 R148, [R1+0x4a0] ;  /* 0x0004a00001947983 */ /* 0x000ee80000300a00 */
[----:B------:R4:W-:Y:S04]  /*217e0*/  LDGSTS.E [R250+0x42c00], desc[UR22][R80.64], P2 ;  /* 0x42c0000050fa7fae */ /* 0x0009e800091a1016 */
[----:B------:R1:W-:Y:S01]  /*217f0*/  LDGSTS.E [R250+0x43000], desc[UR22][R12.64], P2 ;  /* 0x430000000cfa7fae */ /* 0x0003e200091a1016 */
[----:B----4-:R-:W-:-:S04]  /*21800*/  IADD3 R80, P3, PT, R14, UR13, RZ ;  /* 0x0000000d0e507c10 */ /* 0x010fc8000ff7e0ff */
[----:B------:R-:W-:Y:S02]  /*21810*/  IADD3.X R81, PT, PT, R15, UR14, RZ, P3, !PT ;  /* 0x0000000e0f517c10 */ /* 0x000fe40009ffe4ff */
[----:B------:R-:W-:-:S03]  /*21820*/  IADD3 R14, P3, PT, R16, UR13, RZ ;  /* 0x0000000d100e7c10 */ /* 0x000fc6000ff7e0ff */
[----:B------:R2:W-:Y:S01]  /*21830*/  LDGSTS.E [R250+0x43400], desc[UR22][R80.64], P2 ;  /* 0x4340000050fa7fae */ /* 0x0005e200091a1016 */
[----:B------:R-:W-:Y:S02]  /*21840*/  IADD3.X R15, PT, PT, R17, UR14, RZ, P3, !PT ;  /* 0x0000000e110f7c10 */ /* 0x000fe40009ffe4ff */
[----:B-1----:R-:W-:Y:S01]  /*21850*/  IADD3 R12, P3, PT, R144, UR13, RZ ;  /* 0x0000000d900c7c10 */ /* 0x002fe2000ff7e0ff */
[----:B------:R2:W-:Y:S03]  /*21860*/  STL.64 [R1+0x110], R80 ;  /* 0x0001105001007387 */ /* 0x0005e60000100a00 */
[----:B------:R-:W-:Y:S01]  /*21870*/  IADD3.X R13, PT, PT, R145, UR14, RZ, P3, !PT ;  /* 0x0000000e910d7c10 */ /* 0x000fe20009ffe4ff */
[----:B------:R-:W4:Y:S04]  /*21880*/  LDL.LU.64 R16, [R1+0x460] ;  /* 0x0004600001107983 */ /* 0x000f280000300a00 */
[----:B------:R1:W-:Y:S04]  /*21890*/  STL.64 [R1+0x120], R14 ;  /* 0x0001200e01007387 */ /* 0x0003e80000100a00 */
[----:B------:R1:W-:Y:S04]  /*218a0*/  STL.64 [R1+0x148], R12 ;  /* 0x0001480c01007387 */ /* 0x0003e80000100a00 */
[----:B------:R-:W4:Y:S04]  /*218b0*/  LDL.LU.64 R144, [R1+0x408] ;  /* 0x0004080001907983 */ /* 0x000f280000300a00 */
[----:B------:R1:W-:Y:S04]  /*218c0*/  LDGSTS.E [R250+0x43800], desc[UR22][R14.64], P2 ;  /* 0x438000000efa7fae */ /* 0x0003e800091a1016 */
[----:B------:R1:W-:Y:S01]  /*218d0*/  LDGSTS.E [R250+0x43c00], desc[UR22][R12.64], P2 ;  /* 0x43c000000cfa7fae */ /* 0x0003e200091a1016 */
[----:B--2---:R-:W-:-:S04]  /*218e0*/  IADD3 R80, P3, PT, R140, UR13, RZ ;  /* 0x0000000d8c507c10 */ /* 0x004fc8000ff7e0ff */
[----:B------:R-:W-:Y:S02]  /*218f0*/  IADD3.X R81, PT, PT, R141, UR14, RZ, P3, !PT ;  /* 0x0000000e8d517c10 */ /* 0x000fe40009ffe4ff */
[----:B------:R-:W2:Y:S01]  /*21900*/  LDL.LU.64 R140, [R1+0x3d8] ;  /* 0x0003d800018c7983 */ /* 0x000ea20000300a00 */
[----:B-1----:R-:W-:-:S03]  /*21910*/  IADD3 R14, P3, PT, R146, UR13, RZ ;  /* 0x0000000d920e7c10 */ /* 0x002fc6000ff7e0ff */
[----:B------:R3:W-:Y:S01]  /*21920*/  LDGSTS.E [R250+0x44000], desc[UR22][R80.64], P2 ;  /* 0x4400000050fa7fae */ /* 0x0007e200091a1016 */
[----:B------:R-:W-:-:S03]  /*21930*/  IADD3.X R15, PT, PT, R147, UR14, RZ, P3, !PT ;  /* 0x0000000e930f7c10 */ /* 0x000fc60009ffe4ff */
[----:B------:R-:W-:Y:S04]  /*21940*/  STL.64 [R1+0x170], R80 ;  /* 0x0001705001007387 */ /* 0x000fe80000100a00 */
[----:B------:R1:W-:Y:S04]  /*21950*/  STL.64 [R1+0x190], R14 ;  /* 0x0001900e01007387 */ /* 0x0003e80000100a00 */
[----:B------:R-:W2:Y:S04]  /*21960*/  LDL.LU.64 R146, [R1+0x3a0] ;  /* 0x0003a00001927983 */ /* 0x000ea80000300a00 */
[----:B------:R-:W-:Y:S01]  /*21970*/  LDGSTS.E [R250+0x44400], desc[UR22][R14.64], P2 ;  /* 0x444000000efa7fae */ /* 0x000fe200091a1016 */
[----:B------:R-:W-:-:S04]  /*21980*/  IADD3 R12, P3, PT, R142, UR13, RZ ;  /* 0x0000000d8e0c7c10 */ /* 0x000fc8000ff7e0ff */
[----:B------:R-:W-:-:S05]  /*21990*/  IADD3.X R13, PT, PT, R143, UR14, RZ, P3, !PT ;  /* 0x0000000e8f0d7c10 */ /* 0x000fca0009ffe4ff */
[----:B------:R3:W-:Y:S04]  /*219a0*/  STL.64 [R1+0x1b8], R12 ;  /* 0x0001b80c01007387 */ /* 0x0007e80000100a00 */
[----:B-1----:R-:W2:Y:S01]  /*219b0*/  LDL.LU.64 R14, [R1+0x360] ;  /* 0x00036000010e7983 */ /* 0x002ea20000300a00 */
[----:B------:R-:W-:-:S03]  /*219c0*/  IADD3 R88, P3, PT, R78, UR13, RZ ;  /* 0x0000000d4e587c10 */ /* 0x000fc6000ff7e0ff */
[----:B------:R-:W2:Y:S01]  /*219d0*/  LDL.LU.64 R142, [R1+0x330] ;  /* 0x00033000018e7983 */ /* 0x000ea20000300a00 */
[----:B------:R-:W-:Y:S02]  /*219e0*/  IADD3.X R89, PT, PT, R79, UR14, RZ, P3, !PT ;  /* 0x0000000e4f597c10 */ /* 0x000fe40009ffe4ff */
[----:B---3--:R-:W-:Y:S01]  /*219f0*/  IADD3 R80, P3, PT, R248, UR13, RZ ;  /* 0x0000000df8507c10 */ /* 0x008fe2000ff7e0ff */
[----:B------:R1:W-:Y:S03]  /*21a00*/  LDGSTS.E [R250+0x44800], desc[UR22][R12.64], P2 ;  /* 0x448000000cfa7fae */ /* 0x0003e600091a1016 */
[----:B------:R-:W-:Y:S01]  /*21a10*/  IADD3.X R81, PT, PT, R249, UR14, RZ, P3, !PT ;  /* 0x0000000ef9517c10 */ /* 0x000fe20009ffe4ff */
[----:B------:R-:W-:Y:S04]  /*21a20*/  LDGSTS.E [R250+0x44c00], desc[UR22][R88.64], P2 ;  /* 0x44c0000058fa7fae */ /* 0x000fe800091a1016 */
[----:B------:R-:W3:Y:S04]  /*21a30*/  LDL.LU.64 R248, [R1+0x2f0] ;  /* 0x0002f00001f87983 */ /* 0x000ee80000300a00 */
[----:B------:R-:W-:Y:S01]  /*21a40*/  STL.64 [R1+0x1d8], R88 ;  /* 0x0001d85801007387 */ /* 0x000fe20000100a00 */
[----:B-1----:R-:W-:-:S03]  /*21a50*/  IADD3 R12, P3, PT, R148, UR13, RZ ;  /* 0x0000000d940c7c10 */ /* 0x002fc6000ff7e0ff */
[----:B------:R-:W3:Y:S01]  /*21a60*/  LDL.LU.64 R78, [R1+0x2b8] ;  /* 0x0002b800014e7983 */ /* 0x000ee20000300a00 */
[----:B------:R-:W-:-:S03]  /*21a70*/  IADD3.X R13, PT, PT, R149, UR14, RZ, P3, !PT ;  /* 0x0000000e950d7c10 */ /* 0x000fc60009ffe4ff */
[----:B------:R1:W-:Y:S04]  /*21a80*/  STL.64 [R1+0x1f8], R80 ;  /* 0x0001f85001007387 */ /* 0x0003e80000100a00 */
[----:B------:R-:W3:Y:S04]  /*21a90*/  LDL.LU.64 R148, [R1+0x288] ;  /* 0x0002880001947983 */ /* 0x000ee80000300a00 */
[----:B------:R-:W-:Y:S04]  /*21aa0*/  LDGSTS.E [R250+0x45000], desc[UR22][R80.64], P2 ;  /* 0x4500000050fa7fae */ /* 0x000fe800091a1016 */
[----:B------:R4:W-:Y:S04]  /*21ab0*/  STL.64 [R1+0x218], R12 ;  /* 0x0002180c01007387 */ /* 0x0009e80000100a00 */
[----:B------:R4:W-:Y:S04]  /*21ac0*/  LDGSTS.E [R250+0x45400], desc[UR22][R12.64], P2 ;  /* 0x454000000cfa7fae */ /* 0x0009e800091a1016 */
[----:B-1----:R-:W3:Y:S04]  /*21ad0*/  LDL.LU.64 R80, [R1+0x250] ;  /* 0x0002500001507983 */ /* 0x002ee80000300a00 */
[----:B------:R-:W3:Y:S01]  /*21ae0*/  LDL.LU.64 R102, [R1+0xc8] ;  /* 0x0000c80001667983 */ /* 0x000ee20000300a00 */
[----:B----4-:R-:W-:-:S04]  /*21af0*/  IADD3 R12, P3, PT, R16, UR13, RZ ;  /* 0x0000000d100c7c10 */ /* 0x010fc8000ff7e0ff */
[----:B------:R-:W-:Y:S02]  /*21b00*/  IADD3.X R13, PT, PT, R17, UR14, RZ, P3, !PT ;  /* 0x0000000e110d7c10 */ /* 0x000fe40009ffe4ff */
[----:B------:R-:W4:Y:S01]  /*21b10*/  LDL.64 R16, [R1+0xa8] ;  /* 0x0000a80001107983 */ /* 0x000f220000100a00 */
[----:B------:R-:W-:-:S03]  /*21b20*/  IADD3 R88, P3, PT, R144, UR13, RZ ;  /* 0x0000000d90587c10 */ /* 0x000fc6000ff7e0ff */
[----:B------:R-:W-:Y:S01]  /*21b30*/  LDGSTS.E [R250+0x45800], desc[UR22][R12.64], P2 ;  /* 0x458000000cfa7fae */ /* 0x000fe200091a1016 */
[----:B------:R-:W-:-:S03]  /*21b40*/  IADD3.X R89, PT, PT, R145, UR14, RZ, P3, !PT ;  /* 0x0000000e91597c10 */ /* 0x000fc60009ffe4ff */
[----:B------:R1:W-:Y:S04]  /*21b50*/  STL.64 [R1+0x238], R12 ;  /* 0x0002380c01007387 */ /* 0x0003e80000100a00 */
[----:B------:R-:W-:Y:S01]  /*21b60*/  LDGSTS.E [R250+0x45c00], desc[UR22][R88.64], P2 ;  /* 0x45c0000058fa7fae */ /* 0x000fe200091a1016 */
[----:B--2---:R-:W-:-:S04]  /*21b70*/  IADD3 R144, P3, PT, R140, UR13, RZ ;  /* 0x0000000d8c907c10 */ /* 0x004fc8000ff7e0ff */
[----:B------:R-:W-:Y:S02]  /*21b80*/  IADD3.X R145, PT, PT, R141, UR14, RZ, P3, !PT ;  /* 0x0000000e8d917c10 */ /* 0x000fe40009ffe4ff */
[----:B------:R-:W2:Y:S04]  /*21b90*/  LDL.LU.64 R140, [R1+0xec8] ;  /* 0x000ec800018c7983 */ /* 0x000ea80000300a00 */
[----:B------:R1:W-:Y:S04]  /*21ba0*/  STL.64 [R1+0x258], R88 ;  /* 0x0002585801007387 */ /* 0x0003e80000100a00 */
[----:B-1----:R-:W2:Y:S04]  /*21bb0*/  LDL.LU.64 R12, [R1+0x98] ;  /* 0x00009800010c7983 */ /* 0x002ea80000300a00 */
[----:B------:R1:W-:Y:S04]  /*21bc0*/  STL.64 [R1+0x290], R144 ;  /* 0x0002909001007387 */ /* 0x0003e80000100a00 */
[----:B------:R-:W2:Y:S04]  /*21bd0*/  LDL.64 R88, [R1+0x80] ;  /* 0x0000800001587983 */ /* 0x000ea80000100a00 */
[----:B------:R1:W-:Y:S02]  /*21be0*/  LDGSTS.E [R250+0x46000], desc[UR22][R144.64], P2 ;  /* 0x4600000090fa7fae */ /* 0x0003e400091a1016 */
[----:B-1----:R-:W-:-:S04]  /*21bf0*/  IADD3 R144, P3, PT, R146, UR13, RZ ;  /* 0x0000000d92907c10 */ /* 0x002fc8000ff7e0ff */
[----:B------:R-:W-:-:S05]  /*21c00*/  IADD3.X R145, PT, PT, R147, UR14, RZ, P3, !PT ;  /* 0x0000000e93917c10 */ /* 0x000fca0009ffe4ff */
[----:B------:R1:W-:Y:S04]  /*21c10*/  STL.64 [R1+0x2a0], R144 ;  /* 0x0002a09001007387 */ /* 0x0003e80000100a00 */
[----:B------:R-:W-:Y:S01]  /*21c20*/  LDGSTS.E [R250+0x46400], desc[UR22][R144.64], P2 ;  /* 0x4640000090fa7fae */ /* 0x000fe200091a1016 */
[----:B------:R-:W-:-:S04]  /*21c30*/  IADD3 R146, P3, PT, R14, UR13, RZ ;  /* 0x0000000d0e927c10 */ /* 0x000fc8000ff7e0ff */
[----:B------:R-:W-:Y:S02]  /*21c40*/  IADD3.X R147, PT, PT, R15, UR14, RZ, P3, !PT ;  /* 0x0000000e0f937c10 */ /* 0x000fe40009ffe4ff */
[----:B------:R-:W-:-:S03]  /*21c50*/  IADD3 R14, P3, PT, R142, UR13, RZ ;  /* 0x0000000d8e0e7c10 */ /* 0x000fc6000ff7e0ff */
[----:B------:R-:W-:Y:S01]  /*21c60*/  LDGSTS.E [R250+0x46800], desc[UR22][R146.64], P2 ;  /* 0x4680000092fa7fae */ /* 0x000fe200091a1016 */
[----:B------:R-:W-:-:S03]  /*21c70*/  IADD3.X R15, PT, PT, R143, UR14, RZ, P3, !PT ;  /* 0x0000000e8f0f7c10 */ /* 0x000fc60009ffe4ff */
[----:B------:R-:W2:Y:S04]  /*21c80*/  LDL.LU.64 R142, [R1+0xec0] ;  /* 0x000ec000018e7983 */ /* 0x000ea80000300a00 */
[----:B-1----:R-:W2:Y:S04]  /*21c90*/  LDL.LU.64 R144, [R1+0xeb8] ;  /* 0x000eb80001907983 */ /* 0x002ea80000300a00 */
[----:B------:R1:W-:Y:S04]  /*21ca0*/  STL.64 [R1+0x2c0], R146 ;  /* 0x0002c09201007387 */ /* 0x0003e80000100a00 */
[----:B------:R3:W-:Y:S04]  /*21cb0*/  LDGSTS.E [R250+0x46c00], desc[UR22][R14.64], P2 ;  /* 0x46c000000efa7fae */ /* 0x0007e800091a1016 */
[----:B-1----:R-:W2:Y:S04]  /*21cc0*/  LDL.LU.64 R146, [R1+0xeb0] ;  /* 0x000eb00001927983 */ /* 0x002ea80000300a00 */
[----:B------:R3:W-:Y:S02]  /*21cd0*/  STL.64 [R1+0x2e8], R14 ;  /* 0x0002e80e01007387 */ /* 0x0007e40000100a00 */
[----:B---3--:R-:W-:-:S04]  /*21ce0*/  IADD3 R14, P3, PT, R248, UR13, RZ ;  /* 0x0000000df80e7c10 */ /* 0x008fc8000ff7e0ff */
[----:B------:R-:W-:Y:S02]  /*21cf0*/  IADD3.X R15, PT, PT, R249, UR14, RZ, P3, !PT ;  /* 0x0000000ef90f7c10 */ /* 0x000fe40009ffe4ff */
[----:B------:R-:W-:-:S03]  /*21d00*/  IADD3 R248, P3, PT, R78, UR13, RZ ;  /* 0x0000000d4ef87c10 */ /* 0x000fc6000ff7e0ff */
[----:B------:R-:W-:Y:S01]  /*21d10*/  LDGSTS.E [R250+0x47000], desc[UR22][R14.64], P2 ;  /* 0x470000000efa7fae */ /* 0x000fe200091a1016 */
[----:B------:R-:W-:Y:S02]  /*21d20*/  IADD3.X R249, PT, PT, R79, UR14, RZ, P3, !PT ;  /* 0x0000000e4ff97c10 */ /* 0x000fe40009ffe4ff */
[----:B------:R-:W-:Y:S01]  /*21d30*/  IADD3 R78, P3, PT, R148, UR13, RZ ;  /* 0x0000000d944e7c10 */ /* 0x000fe2000ff7e0ff */
[----:B------:R1:W-:Y:S03]  /*21d40*/  STL.64 [R1+0x310], R14 ;  /* 0x0003100e01007387 */ /* 0x0003e60000100a00 */
[----:B------:R-:W-:Y:S01]  /*21d50*/  IADD3.X R79, PT, PT, R149, UR14, RZ, P3, !PT ;  /* 0x0000000e954f7c10 */ /* 0x000fe20009ffe4ff */
[----:B------:R-:W-:Y:S04]  /*21d60*/  LDGSTS.E [R250+0x47400], desc[UR22][R248.64], P2 ;  /* 0x47400000f8fa7fae */ /* 0x000fe800091a1016 */
[----:B------:R-:W3:Y:S04]  /*21d70*/  LDL.LU.64 R148, [R1+0xea8] ;  /* 0x000ea80001947983 */ /* 0x000ee80000300a00 */
[----:B-1----:R-:W3:Y:S04]  /*21d80*/  LDL.LU.64 R14, [R1+0xea0] ;  /* 0x000ea000010e7983 */ /* 0x002ee80000300a00 */
[----:B------:R1:W-:Y:S04]  /*21d90*/  STL.64 [R1+0x338], R248 ;  /* 0x000338f801007387 */ /* 0x0003e80000100a00 */
[----:B------:R4:W-:Y:S04]  /*21da0*/  LDGSTS.E [R250+0x47800], desc[UR22][R78.64], P2 ;  /* 0x478000004efa7fae */ /* 0x0009e800091a1016 */
[----:B-1----:R-:W3:Y:S04]  /*21db0*/  LDL.LU.64 R248, [R1+0xe98] ;  /* 0x000e980001f87983 */ /* 0x002ee80000300a00 */
[----:B------:R4:W-:Y:S02]  /*21dc0*/  STL.64 [R1+0x358], R78 ;  /* 0x0003584e01007387 */ /* 0x0009e40000100a00 */
[----:B----4-:R-:W-:-:S04]  /*21dd0*/  IADD3 R78, P3, PT, R80, UR13, RZ ;  /* 0x0000000d504e7c10 */ /* 0x010fc8000ff7e0ff */
        /* <DEDUP_REMOVED lines=8> */
[----:B------:R-:W4:Y:S04]  /*21e60*/  LDL.LU.64 R16, [R1+0xe90] ;  /* 0x000e900001107983 */ /* 0x000f280000300a00 */
[----:B-1----:R-:W3:Y:S04]  /*21e70*/  LDL.LU.64 R78, [R1+0xe88] ;  /* 0x000e8800014e7983 */ /* 0x002ee80000300a00 */
[----:B------:R1:W-:Y:S04]  /*21e80*/  STL.64 [R1+0x3b0], R80 ;  /* 0x0003b05001007387 */ /* 0x0003e80000100a00 */
[----:B------:R2:W-:Y:S04]  /*21e90*/  LDGSTS.E [R250+0x50400], desc[UR22][R102.64], P2 ;  /* 0x5040000066fa7fae */ /* 0x0005e800091a1016 */
[----:B-1----:R-:W3:Y:S04]  /*21ea0*/  LDL.LU.64 R80, [R1+0xe80] ;  /* 0x000e800001507983 */ /* 0x002ee80000300a00 */
[----:B------:R2:W-:Y:S02]  /*21eb0*/  STL.64 [R1+0x3e0], R102 ;  /* 0x0003e06601007387 */ /* 0x0005e40000100a00 */
[----:B--2---:R-:W-:-:S04]  /*21ec0*/  IADD3 R102, P3, PT, R12, UR13, RZ ;  /* 0x0000000d0c667c10 */ /* 0x004fc8000ff7e0ff */
[----:B------:R-:W-:Y:S02]  /*21ed0*/  IADD3.X R103, PT, PT, R13, UR14, RZ, P3, !PT ;  /* 0x0000000e0d677c10 */ /* 0x000fe40009ffe4ff */
[----:B------:R-:W-:-:S03]  /*21ee0*/  IADD3 R12, P3, PT, R88, UR13, RZ ;  /* 0x0000000d580c7c10 */ /* 0x000fc6000ff7e0ff */
[----:B------:R-:W-:Y:S01]  /*21ef0*/  LDGSTS.E [R250+0x50800], desc[UR22][R102.64], P2 ;  /* 0x5080000066fa7fae */ /* 0x000fe200091a1016 */
[----:B------:R-:W-:Y:S02]  /*21f00*/  IADD3.X R13, PT, PT, R89, UR14, RZ, P3, !PT ;  /* 0x0000000e590d7c10 */ /* 0x000fe40009ffe4ff */
[----:B------:R-:W-:-:S03]  /*21f10*/  IADD3 R88, P3, PT, R82, UR13, RZ ;  /* 0x0000000d52587c10 */ /* 0x000fc6000ff7e0ff */
[----:B------:R-:W-:Y:S01]  /*21f20*/  LDGSTS.E [R250+0x50c00], desc[UR22][R12.64], P2 ;  /* 0x50c000000cfa7fae */ /* 0x000fe200091a1016 */
[----:B------:R-:W-:Y:S01]  /*21f30*/  IADD3.X R89, PT, PT, R83, UR14, RZ, P3, !PT ;  /* 0x0000000e53597c10 */ /* 0x000fe20009ffe4ff */
[----:B------:R-:W-:-:S04]  /*21f40*/  IMAD.MOV.U32 R82, RZ, RZ, R88 ;  /* 0x000000ffff527224 */ /* 0x000fc800078e0058 */
[----:B------:R-:W-:-:S05]  /*21f50*/  IMAD.MOV.U32 R83, RZ, RZ, R89 ;  /* 0x000000ffff537224 */ /* 0x000fca00078e0059 */
[----:B------:R1:W-:Y:S04]  /*21f60*/  LDGSTS.E [R250+0x51000], desc[UR22][R82.64], P2 ;  /* 0x5100000052fa7fae */ /* 0x0003e800091a1016 */
[----:B------:R-:W-:Y:S01]  /*21f70*/  STL.64 [R1+0x408], R102 ;  /* 0x0004086601007387 */ /* 0x000fe20000100a00 */
[----:B-1----:R-:W-:-:S03]  /*21f80*/  IADD3 R82, P3, PT, R236, UR13, RZ ;  /* 0x0000000dec527c10 */ /* 0x002fc6000ff7e0ff */
[----:B------:R1:W-:Y:S01]  /*21f90*/  STL.64 [R1+0x470], R88 ;  /* 0x0004705801007387 */ /* 0x0003e20000100a00 */
[----:B------:R-:W-:Y:S02]  /*21fa0*/  IADD3.X R83, PT, PT, R237, UR14, RZ, P3, !PT ;  /* 0x0000000eed537c10 */ /* 0x000fe40009ffe4ff */
[----:B------:R-:W-:Y:S01]  /*21fb0*/  IADD3 R236, P3, PT, R234, UR13, RZ ;  /* 0x0000000deaec7c10 */ /* 0x000fe2000ff7e0ff */
[----:B------:R-:W-:-:S03]  /*21fc0*/  IMAD.MOV.U32 R234, RZ, RZ, R82 ;  /* 0x000000ffffea7224 */ /* 0x000fc600078e0052 */
[----:B------:R-:W-:Y:S01]  /*21fd0*/  IADD3.X R237, PT, PT, R235, UR14, RZ, P3, !PT ;  /* 0x0000000eebed7c10 */ /* 0x000fe20009ffe4ff */
[----:B-1----:R-:W2:Y:S01]  /*21fe0*/  LDL.LU.64 R88, [R1+0xe78] ;  /* 0x000e780001587983 */ /* 0x002ea20000300a00 */
[----:B------:R-:W-:-:S03]  /*21ff0*/  IMAD.MOV.U32 R235, RZ, RZ, R83 ;  /* 0x000000ffffeb7224 */ /* 0x000fc600078e0053 */
[----:B------:R1:W-:Y:S04]  /*22000*/  STL.64 [R1+0x440], R12 ;  /* 0x0004400c01007387 */ /* 0x0003e80000100a00 */
[----:B------:R-:W2:Y:S04]  /*22010*/  LDL.LU.64 R102, [R1+0xe70] ;  /* 0x000e700001667983 */ /* 0x000ea80000300a00 */
[----:B------:R1:W-:Y:S04]  /*22020*/  LDGSTS.E [R250+0x51400], desc[UR22][R234.64], P2 ;  /* 0x51400000eafa7fae */ /* 0x0003e800091a1016 */
[----:B-1----:R-:W5:Y:S04]  /*22030*/  LDL.LU.64 R12, [R1+0xe68] ;  /* 0x000e6800010c7983 */ /* 0x002f680000300a00 */
[----:B------:R1:W-:Y:S04]  /*22040*/  STL.64 [R1+0x4a0], R82 ;  /* 0x0004a05201007387 */ /* 0x0003e80000100a00 */
[----:B------:R-:W-:Y:S01]  /*22050*/  LDGSTS.E [R250+0x51800], desc[UR22][R236.64], P2 ;  /* 0x51800000ecfa7fae */ /* 0x000fe200091a1016 */
[----:B-1----:R-:W-:-:S04]  /*22060*/  IADD3 R82, P3, PT, R232, UR13, RZ ;  /* 0x0000000de8527c10 */ /* 0x002fc8000ff7e0ff */
[----:B------:R-:W-:Y:S02]  /*22070*/  IADD3.X R83, PT, PT, R233, UR14, RZ, P3, !PT ;  /* 0x0000000ee9537c10 */ /* 0x000fe40009ffe4ff */
[----:B------:R-:W-:Y:S01]  /*22080*/  IADD3 R234, P3, PT, R230, UR13, RZ ;  /* 0x0000000de6ea7c10 */ /* 0x000fe2000ff7e0ff */
[----:B------:R-:W-:Y:S03]  /*22090*/  STL.64 [R1+0x4c8], R236 ;  /* 0x0004c8ec01007387 */ /* 0x000fe60000100a00 */
[----:B------:R-:W-:Y:S01]  /*220a0*/  IADD3.X R235, PT, PT, R231, UR14, RZ, P3, !PT ;  /* 0x0000000ee7eb7c10 */ /* 0x000fe20009ffe4ff */
[----:B------:R1:W-:Y:S01]  /*220b0*/  LDGSTS.E [R250+0x51c00], desc[UR22][R82.64], P2 ;  /* 0x51c0000052fa7fae */ /* 0x0003e200091a1016 */
[----:B------:R-:W-:-:S03]  /*220c0*/  IADD3 R232, P3, PT, R228, UR13, RZ ;  /* 0x0000000de4e87c10 */ /* 0x000fc6000ff7e0ff */
[----:B------:R1:W-:Y:S01]  /*220d0*/  STL.64 [R1+0x4f0], R82 ;  /* 0x0004f05201007387 */ /* 0x0003e20000100a00 */
[----:B------:R-:W-:-:S03]  /*220e0*/  IADD3.X R233, PT, PT, R229, UR14, RZ, P3, !PT ;  /* 0x0000000ee5e97c10 */ /* 0x000fc60009ffe4ff */
[----:B------:R-:W-:Y:S04]  /*220f0*/  LDGSTS.E [R250+0x52000], desc[UR22][R234.64], P2 ;  /* 0x52000000eafa7fae */ /* 0x000fe800091a1016 */
[----:B------:R-:W-:Y:S01]  /*22100*/  STL.64 [R1+0x518], R234 ;  /* 0x000518ea01007387 */ /* 0x000fe20000100a00 */
[----:B-1----:R-:W-:-:S03]  /*22110*/  IADD3 R82, P3, PT, R226, UR13, RZ ;  /* 0x0000000de2527c10 */ /* 0x002fc6000ff7e0ff */
[----:B------:R-:W-:Y:S01]  /*22120*/  LDGSTS.E [R250+0x52400], desc[UR22][R232.64], P2 ;  /* 0x52400000e8fa7fae */ /* 0x000fe200091a1016 */
        /* <DEDUP_REMOVED lines=56> */
[----:B------:R-:W2:Y:S04]  /*224b0*/  LDL.LU.64 R222, [R1+0x838] ;  /* 0x0008380001de7983 */ /* 0x000ea80000300a00 */
[----:B------:R-:W-:Y:S01]  /*224c0*/  STL.64 [R1+0x658], R204 ;  /* 0x000658cc01007387 */ /* 0x000fe20000100a00 */
[----:B-1----:R-:W-:-:S03]  /*224d0*/  IADD3 R82, P3, PT, R196, UR13, RZ ;  /* 0x0000000dc4527c10 */ /* 0x002fc6000ff7e0ff */
[----:B------:R-:W-:Y:S01]  /*224e0*/  STL.64 [R1+0x660], R202 ;  /* 0x000660ca01007387 */ /* 0x000fe20000100a00 */
[----:B------:R-:W-:-:S03]  /*224f0*/  IADD3.X R83, PT, PT, R197, UR14, RZ, P3, !PT ;  /* 0x0000000ec5537c10 */ /* 0x000fc60009ffe4ff */
[----:B------:R-:W3:Y:S01]  /*22500*/  LDL.LU.64 R224, [R1+0x820] ;  /* 0x0008200001e07983 */ /* 0x000ee20000300a00 */
[----:B------:R-:W-:-:S03]  /*22510*/  IADD3 R198, P3, PT, R194, UR13, RZ ;  /* 0x0000000dc2c67c10 */ /* 0x000fc6000ff7e0ff */
[----:B------:R1:W-:Y:S01]  /*22520*/  STL.64 [R1+0x668], R82 ;  /* 0x0006685201007387 */ /* 0x0003e20000100a00 */
[----:B------:R-:W-:Y:S02]  /*22530*/  IADD3.X R199, PT, PT, R195, UR14, RZ, P3, !PT ;  /* 0x0000000ec3c77c10 */ /* 0x000fe40009ffe4ff */
[----:B------:R-:W-:Y:S01]  /*22540*/  IADD3 R196, P3, PT, R192, UR13, RZ ;  /* 0x0000000dc0c47c10 */ /* 0x000fe2000ff7e0ff */
[----:B------:R-:W4:Y:S04]  /*22550*/  LDL.LU.64 R228, [R1+0x810] ;  /* 0x0008100001e47983 */ /* 0x000f280000300a00 */
[----:B------:R-:W-:Y:S01]  /*22560*/  LDGSTS.E [R250+0x55c00], desc[UR22][R204.64], P2 ;  /* 0x55c00000ccfa7fae */ /* 0x000fe200091a1016 */
[----:B------:R-:W-:-:S03]  /*22570*/  IADD3.X R197, PT, PT, R193, UR14, RZ, P3, !PT ;  /* 0x0000000ec1c57c10 */ /* 0x000fc60009ffe4ff */
[----:B------:R-:W-:Y:S04]  /*22580*/  LDGSTS.E [R250+0x56000], desc[UR22][R202.64], P2 ;  /* 0x56000000cafa7fae */ /* 0x000fe800091a1016 */
[----:B------:R1:W-:Y:S04]  /*22590*/  LDGSTS.E [R250+0x56400], desc[UR22][R82.64], P2 ;  /* 0x5640000052fa7fae */ /* 0x0003e800091a1016 */
[----:B------:R-:W4:Y:S04]  /*225a0*/  LDL.LU.64 R232, [R1+0x7f8] ;  /* 0x0007f80001e87983 */ /* 0x000f280000300a00 */
[----:B------:R-:W-:Y:S01]  /*225b0*/  STL.64 [R1+0x670], R198 ;  /* 0x000670c601007387 */ /* 0x000fe20000100a00 */
[----:B-1----:R-:W-:-:S03]  /*225c0*/  IADD3 R82, P3, PT, R190, UR13, RZ ;  /* 0x0000000dbe527c10 */ /* 0x002fc6000ff7e0ff */
[----:B------:R-:W-:Y:S01]  /*225d0*/  STL.64 [R1+0x678], R196 ;  /* 0x000678c401007387 */ /* 0x000fe20000100a00 */
[----:B------:R-:W-:-:S03]  /*225e0*/  IADD3.X R83, PT, PT, R191, UR14, RZ, P3, !PT ;  /* 0x0000000ebf537c10 */ /* 0x000fc60009ffe4ff */
[----:B------:R-:W4:Y:S01]  /*225f0*/  LDL.LU.64 R226, [R1+0x7e8] ;  /* 0x0007e80001e27983 */ /* 0x000f220000300a00 */
        /* <DEDUP_REMOVED lines=14> */
[----:B------:R-:W4:Y:S04]  /*226e0*/  LDL.LU.64 R220, [R1+0x7b0] ;  /* 0x0007b00001dc7983 */ /* 0x000f280000300a00 */
[----:B------:R2:W-:Y:S04]  /*226f0*/  STL.64 [R1+0x6b0], R82 ;  /* 0x0006b05201007387 */ /* 0x0005e80000100a00 */
[----:B------:R-:W4:Y:S04]  /*22700*/  LDL.LU.64 R236, [R1+0x798] ;  /* 0x0007980001ec7983 */ /* 0x000f280000300a00 */
[----:B------:R-:W-:Y:S04]  /*22710*/  LDGSTS.E [R250+0x57400], desc[UR22][R192.64], P2 ;  /* 0x57400000c0fa7fae */ /* 0x000fe800091a1016 */
[----:B------:R-:W-:Y:S04]  /*22720*/  LDGSTS.E [R250+0x57800], desc[UR22][R190.64], P2 ;  /* 0x57800000befa7fae */ /* 0x000fe800091a1016 */
[----:B------:R2:W-:Y:S02]  /*22730*/  LDGSTS.E [R250+0x57c00], desc[UR22][R82.64], P2 ;  /* 0x57c0000052fa7fae */ /* 0x0005e400091a1016 */
[----:B--2---:R-:W-:-:S04]  /*22740*/  IADD3 R82, P3, PT, R222, UR13, RZ ;  /* 0x0000000dde527c10 */ /* 0x004fc8000ff7e0ff */
[----:B------:R-:W-:Y:S02]  /*22750*/  IADD3.X R83, PT, PT, R223, UR14, RZ, P3, !PT ;  /* 0x0000000edf537c10 */ /* 0x000fe40009ffe4ff */
[----:B------:R-:W2:Y:S04]  /*22760*/  LDL.LU.64 R222, [R1+0x788] ;  /* 0x0007880001de7983 */ /* 0x000ea80000300a00 */
[----:B------:R-:W-:Y:S01]  /*22770*/  LDGSTS.E [R246+0x40100], desc[UR22][R82.64], P2 ;  /* 0x4010000052f67fae */ /* 0x000fe200091a1016 */
[----:B---3--:R-:W-:-:S04]  /*22780*/  IADD3 R94, P3, PT, R224, UR13, RZ ;  /* 0x0000000de05e7c10 */ /* 0x008fc8000ff7e0ff */
[----:B------:R-:W-:Y:S02]  /*22790*/  IADD3.X R95, PT, PT, R225, UR14, RZ, P3, !PT ;  /* 0x0000000ee15f7c10 */ /* 0x000fe40009ffe4ff */
[----:B------:R-:W3:Y:S01]  /*227a0*/  LDL.LU.64 R224, [R1+0x770] ;  /* 0x0007700001e07983 */ /* 0x000ee20000300a00 */
[----:B----4-:R-:W-:-:S03]  /*227b0*/  IADD3 R8, P3, PT, R228, UR13, RZ ;  /* 0x0000000de4087c10 */ /* 0x010fc6000ff7e0ff */
[----:B------:R-:W-:Y:S01]  /*227c0*/  LDGSTS.E [R246+0x40500], desc[UR22][R94.64], P2 ;  /* 0x405000005ef67fae */ /* 0x000fe200091a1016 */
[----:B------:R-:W-:-:S03]  /*227d0*/  IADD3.X R9, PT, PT, R229, UR14, RZ, P3, !PT ;  /* 0x0000000ee5097c10 */ /* 0x000fc60009ffe4ff */
[----:B------:R-:W4:Y:S04]  /*227e0*/  LDL.LU.64 R228, [R1+0x750] ;  /* 0x0007500001e47983 */ /* 0x000f280000300a00 */
[----:B------:R-:W-:Y:S01]  /*227f0*/  LDGSTS.E [R246+0x40900], desc[UR22][R8.64], P2 ;  /* 0x4090000008f67fae */ /* 0x000fe200091a1016 */
[----:B------:R-:W-:-:S04]  /*22800*/  IADD3 R96, P3, PT, R232, UR13, RZ ;  /* 0x0000000de8607c10 */ /* 0x000fc8000ff7e0ff */
[----:B------:R-:W-:Y:S02]  /*22810*/  IADD3.X R97, PT, PT, R233, UR14, RZ, P3, !PT ;  /* 0x0000000ee9617c10 */ /* 0x000fe40009ffe4ff */
[----:B------:R-:W4:Y:S04]  /*22820*/  LDL.LU.64 R232, [R1+0x748] ;  /* 0x0007480001e87983 */ /* 0x000f280000300a00 */
[----:B------:R-:W-:Y:S01]  /*22830*/  LDGSTS.E [R246+0x40d00], desc[UR22][R96.64], P2 ;  /* 0x40d0000060f67fae */ /* 0x000fe200091a1016 */
[----:B------:R-:W-:-:S04]  /*22840*/  IADD3 R190, P3, PT, R226, UR13, RZ ;  /* 0x0000000de2be7c10 */ /* 0x000fc8000ff7e0ff */
[----:B------:R-:W-:Y:S02]  /*22850*/  IADD3.X R191, PT, PT, R227, UR14, RZ, P3, !PT ;  /* 0x0000000ee3bf7c10 */ /* 0x000fe40009ffe4ff */
[----:B------:R-:W-:-:S03]  /*22860*/  IADD3 R192, P3, PT, R230, UR13, RZ ;  /* 0x0000000de6c07c10 */ /* 0x000fc6000ff7e0ff */
[----:B------:R-:W-:Y:S01]  /*22870*/  LDGSTS.E [R246+0x41100], desc[UR22][R190.64], P2 ;  /* 0x41100000bef67fae */ /* 0x000fe200091a1016 */
[----:B------:R-:W-:-:S03]  /*22880*/  IADD3.X R193, PT, PT, R231, UR14, RZ, P3, !PT ;  /* 0x0000000ee7c17c10 */ /* 0x000fc60009ffe4ff */
[----:B------:R-:W4:Y:S04]  /*22890*/  LDL.LU.64 R230, [R1+0x728] ;  /* 0x0007280001e67983 */ /* 0x000f280000300a00 */
[----:B------:R-:W-:Y:S01]  /*228a0*/  LDGSTS.E [R246+0x41500], desc[UR22][R192.64], P2 ;  /* 0x41500000c0f67fae */ /* 0x000fe200091a1016 */
[----:B------:R-:W-:-:S04]  /*228b0*/  IADD3 R194, P3, PT, R234, UR13, RZ ;  /* 0x0000000deac27c10 */ /* 0x000fc8000ff7e0ff */
[----:B------:R-:W-:Y:S02]  /*228c0*/  IADD3.X R195, PT, PT, R235, UR14, RZ, P3, !PT ;  /* 0x0000000eebc37c10 */ /* 0x000fe40009ffe4ff */
[----:B------:R-:W4:Y:S04]  /*228d0*/  LDL.LU.64 R234, [R1+0x710] ;  /* 0x0007100001ea7983 */ /* 0x000f280000300a00 */
[----:B------:R-:W4:Y:S01]  /*228e0*/  LDL.LU.64 R226, [R1+0x6f8] ;  /* 0x0006f80001e27983 */ /* 0x000f220000300a00 */
[----:B------:R-:W-:-:S03]  /*228f0*/  IADD3 R196, P3, PT, R220, UR13, RZ ;  /* 0x0000000ddcc47c10 */ /* 0x000fc6000ff7e0ff */
[----:B------:R-:W-:Y:S01]  /*22900*/  LDGSTS.E [R246+0x41900], desc[UR22][R194.64], P2 ;  /* 0x41900000c2f67fae */ /* 0x000fe200091a1016 */
[----:B------:R-:W-:Y:S02]  /*22910*/  IADD3.X R197, PT, PT, R221, UR14, RZ, P3, !PT ;  /* 0x0000000eddc57c10 */ /* 0x000fe40009ffe4ff */
[----:B------:R-:W-:-:S03]  /*22920*/  IADD3 R200, P3, PT, R236, UR13, RZ ;  /* 0x0000000decc87c10 */ /* 0x000fc6000ff7e0ff */
[----:B------:R-:W-:Y:S01]  /*22930*/  LDGSTS.E [R246+0x41d00], desc[UR22][R196.64], P2 ;  /* 0x41d00000c4f67fae */ /* 0x000fe200091a1016 */
[----:B------:R-:W-:-:S03]  /*22940*/  IADD3.X R201, PT, PT, R237, UR14, RZ, P3, !PT ;  /* 0x0000000eedc97c10 */ /* 0x000fc60009ffe4ff */
[----:B------:R-:W4:Y:S04]  /*22950*/  LDL.LU.64 R236, [R1+0x6f0] ;  /* 0x0006f00001ec7983 */ /* 0x000f280000300a00 */
[----:B------:R-:W4:Y:S04]  /*22960*/  LDL.LU.64 R214, [R1+0x6d0] ;  /* 0x0006d00001d67983 */ /* 0x000f280000300a00 */
[----:B------:R-:W4:Y:S04]  /*22970*/  LDL.LU.64 R216, [R1+0x6b8] ;  /* 0x0006b80001d87983 */ /* 0x000f280000300a00 */
[----:B------:R-:W4:Y:S04]  /*22980*/  LDL.LU.64 R220, [R1+0x688] ;  /* 0x0006880001dc7983 */ /* 0x000f280000300a00 */
[----:B------:R-:W-:Y:S01]  /*22990*/  LDGSTS.E [R246+0x42100], desc[UR22][R200.64], P2 ;  /* 0x42100000c8f67fae */ /* 0x000fe200091a1016 */
[----:B--2---:R-:W-:-:S04]  /*229a0*/  IADD3 R204, P3, PT, R222, UR13, RZ ;  /* 0x0000000ddecc7c10 */ /* 0x004fc8000ff7e0ff */
[----:B------:R-:W-:-:S05]  /*229b0*/  IADD3.X R205, PT, PT, R223, UR14, RZ, P3, !PT ;  /* 0x0000000edfcd7c10 */ /* 0x000fca0009ffe4ff */
[----:B------:R-:W-:Y:S01]  /*229c0*/  LDGSTS.E [R246+0x42500], desc[UR22][R204.64], P2 ;  /* 0x42500000ccf67fae */ /* 0x000fe200091a1016 */
[----:B---3--:R-:W-:-:S04]  /*229d0*/  IADD3 R206, P3, PT, R224, UR13, RZ ;  /* 0x0000000de0ce7c10 */ /* 0x008fc8000ff7e0ff */
[----:B------:R-:W-:Y:S02]  /*229e0*/  IADD3.X R207, PT, PT, R225, UR14, RZ, P3, !PT ;  /* 0x0000000ee1cf7c10 */ /* 0x000fe40009ffe4ff */
[----:B------:R-:W2:Y:S01]  /*229f0*/  LDL.LU.64 R224, [R1+0x650] ;  /* 0x0006500001e07983 */ /* 0x000ea20000300a00 */
[----:B----4-:R-:W-:-:S03]  /*22a00*/  IADD3 R212, P3, PT, R228, UR13, RZ ;  /* 0x0000000de4d47c10 */ /* 0x010fc6000ff7e0ff */
[----:B------:R-:W-:Y:S01]  /*22a10*/  LDGSTS.E [R246+0x42900], desc[UR22][R206.64], P2 ;  /* 0x42900000cef67fae */ /* 0x000fe200091a1016 */
[----:B------:R-:W-:-:S05]  /*22a20*/  IADD3.X R213, PT, PT, R229, UR14, RZ, P3, !PT ;  /* 0x0000000ee5d57c10 */ /* 0x000fca0009ffe4ff */
[----:B------:R-:W-:Y:S01]  /*22a30*/  LDGSTS.E [R246+0x42d00], desc[UR22][R212.64], P2 ;  /* 0x42d00000d4f67fae */ /* 0x000fe200091a1016 */
[----:B------:R-:W-:-:S04]  /*22a40*/  IADD3 R218, P3, PT, R232, UR13, RZ ;  /* 0x0000000de8da7c10 */ /* 0x000fc8000ff7e0ff */
[----:B------:R-:W-:Y:S02]  /*22a50*/  IADD3.X R219, PT, PT, R233, UR14, RZ, P3, !PT ;  /* 0x0000000ee9db7c10 */ /* 0x000fe40009ffe4ff */
[----:B------:R-:W3:Y:S04]  /*22a60*/  LDL.LU.64 R232, [R1+0x618] ;  /* 0x0006180001e87983 */ /* 0x000ee80000300a00 */
        /* <DEDUP_REMOVED lines=14> */
[----:B------:R-:W4:Y:S01]  /*22b50*/  LDL.LU.64 R236, [R1+0x568] ;  /* 0x0005680001ec7983 */ /* 0x000f220000300a00 */
[----:B------:R-:W-:-:S03]  /*22b60*/  IADD3 R202, P3, PT, R214, UR13, RZ ;  /* 0x0000000dd6ca7c10 */ /* 0x000fc6000ff7e0ff */
[----:B------:R3:W-:Y:S01]  /*22b70*/  LDGSTS.E [R246+0x44100], desc[UR22][R208.64], P2 ;  /* 0x44100000d0f67fae */ /* 0x0007e200091a1016 */
[----:B------:R-:W-:Y:S02]  /*22b80*/  IADD3.X R203, PT, PT, R215, UR14, RZ, P3, !PT ;  /* 0x0000000ed7cb7c10 */ /* 0x000fe40009ffe4ff */
[----:B------:R-:W-:Y:S01]  /*22b90*/  IADD3 R198, P3, PT, R216, UR13, RZ ;  /* 0x0000000dd8c67c10 */ /* 0x000fe2000ff7e0ff */
[----:B------:R-:W-:Y:S03]  /*22ba0*/  STL.64 [R1+0x98], R208 ;  /* 0x000098d001007387 */ /* 0x000fe60000100a00 */
[----:B------:R-:W-:Y:S01]  /*22bb0*/  IADD3.X R199, PT, PT, R217, UR14, RZ, P3, !PT ;  /* 0x0000000ed9c77c10 */ /* 0x000fe20009ffe4ff */
[----:B------:R1:W-:Y:S04]  /*22bc0*/  STL.64 [R1+0xc8], R202 ;  /* 0x0000c8ca01007387 */ /* 0x0003e80000100a00 */
[----:B------:R-:W-:Y:S01]  /*22bd0*/  LDGSTS.E [R246+0x44500], desc[UR22][R202.64], P2 ;  /* 0x44500000caf67fae */ /* 0x000fe200091a1016 */
[----:B------:R-:W-:-:S03]  /*22be0*/  IADD3 R216, P3, PT, R220, UR13, RZ ;  /* 0x0000000ddcd87c10 */ /* 0x000fc6000ff7e0ff */
[----:B------:R-:W-:Y:S04]  /*22bf0*/  LDGSTS.E [R246+0x44900], desc[UR22][R198.64], P2 ;  /* 0x44900000c6f67fae */ /* 0x000fe800091a1016 */
[----:B-1----:R-:W4:Y:S04]  /*22c00*/  LDL.LU.64 R202, [R1+0x530] ;  /* 0x0005300001ca7983 */ /* 0x002f280000300a00 */
[----:B------:R1:W-:Y:S01]  /*22c10*/  STL.64 [R1+0x118], R198 ;  /* 0x000118c601007387 */ /* 0x0003e20000100a00 */
[----:B------:R-:W-:-:S05]  /*22c20*/  IADD3.X R217, PT, PT, R221, UR14, RZ, P3, !PT ;  /* 0x0000000eddd97c10 */ /* 0x000fca0009ffe4ff */
[----:B------:R-:W-:Y:S04]  /*22c30*/  LDGSTS.E [R246+0x44d00], desc[UR22][R216.64], P2 ;  /* 0x44d00000d8f67fae */ /* 0x000fe800091a1016 */
[----:B-1----:R-:W4:Y:S04]  /*22c40*/  LDL.LU.64 R198, [R1+0x4f8] ;  /* 0x0004f80001c67983 */ /* 0x002f280000300a00 */
[----:B------:R-:W4:Y:S04]  /*22c50*/  LDL.LU.64 R250, [R1+0x488] ;  /* 0x0004880001fa7983 */ /* 0x000f280000300a00 */
[----:B------:R-:W4:Y:S04]  /*22c60*/  LDL.LU.64 R210, [R1+0x428] ;  /* 0x0004280001d27983 */ /* 0x000f280000300a00 */
[----:B------:R1:W-:Y:S01]  /*22c70*/  STL.64 [R1+0x130], R216 ;  /* 0x000130d801007387 */ /* 0x0003e20000100a00 */
[----:B--2---:R-:W-:-:S04]  /*22c80*/  IADD3 R220, P3, PT, R224, UR13, RZ ;  /* 0x0000000de0dc7c10 */ /* 0x004fc8000ff7e0ff */
[----:B------:R-:W-:-:S05]  /*22c90*/  IADD3.X R221, PT, PT, R225, UR14, RZ, P3, !PT ;  /* 0x0000000ee1dd7c10 */ /* 0x000fca0009ffe4ff */
[----:B------:R2:W-:Y:S04]  /*22ca0*/  STL.64 [R1+0x150], R220 ;  /* 0x000150dc01007387 */ /* 0x0005e80000100a00 */
[----:B------:R-:W4:Y:S04]  /*22cb0*/  LDL.LU.64 R214, [R1+0x3c8] ;  /* 0x0003c80001d67983 */ /* 0x000f280000300a00 */
[----:B-1----:R-:W4:Y:S04]  /*22cc0*/  LDL.LU.64 R216, [R1+0x370] ;  /* 0x0003700001d87983 */ /* 0x002f280000300a00 */
[----:B------:R-:W-:Y:S01]  /*22cd0*/  LDGSTS.E [R246+0x45100], desc[UR22][R220.64], P2 ;  /* 0x45100000dcf67fae */ /* 0x000fe200091a1016 */
[----:B---3--:R-:W-:-:S04]  /*22ce0*/  IADD3 R208, P3, PT, R232, UR13, RZ ;  /* 0x0000000de8d07c10 */ /* 0x008fc8000ff7e0ff */
[----:B------:R-:W-:-:S05]  /*22cf0*/  IADD3.X R209, PT, PT, R233, UR14, RZ, P3, !PT ;  /* 0x0000000ee9d17c10 */ /* 0x000fca0009ffe4ff */
[----:B------:R1:W-:Y:S04]  /*22d00*/  STL.64 [R1+0x168], R208 ;  /* 0x000168d001007387 */ /* 0x0003e80000100a00 */
[----:B--2---:R-:W2:Y:S04]  /*22d10*/  LDL.LU.64 R220, [R1+0x320] ;  /* 0x0003200001dc7983 */ /* 0x004ea80000300a00 */
[----:B------:R-:W3:Y:S01]  /*22d20*/  LDL.LU.64 R224, [R1+0x2d0] ;  /* 0x0002d00001e07983 */ /* 0x000ee20000300a00 */
[----:B----4-:R-:W-:-:S03]  /*22d30*/  IADD3 R232, P3, PT, R230, UR13, RZ ;  /* 0x0000000de6e87c10 */ /* 0x010fc6000ff7e0ff */
[----:B------:R1:W-:Y:S01]  /*22d40*/  LDGSTS.E [R246+0x45500], desc[UR22][R208.64], P2 ;  /* 0x45500000d0f67fae */ /* 0x0003e200091a1016 */
[----:B------:R-:W-:-:S05]  /*22d50*/  IADD3.X R233, PT, PT, R231, UR14, RZ, P3, !PT ;  /* 0x0000000ee7e97c10 */ /* 0x000fca0009ffe4ff */
[----:B------:R-:W-:Y:S04]  /*22d60*/  STL.64 [R1+0x188], R232 ;  /* 0x000188e801007387 */ /* 0x000fe80000100a00 */
[----:B------:R-:W-:Y:S01]  /*22d70*/  LDGSTS.E [R246+0x45900], desc[UR22][R232.64], P2 ;  /* 0x45900000e8f67fae */ /* 0x000fe200091a1016 */
[----:B------:R-:W-:-:S04]  /*22d80*/  IADD3 R230, P3, PT, R226, UR13, RZ ;  /* 0x0000000de2e67c10 */ /* 0x000fc8000ff7e0ff */
[----:B------:R-:W-:Y:S02]  /*22d90*/  IADD3.X R231, PT, PT, R227, UR14, RZ, P3, !PT ;  /* 0x0000000ee3e77c10 */ /* 0x000fe40009ffe4ff */
[----:B------:R-:W4:Y:S04]  /*22da0*/  LDL.LU.64 R226, [R1+0x280] ;  /* 0x0002800001e27983 */ /* 0x000f280000300a00 */
[----:B------:R1:W-:Y:S02]  /*22db0*/  STL.64 [R1+0x1b0], R230 ;  /* 0x0001b0e601007387 */ /* 0x0003e40000100a00 */
[----:B-1----:R-:W-:Y:S02]  /*22dc0*/  IADD3 R208, P3, PT, R236, UR13, RZ ;  /* 0x0000000decd07c10 */ /* 0x002fe4000ff7e0ff */
[----:B------:R-:W-:Y:S02]  /*22dd0*/  LDGSTS.E [R246+0x45d00], desc[UR22][R230.64], P2 ;  /* 0x45d00000e6f67fae */ /* 0x000fe400091a1016 */
[----:B------:R-:W-:-:S05]  /*22de0*/  IADD3.X R209, PT, PT, R237, UR14, RZ, P3, !PT ;  /* 0x0000000eedd17c10 */ /* 0x000fca0009ffe4ff */
[----:B------:R1:W-:Y:S04]  /*22df0*/  LDGSTS.E [R246+0x46100], desc[UR22][R208.64], P2 ;  /* 0x46100000d0f67fae */ /* 0x0003e800091a1016 */
[----:B------:R-:W4:Y:S04]  /*22e00*/  LDL.LU.64 R230, [R1+0xd0] ;  /* 0x0000d00001e67983 */ /* 0x000f280000300a00 */
[----:B------:R1:W-:Y:S04]  /*22e10*/  STL.64 [R1+0x1d0], R208 ;  /* 0x0001d0d001007387 */ /* 0x0003e80000100a00 */
[----:B------:R-:W4:Y:S04]  /*22e20*/  LDL.LU.64 R232, [R1+0xb8] ;  /* 0x0000b80001e87983 */ /* 0x000f280000300a00 */
[----:B------:R-:W4:Y:S01]  /*22e30*/  LDL.64 R236, [R1+0x90] ;  /* 0x0000900001ec7983 */ /* 0x000f220000100a00 */
[----:B-1----:R-:W-:-:S04]  /*22e40*/  IADD3 R208, P3, PT, R202, UR13, RZ ;  /* 0x0000000dcad07c10 */ /* 0x002fc8000ff7e0ff */
[----:B------:R-:W-:Y:S02]  /*22e50*/  IADD3.X R209, PT, PT, R203, UR14, RZ, P3, !PT ;  /* 0x0000000ecbd17c10 */ /* 0x000fe40009ffe4ff */
[----:B------:R-:W-:-:S03]  /*22e60*/  IADD3 R202, P3, PT, R198, UR13, RZ ;  /* 0x0000000dc6ca7c10 */ /* 0x000fc6000ff7e0ff */
[----:B------:R1:W-:Y:S01]  /*22e70*/  LDGSTS.E [R246+0x46500], desc[UR22][R208.64], P2 ;  /* 0x46500000d0f67fae */ /* 0x0003e200091a1016 */
[----:B------:R-:W-:Y:S02]  /*22e80*/  IADD3.X R203, PT, PT, R199, UR14, RZ, P3, !PT ;  /* 0x0000000ec7cb7c10 */ /* 0x000fe40009ffe4ff */
[----:B------:R-:W-:Y:S01]  /*22e90*/  IADD3 R198, P3, PT, R250, UR13, RZ ;  /* 0x0000000dfac67c10 */ /* 0x000fe2000ff7e0ff */
[----:B------:R1:W-:Y:S03]  /*22ea0*/  STL.64 [R1+0x1f0], R208 ;  /* 0x0001f0d001007387 */ /* 0x0003e60000100a00 */
[----:B------:R-:W-:Y:S01]  /*22eb0*/  IADD3.X R199, PT, PT, R251, UR14, RZ, P3, !PT ;  /* 0x0000000efbc77c10 */ /* 0x000fe20009ffe4ff */
[----:B------:R1:W-:Y:S04]  /*22ec0*/  STL.64 [R1+0x210], R202 ;  /* 0x000210ca01007387 */ /* 0x0003e80000100a00 */
[----:B------:R1:W-:Y:S02]  /*22ed0*/  LDGSTS.E [R246+0x46900], desc[UR22][R202.64], P2 ;  /* 0x46900000caf67fae */ /* 0x0003e400091a1016 */
[----:B-1----:R-:W-:-:S02]  /*22ee0*/  IADD3 R208, P3, PT, R210, UR13, RZ ;  /* 0x0000000dd2d07c10 */ /* 0x002fc4000ff7e0ff */
[----:B------:R1:W-:Y:S02]  /*22ef0*/  STL.64 [R1+0x230], R198 ;  /* 0x000230c601007387 */ /* 0x0003e40000100a00 */
[----:B------:R-:W-:Y:S02]  /*22f00*/  IADD3.X R209, PT, PT, R211, UR14, RZ, P3, !PT ;  /* 0x0000000ed3d17c10 */ /* 0x000fe40009ffe4ff */
[----:B------:R1:W-:Y:S04]  /*22f10*/  LDGSTS.E [R246+0x46d00], desc[UR22][R198.64], P2 ;  /* 0x46d00000c6f67fae */ /* 0x0003e800091a1016 */
[----:B------:R2:W-:Y:S04]  /*22f20*/  STL.64 [R1+0x248], R208 ;  /* 0x000248d001007387 */ /* 0x0005e80000100a00 */
[----:B------:R2:W-:Y:S01]  /*22f30*/  LDGSTS.E [R246+0x47100], desc[UR22][R208.64], P2 ;  /* 0x47100000d0f67fae */ /* 0x0005e200091a1016 */
[----:B------:R-:W-:-:S04]  /*22f40*/  IADD3 R202, P3, PT, R214, UR13, RZ ;  /* 0x0000000dd6ca7c10 */ /* 0x000fc8000ff7e0ff */
[----:B------:R-:W-:Y:S02]  /*22f50*/  IADD3.X R203, PT, PT, R215, UR14, RZ, P3, !PT ;  /* 0x0000000ed7cb7c10 */ /* 0x000fe40009ffe4ff */
[----:B-1----:R-:W-:-:S03]  /*22f60*/  IADD3 R198, P3, PT, R216, UR13, RZ ;  /* 0x0000000dd8c67c10 */ /* 0x002fc6000ff7e0ff */
[----:B------:R3:W-:Y:S01]  /*22f70*/  LDGSTS.E [R246+0x47500], desc[UR22][R202.64], P2 ;  /* 0x47500000caf67fae */ /* 0x0007e200091a1016 */
[----:B------:R-:W-:-:S03]  /*22f80*/  IADD3.X R199, PT, PT, R217, UR14, RZ, P3, !PT ;  /* 0x0000000ed9c77c10 */ /* 0x000fc60009ffe4ff */
[----:B------:R3:W-:Y:S01]  /*22f90*/  STL.64 [R1+0x268], R202 ;  /* 0x000268ca01007387 */ /* 0x0007e20000100a00 */
[----:B--2---:R-:W-:-:S03]  /*22fa0*/  IADD3 R208, P3, PT, R220, UR13, RZ ;  /* 0x0000000ddcd07c10 */ /* 0x004fc6000ff7e0ff */
[----:B------:R4:W-:Y:S01]  /*22fb0*/  LDGSTS.E [R246+0x47900], desc[UR22][R198.64], P2 ;  /* 0x47900000c6f67fae */ /* 0x0009e200091a1016 */
[----:B------:R-:W-:Y:S02]  /*22fc0*/  IADD3.X R209, PT, PT, R221, UR14, RZ, P3, !PT ;  /* 0x0000000eddd17c10 */ /* 0x000fe40009ffe4ff */
[----:B---3--:R-:W-:Y:S01]  /*22fd0*/  IADD3 R202, P3, PT, R224, UR13, RZ ;  /* 0x0000000de0ca7c10 */ /* 0x008fe2000ff7e0ff */
[----:B------:R4:W-:Y:S03]  /*22fe0*/  STL.64 [R1+0x288], R198 ;  /* 0x000288c601007387 */ /* 0x0009e60000100a00 */
[----:B------:R-:W-:Y:S01]  /*22ff0*/  IADD3.X R203, PT, PT, R225, UR14, RZ, P3, !PT ;  /* 0x0000000ee1cb7c10 */ /* 0x000fe20009ffe4ff */
[----:B------:R1:W-:Y:S04]  /*23000*/  STL.64 [R1+0x2a8], R208 ;  /* 0x0002a8d001007387 */ /* 0x0003e80000100a00 */
[----:B------:R1:W-:Y:S04]  /*23010*/  LDGSTS.E [R246+0x47d00], desc[UR22][R208.64], P2 ;  /* 0x47d00000d0f67fae */ /* 0x0003e800091a1016 */
[----:B------:R2:W-:Y:S04]  /*23020*/  STL.64 [R1+0x2c8], R202 ;  /* 0x0002c8ca01007387 */ /* 0x0005e80000100a00 */
[----:B------:R2:W-:Y:S01]  /*23030*/  LDGSTS.E [R246+0x50100], desc[UR22][R202.64], P2 ;  /* 0x50100000caf67fae */ /* 0x0005e200091a1016 */
[----:B----4-:R-:W-:-:S04]  /*23040*/  IADD3 R198, P3, PT, R226, UR13, RZ ;  /* 0x0000000de2c67c10 */ /* 0x010fc8000ff7e0ff */
[----:B------:R-:W-:-:S05]  /*23050*/  IADD3.X R199, PT, PT, R227, UR14, RZ, P3, !PT ;  /* 0x0000000ee3c77c10 */ /* 0x000fca0009ffe4ff */
[----:B------:R3:W-:Y:S04]  /*23060*/  STL.64 [R1+0x2e0], R198 ;  /* 0x0002e0c601007387 */ /* 0x0007e80000100a00 */
[----:B------:R3:W-:Y:S01]  /*23070*/  LDGSTS.E [R246+0x50500], desc[UR22][R198.64], P2 ;  /* 0x50500000c6f67fae */ /* 0x0007e200091a1016 */
[----:B-1----:R-:W-:-:S04]  /*23080*/  IADD3 R208, P3, PT, R230, UR13, RZ ;  /* 0x0000000de6d07c10 */ /* 0x002fc8000ff7e0ff */
[----:B------:R-:W-:Y:S02]  /*23090*/  IADD3.X R209, PT, PT, R231, UR14, RZ, P3, !PT ;  /* 0x0000000ee7d17c10 */ /* 0x000fe40009ffe4ff */
[----:B--2---:R-:W-:-:S03]  /*230a0*/  IADD3 R202, P3, PT, R232, UR13, RZ ;  /* 0x0000000de8ca7c10 */ /* 0x004fc6000ff7e0ff */
[----:B------:R1:W-:Y:S01]  /*230b0*/  LDGSTS.E [R246+0x50900], desc[UR22][R208.64], P2 ;  /* 0x50900000d0f67fae */ /* 0x0003e200091a1016 */
[----:B------:R-:W-:Y:S02]  /*230c0*/  IADD3.X R203, PT, PT, R233, UR14, RZ, P3, !PT ;  /* 0x0000000ee9cb7c10 */ /* 0x000fe40009ffe4ff */
[----:B---3--:R-:W-:Y:S01]  /*230d0*/  IADD3 R198, P3, PT, R236, UR13, RZ ;  /* 0x0000000decc67c10 */ /* 0x008fe2000ff7e0ff */
[----:B------:R1:W-:Y:S03]  /*230e0*/  STL.64 [R1+0x300], R208 ;  /* 0x000300d001007387 */ /* 0x0003e60000100a00 */
[----:B------:R-:W-:Y:S01]  /*230f0*/  IADD3.X R199, PT, PT, R237, UR14, RZ, P3, !PT ;  /* 0x0000000eedc77c10 */ /* 0x000fe20009ffe4ff */
[----:B------:R2:W-:Y:S04]  /*23100*/  STL.64 [R1+0x320], R202 ;  /* 0x000320ca01007387 */ /* 0x0005e80000100a00 */
[----:B------:R2:W-:Y:S01]  /*23110*/  LDGSTS.E [R246+0x50d00], desc[UR22][R202.64], P2 ;  /* 0x50d00000caf67fae */ /* 0x0005e200091a1016 */
[----:B-1----:R-:W-:-:S03]  /*23120*/  IADD3 R208, P3, PT, R86, UR13, RZ ;  /* 0x0000000d56d07c10 */ /* 0x002fc6000ff7e0ff */
[----:B------:R1:W-:Y:S01]  /*23130*/  STL.64 [R1+0x340], R198 ;  /* 0x000340c601007387 */ /* 0x0003e20000100a00 */
[----:B------:R-:W-:-:S03]  /*23140*/  IADD3.X R209, PT, PT, R87, UR14, RZ, P3, !PT ;  /* 0x0000000e57d17c10 */ /* 0x000fc60009ffe4ff */
[----:B------:R1:W-:Y:S01]  /*23150*/  LDGSTS.E [R246+0x51100], desc[UR22][R198.64], P2 ;  /* 0x51100000c6f67fae */ /* 0x0003e200091a1016 */
[----:B--2---:R-:W-:-:S03]  /*23160*/  IADD3 R202, P3, PT, R84, UR13, RZ ;  /* 0x0000000d54ca7c10 */ /* 0x004fc6000ff7e0ff */
[----:B------:R-:W-:Y:S01]  /*23170*/  STL.64 [R1+0x370], R208 ;  /* 0x000370d001007387 */ /* 0x000fe20000100a00 */
[----:B------:R-:W-:-:S03]  /*23180*/  IADD3.X R203, PT, PT, R85, UR14, RZ, P3, !PT ;  /* 0x0000000e55cb7c10 */ /* 0x000fc60009ffe4ff */
[----:B------:R-:W-:Y:S01]  /*23190*/  LDGSTS.E [R246+0x51500], desc[UR22][R208.64], P2 ;  /* 0x51500000d0f67fae */ /* 0x000fe200091a1016 */
[----:B-1----:R-:W-:-:S03]  /*231a0*/  IADD3 R198, P3, PT, R6, UR13, RZ ;  /* 0x0000000d06c67c10 */ /* 0x002fc6000ff7e0ff */
[----:B------:R-:W-:Y:S01]  /*231b0*/  STL.64 [R1+0x390], R202 ;  /* 0x000390ca01007387 */ /* 0x000fe20000100a00 */
[----:B------:R-:W-:-:S03]  /*231c0*/  IADD3.X R199, PT, PT, R7, UR14, RZ, P3, !PT ;  /* 0x0000000e07c77c10 */ /* 0x000fc60009ffe4ff */
[----:B------:R-:W-:Y:S01]  /*231d0*/  LDGSTS.E [R246+0x51900], desc[UR22][R202.64], P2 ;  /* 0x51900000caf67fae */ /* 0x000fe200091a1016 */
[----:B------:R-:W-:-:S03]  /*231e0*/  IADD3 R86, P3, PT, R100, UR13, RZ ;  /* 0x0000000d64567c10 */ /* 0x000fc6000ff7e0ff */
[----:B------:R-:W-:Y:S01]  /*231f0*/  STL.64 [R1+0x3a8], R198 ;  /* 0x0003a8c601007387 */ /* 0x000fe20000100a00 */
[----:B------:R-:W-:Y:S02]  /*23200*/  IADD3.X R87, PT, PT, R101, UR14, RZ, P3, !PT ;  /* 0x0000000e65577c10 */ /* 0x000fe40009ffe4ff */
[----:B------:R-:W-:Y:S01]  /*23210*/  IADD3 R84, P3, PT, R108, UR13, RZ ;  /* 0x0000000d6c547c10 */ /* 0x000fe2000ff7e0ff */
[----:B------:R-:W-:Y:S03]  /*23220*/  LDGSTS.E [R246+0x51d00], desc[UR22][R198.64], P2 ;  /* 0x51d00000c6f67fae */ /* 0x000fe600091a1016 */
[----:B------:R-:W-:Y:S01]  /*23230*/  IADD3.X R85, PT, PT, R109, UR14, RZ, P3, !PT ;  /* 0x0000000e6d557c10 */ /* 0x000fe20009ffe4ff */
[----:B------:R1:W-:Y:S01]  /*23240*/  STL.64 [R1+0x3c8], R86 ;  /* 0x0003c85601007387 */ /* 0x0003e20000100a00 */
[----:B------:R-:W-:-:S03]  /*23250*/  IADD3 R6, P3, PT, R112, UR13, RZ ;  /* 0x0000000d70067c10 */ /* 0x000fc6000ff7e0ff */
[----:B------:R1:W-:Y:S01]  /*23260*/  LDGSTS.E [R246+0x52100], desc[UR22][R86.64], P2 ;  /* 0x5210000056f67fae */ /* 0x0003e200091a1016 */
[----:B------:R-:W-:-:S03]  /*23270*/  IADD3.X R7, PT, PT, R113, UR14, RZ, P3, !PT ;  /* 0x0000000e71077c10 */ /* 0x000fc60009ffe4ff */
[----:B------:R2:W-:Y:S04]  /*23280*/  STL.64 [R1+0x3f0], R84 ;  /* 0x0003f05401007387 */ /* 0x0005e80000100a00 */
[----:B------:R2:W-:Y:S01]  /*23290*/  LDGSTS.E [R246+0x52500], desc[UR22][R84.64], P2 ;  /* 0x5250000054f67fae */ /* 0x0005e200091a1016 */
[----:B-1----:R-:W-:-:S03]  /*232a0*/  IADD3 R86, P3, PT, R124, UR13, RZ ;  /* 0x0000000d7c567c10 */ /* 0x002fc6000ff7e0ff */
[----:B------:R1:W-:Y:S01]  /*232b0*/  STL.64 [R1+0x410], R6 ;  /* 0x0004100601007387 */ /* 0x0003e20000100a00 */
[----:B------:R-:W-:-:S03]  /*232c0*/  IADD3.X R87, PT, PT, R125, UR14, RZ, P3, !PT ;  /* 0x0000000e7d577c10 */ /* 0x000fc60009ffe4ff */
[----:B------:R1:W-:Y:S01]  /*232d0*/  LDGSTS.E [R246+0x52900], desc[UR22][R6.64], P2 ;  /* 0x5290000006f67fae */ /* 0x0003e200091a1016 */
[----:B--2---:R-:W-:-:S03]  /*232e0*/  IADD3 R84, P3, PT, R150, UR13, RZ ;  /* 0x0000000d96547c10 */ /* 0x004fc6000ff7e0ff */
[----:B------:R2:W-:Y:S01]  /*232f0*/  STL.64 [R1+0x438], R86 ;  /* 0x0004385601007387 */ /* 0x0005e20000100a00 */
[----:B------:R-:W-:-:S03]  /*23300*/  IADD3.X R85, PT, PT, R151, UR14, RZ, P3, !PT ;  /* 0x0000000e97557c10 */ /* 0x000fc60009ffe4ff */
        /* <DEDUP_REMOVED lines=40> */
[----:B------:R2:W-:Y:S04]  /*23590*/  LDGSTS.E [R246+0x55500], desc[UR22][R84.64], P2 ;  /* 0x5550000054f67fae */ /* 0x0005e800091a1016 */
[----:B------:R3:W-:Y:S04]  /*235a0*/  STL.64 [R1+0x5a0], R6 ;  /* 0x0005a00601007387 */ /* 0x0007e80000100a00 */
[----:B------:R-:W4:Y:S01]  /*235b0*/  LDL.LU.64 R236, [R1+0x910] ;  /* 0x0009100001ec7983 */ /* 0x000f220000300a00 */
[----:B-1----:R-:W-:-:S03]  /*235c0*/  IADD3 R86, P3, PT, R172, UR13, RZ ;  /* 0x0000000dac567c10 */ /* 0x002fc6000ff7e0ff */
[----:B------:R3:W-:Y:S01]  /*235d0*/  LDGSTS.E [R246+0x55900], desc[UR22][R6.64], P2 ;  /* 0x5590000006f67fae */ /* 0x0007e200091a1016 */
        /* <DEDUP_REMOVED lines=8> */
[----:B------:R-:W3:Y:S01]  /*23660*/  LDL.LU.64 R210, [R1+0x900] ;  /* 0x0009000001d27983 */ /* 0x000ee20000300a00 */
[----:B-1----:R-:W-:-:S03]  /*23670*/  IADD3 R86, P3, PT, R178, UR13, RZ ;  /* 0x0000000db2567c10 */ /* 0x002fc6000ff7e0ff */
[----:B------:R2:W-:Y:S01]  /*23680*/  LDGSTS.E [R246+0x56100], desc[UR22][R84.64], P2 ;  /* 0x5610000054f67fae */ /* 0x0005e200091a1016 */
[----:B------:R-:W-:-:S03]  /*23690*/  IADD3.X R87, PT, PT, R179, UR14, RZ, P3, !PT ;  /* 0x0000000eb3577c10 */ /* 0x000fc60009ffe4ff */
[----:B------:R1:W-:Y:S04]  /*236a0*/  STL.64 [R1+0x5d0], R6 ;  /* 0x0005d00601007387 */ /* 0x0003e80000100a00 */
[----:B------:R-:W3:Y:S01]  /*236b0*/  LDL.LU.64 R214, [R1+0x8f8] ;  /* 0x0008f80001d67983 */ /* 0x000ee20000300a00 */
[----:B--2---:R-:W-:-:S03]  /*236c0*/  IADD3 R84, P3, PT, R180, UR13, RZ ;  /* 0x0000000db4547c10 */ /* 0x004fc6000ff7e0ff */
[----:B------:R1:W-:Y:S01]  /*236d0*/  LDGSTS.E [R246+0x56500], desc[UR22][R6.64], P2 ;  /* 0x5650000006f67fae */ /* 0x0003e200091a1016 */
[----:B------:R-:W-:-:S03]  /*236e0*/  IADD3.X R85, PT, PT, R181, UR14, RZ, P3, !PT ;  /* 0x0000000eb5557c10 */ /* 0x000fc60009ffe4ff */
[----:B------:R-:W2:Y:S04]  /*236f0*/  LDL.LU.64 R216, [R1+0x8e8] ;  /* 0x0008e80001d87983 */ /* 0x000ea80000300a00 */
[----:B------:R1:W-:Y:S02]  /*23700*/  STL.64 [R1+0x5e0], R86 ;  /* 0x0005e05601007387 */ /* 0x0003e40000100a00 */
[----:B-1----:R-:W-:Y:S02]  /*23710*/  IADD3 R6, P3, PT, R182, UR13, RZ ;  /* 0x0000000db6067c10 */ /* 0x002fe4000ff7e0ff */
[----:B------:R1:W-:Y:S02]  /*23720*/  LDGSTS.E [R246+0x56900], desc[UR22][R86.64], P2 ;  /* 0x5690000056f67fae */ /* 0x0003e400091a1016 */
[----:B------:R-:W-:-:S02]  /*23730*/  IADD3.X R7, PT, PT, R183, UR14, RZ, P3, !PT ;  /* 0x0000000eb7077c10 */ /* 0x000fc40009ffe4ff */
[----:B------:R1:W-:Y:S04]  /*23740*/  STL.64 [R1+0x5f8], R84 ;  /* 0x0005f85401007387 */ /* 0x0003e80000100a00 */
[----:B------:R-:W2:Y:S01]  /*23750*/  LDL.LU.64 R220, [R1+0x8d8] ;  /* 0x0008d80001dc7983 */ /* 0x000ea20000300a00 */
[----:B-1----:R-:W-:-:S03]  /*23760*/  IADD3 R86, P3, PT, R184, UR13, RZ ;  /* 0x0000000db8567c10 */ /* 0x002fc6000ff7e0ff */
[----:B------:R1:W-:Y:S01]  /*23770*/  LDGSTS.E [R246+0x56d00], desc[UR22][R84.64], P2 ;  /* 0x56d0000054f67fae */ /* 0x0003e200091a1016 */
[----:B------:R-:W-:-:S03]  /*23780*/  IADD3.X R87, PT, PT, R185, UR14, RZ, P3, !PT ;  /* 0x0000000eb9577c10 */ /* 0x000fc60009ffe4ff */
[----:B------:R1:W-:Y:S04]  /*23790*/  STL.64 [R1+0x608], R6 ;  /* 0x0006080601007387 */ /* 0x0003e80000100a00 */
[----:B------:R-:W2:Y:S01]  /*237a0*/  LDL.LU.64 R224, [R1+0x8c8] ;  /* 0x0008c80001e07983 */ /* 0x000ea20000300a00 */
[----:B-1----:R-:W-:-:S03]  /*237b0*/  IADD3 R84, P3, PT, R186, UR13, RZ ;  /* 0x0000000dba547c10 */ /* 0x002fc6000ff7e0ff */
[----:B------:R1:W-:Y:S01]  /*237c0*/  LDGSTS.E [R246+0x57100], desc[UR22][R6.64], P2 ;  /* 0x5710000006f67fae */ /* 0x0003e200091a1016 */
[----:B------:R-:W-:-:S03]  /*237d0*/  IADD3.X R85, PT, PT, R187, UR14, RZ, P3, !PT ;  /* 0x0000000ebb557c10 */ /* 0x000fc60009ffe4ff */
[----:B------:R-:W2:Y:S04]  /*237e0*/  LDL.LU.64 R226, [R1+0x8b8] ;  /* 0x0008b80001e27983 */ /* 0x000ea80000300a00 */
[----:B------:R4:W-:Y:S01]  /*237f0*/  STL.64 [R1+0x618], R86 ;  /* 0x0006185601007387 */ /* 0x0009e20000100a00 */
[----:B-1----:R-:W-:-:S03]  /*23800*/  IADD3 R6, P3, PT, R188, UR13, RZ ;  /* 0x0000000dbc067c10 */ /* 0x002fc6000ff7e0ff */
[----:B------:R3:W-:Y:S01]  /*23810*/  STL.64 [R1+0x628], R84 ;  /* 0x0006285401007387 */ /* 0x0007e20000100a00 */
[----:B------:R-:W-:-:S03]  /*23820*/  IADD3.X R7, PT, PT, R189, UR14, RZ, P3, !PT ;  /* 0x0000000ebd077c10 */ /* 0x000fc60009ffe4ff */
[----:B------:R-:W2:Y:S04]  /*23830*/  LDL.LU.64 R230, [R1+0x8b0] ;  /* 0x0008b00001e67983 */ /* 0x000ea80000300a00 */
[----:B------:R2:W-:Y:S04]  /*23840*/  STL.64 [R1+0x638], R6 ;  /* 0x0006380601007387 */ /* 0x0005e80000100a00 */
[----:B------:R-:W2:Y:S04]  /*23850*/  LDL.LU.64 R232, [R1+0x8a0] ;  /* 0x0008a00001e87983 */ /* 0x000ea80000300a00 */
[----:B------:R4:W-:Y:S04]  /*23860*/  LDGSTS.E [R246+0x57500], desc[UR22][R86.64], P2 ;  /* 0x5750000056f67fae */ /* 0x0009e800091a1016 */
[----:B------:R3:W-:Y:S04]  /*23870*/  LDGSTS.E [R246+0x57900], desc[UR22][R84.64], P2 ;  /* 0x5790000054f67fae */ /* 0x0007e800091a1016 */
[----:B------:R2:W-:Y:S01]  /*23880*/  LDGSTS.E [R246+0x57d00], desc[UR22][R6.64], P2 ;  /* 0x57d0000006f67fae */ /* 0x0005e200091a1016 */
[----:B----4-:R-:W-:-:S04]  /*23890*/  IADD3 R86, P3, PT, R236, UR13, RZ ;  /* 0x0000000dec567c10 */ /* 0x010fc8000ff7e0ff */
[----:B------:R-:W-:Y:S02]  /*238a0*/  IADD3.X R87, PT, PT, R237, UR14, RZ, P3, !PT ;  /* 0x0000000eed577c10 */ /* 0x000fe40009ffe4ff */
[----:B------:R-:W4:Y:S04]  /*238b0*/  LDL.LU.64 R236, [R1+0x890] ;  /* 0x0008900001ec7983 */ /* 0x000f280000300a00 */
[----:B------:R-:W-:Y:S01]  /*238c0*/  LDGSTS.E [R244+0x40200], desc[UR22][R86.64], P2 ;  /* 0x4020000056f47fae */ /* 0x000fe200091a1016 */
[----:B---3--:R-:W-:-:S04]  /*238d0*/  IADD3 R84, P3, PT, R210, UR13, RZ ;  /* 0x0000000dd2547c10 */ /* 0x008fc8000ff7e0ff */
[----:B------:R-:W-:Y:S02]  /*238e0*/  IADD3.X R85, PT, PT, R211, UR14, RZ, P3, !PT ;  /* 0x0000000ed3557c10 */ /* 0x000fe40009ffe4ff */
[----:B------:R-:W3:Y:S04]  /*238f0*/  LDL.LU.64 R210, [R1+0x880] ;  /* 0x0008800001d27983 */ /* 0x000ee80000300a00 */
[----:B------:R-:W-:Y:S01]  /*23900*/  LDGSTS.E [R244+0x40600], desc[UR22][R84.64], P2 ;  /* 0x4060000054f47fae */ /* 0x000fe200091a1016 */
[----:B------:R-:W-:-:S04]  /*23910*/  IADD3 R100, P3, PT, R214, UR13, RZ ;  /* 0x0000000dd6647c10 */ /* 0x000fc8000ff7e0ff */
[----:B------:R-:W-:Y:S02]  /*23920*/  IADD3.X R101, PT, PT, R215, UR14, RZ, P3, !PT ;  /* 0x0000000ed7657c10 */ /* 0x000fe40009ffe4ff */
[----:B------:R-:W3:Y:S01]  /*23930*/  LDL.LU.64 R214, [R1+0x870] ;  /* 0x0008700001d67983 */ /* 0x000ee20000300a00 */
[----:B--2---:R-:W-:-:S03]  /*23940*/  IADD3 R6, P3, PT, R216, UR13, RZ ;  /* 0x0000000dd8067c10 */ /* 0x004fc6000ff7e0ff */
[----:B------:R-:W-:Y:S01]  /*23950*/  LDGSTS.E [R244+0x40a00], desc[UR22][R100.64], P2 ;  /* 0x40a0000064f47fae */ /* 0x000fe200091a1016 */
[----:B------:R-:W-:-:S03]  /*23960*/  IADD3.X R7, PT, PT, R217, UR14, RZ, P3, !PT ;  /* 0x0000000ed9077c10 */ /* 0x000fc60009ffe4ff */
[----:B------:R-:W2:Y:S04]  /*23970*/  LDL.LU.64 R216, [R1+0x868] ;  /* 0x0008680001d87983 */ /* 0x000ea80000300a00 */
[----:B------:R-:W-:Y:S01]  /*23980*/  LDGSTS.E [R244+0x40e00], desc[UR22][R6.64], P2 ;  /* 0x40e0000006f47fae */ /* 0x000fe200091a1016 */
[----:B------:R-:W-:-:S04]  /*23990*/  IADD3 R112, P3, PT, R220, UR13, RZ ;  /* 0x0000000ddc707c10 */ /* 0x000fc8000ff7e0ff */
[----:B------:R-:W-:Y:S02]  /*239a0*/  IADD3.X R113, PT, PT, R221, UR14, RZ, P3, !PT ;  /* 0x0000000edd717c10 */ /* 0x000fe40009ffe4ff */
[----:B------:R-:W2:Y:S04]  /*239b0*/  LDL.LU.64 R220, [R1+0x858] ;  /* 0x0008580001dc7983 */ /* 0x000ea80000300a00 */
[----:B------:R-:W-:Y:S01]  /*239c0*/  LDGSTS.E [R244+0x41200], desc[UR22][R112.64], P2 ;  /* 0x4120000070f47fae */ /* 0x000fe200091a1016 */
[----:B------:R-:W-:-:S04]  /*239d0*/  IADD3 R108, P3, PT, R224, UR13, RZ ;  /* 0x0000000de06c7c10 */ /* 0x000fc8000ff7e0ff */
[----:B------:R-:W-:Y:S02]  /*239e0*/  IADD3.X R109, PT, PT, R225, UR14, RZ, P3, !PT ;  /* 0x0000000ee16d7c10 */ /* 0x000fe40009ffe4ff */
[----:B------:R-:W2:Y:S01]  /*239f0*/  LDL.LU.64 R224, [R1+0x848] ;  /* 0x0008480001e07983 */ /* 0x000ea20000300a00 */
[----:B------:R-:W-:-:S03]  /*23a00*/  IADD3 R124, P3, PT, R226, UR13, RZ ;  /* 0x0000000de27c7c10 */ /* 0x000fc6000ff7e0ff */
[----:B------:R-:W-:Y:S01]  /*23a10*/  LDGSTS.E [R244+0x41600], desc[UR22][R108.64], P2 ;  /* 0x416000006cf47fae */ /* 0x000fe200091a1016 */
[----:B------:R-:W-:-:S03]  /*23a20*/  IADD3.X R125, PT, PT, R227, UR14, RZ, P3, !PT ;  /* 0x0000000ee37d7c10 */ /* 0x000fc60009ffe4ff */
        /* <DEDUP_REMOVED lines=10> */
[----:B----4-:R-:W-:-:S04]  /*23ad0*/  IADD3 R156, P3, PT, R236, UR13, RZ ;  /* 0x0000000dec9c7c10 */ /* 0x010fc8000ff7e0ff */
[----:B------:R-:W-:Y:S02]  /*23ae0*/  IADD3.X R157, PT, PT, R237, UR14, RZ, P3, !PT ;  /* 0x0000000eed9d7c10 */ /* 0x000fe40009ffe4ff */
[----:B------:R-:W4:Y:S04]  /*23af0*/  LDL.LU.64 R236, [R1+0x7f0] ;  /* 0x0007f00001ec7983 */ /* 0x000f280000300a00 */
[----:B------:R-:W4:Y:S04]  /*23b00*/  LDL.LU.64 R160, [R1+0x7d8] ;  /* 0x0007d80001a07983 */ /* 0x000f280000300a00 */
[----:B------:R-:W4:Y:S04]  /*23b10*/  LDL.LU.64 R152, [R1+0x7b8] ;  /* 0x0007b80001987983 */ /* 0x000f280000300a00 */
[----:B------:R-:W4:Y:S04]  /*23b20*/  LDL.LU.64 R250, [R1+0x7a8] ;  /* 0x0007a80001fa7983 */ /* 0x000f280000300a00 */
[----:B------:R-:W4:Y:S01]  /*23b30*/  LDL.LU.64 R198, [R1+0x790] ;  /* 0x0007900001c67983 */ /* 0x000f220000300a00 */
[----:B---3--:R-:W-:-:S03]  /*23b40*/  IADD3 R158, P3, PT, R210, UR13, RZ ;  /* 0x0000000dd29e7c10 */ /* 0x008fc6000ff7e0ff */
[----:B------:R-:W3:Y:S01]  /*23b50*/  LDL.LU.64 R202, [R1+0x778] ;  /* 0x0007780001ca7983 */ /* 0x000ee20000300a00 */
[----:B------:R-:W-:-:S03]  /*23b60*/  IADD3.X R159, PT, PT, R211, UR14, RZ, P3, !PT ;  /* 0x0000000ed39f7c10 */ /* 0x000fc60009ffe4ff */
[----:B------:R-:W3:Y:S04]  /*23b70*/  LDL.LU.64 R208, [R1+0x760] ;  /* 0x0007600001d07983 */ /* 0x000ee80000300a00 */
[----:B------:R-:W-:Y:S01]  /*23b80*/  LDGSTS.E [R244+0x42600], desc[UR22][R156.64], P2 ;  /* 0x426000009cf47fae */ /* 0x000fe200091a1016 */
[----:B------:R-:W-:-:S03]  /*23b90*/  IADD3 R166, P3, PT, R214, UR13, RZ ;  /* 0x0000000dd6a67c10 */ /* 0x000fc6000ff7e0ff */
[----:B------:R-:W-:Y:S01]  /*23ba0*/  LDGSTS.E [R244+0x42a00], desc[UR22][R158.64], P2 ;  /* 0x42a000009ef47fae */ /* 0x000fe200091a1016 */
[----:B------:R-:W-:Y:S02]  /*23bb0*/  IADD3.X R167, PT, PT, R215, UR14, RZ, P3, !PT ;  /* 0x0000000ed7a77c10 */ /* 0x000fe40009ffe4ff */
[----:B--2---:R-:W-:-:S03]  /*23bc0*/  IADD3 R174, P3, PT, R216, UR13, RZ ;  /* 0x0000000dd8ae7c10 */ /* 0x004fc6000ff7e0ff */
[----:B------:R-:W-:Y:S01]  /*23bd0*/  LDGSTS.E [R244+0x42e00], desc[UR22][R166.64], P2 ;  /* 0x42e00000a6f47fae */ /* 0x000fe200091a1016 */
[----:B------:R-:W-:-:S03]  /*23be0*/  IADD3.X R175, PT, PT, R217, UR14, RZ, P3, !PT ;  /* 0x0000000ed9af7c10 */ /* 0x000fc60009ffe4ff */
[----:B------:R-:W2:Y:S04]  /*23bf0*/  LDL.LU.64 R216, [R1+0x740] ;  /* 0x0007400001d87983 */ /* 0x000ea80000300a00 */
[----:B------:R-:W-:Y:S01]  /*23c00*/  LDGSTS.E [R244+0x43200], desc[UR22][R174.64], P2 ;  /* 0x43200000aef47fae */ /* 0x000fe200091a1016 */
[----:B------:R-:W-:-:S04]  /*23c10*/  IADD3 R182, P3, PT, R220, UR13, RZ ;  /* 0x0000000ddcb67c10 */ /* 0x000fc8000ff7e0ff */
[----:B------:R-:W-:-:S05]  /*23c20*/  IADD3.X R183, PT, PT, R221, UR14, RZ, P3, !PT ;  /* 0x0000000eddb77c10 */ /* 0x000fca0009ffe4ff */
[----:B------:R-:W-:Y:S01]  /*23c30*/  LDGSTS.E [R244+0x43600], desc[UR22][R182.64], P2 ;  /* 0x43600000b6f47fae */ /* 0x000fe200091a1016 */
[----:B------:R-:W-:-:S04]  /*23c40*/  IADD3 R210, P3, PT, R224, UR13, RZ ;  /* 0x0000000de0d27c10 */ /* 0x000fc8000ff7e0ff */
[----:B------:R-:W-:Y:S02]  /*23c50*/  IADD3.X R211, PT, PT, R225, UR14, RZ, P3, !PT ;  /* 0x0000000ee1d37c10 */ /* 0x000fe40009ffe4ff */
[----:B------:R-:W2:Y:S01]  /*23c60*/  LDL.LU.64 R224, [R1+0x718] ;  /* 0x0007180001e07983 */ /* 0x000ea20000300a00 */
[----:B------:R-:W-:-:S03]  /*23c70*/  IADD3 R214, P3, PT, R226, UR13, RZ ;  /* 0x0000000de2d67c10 */ /* 0x000fc6000ff7e0ff */
[----:B------:R-:W-:Y:S01]  /*23c80*/  LDGSTS.E [R244+0x43a00], desc[UR22][R210.64], P2 ;  /* 0x43a00000d2f47fae */ /* 0x000fe200091a1016 */
[----:B------:R-:W-:-:S05]  /*23c90*/  IADD3.X R215, PT, PT, R227, UR14, RZ, P3, !PT ;  /* 0x0000000ee3d77c10 */ /* 0x000fca0009ffe4ff */
[----:B------:R-:W-:Y:S01]  /*23ca0*/  LDGSTS.E [R244+0x43e00], desc[UR22][R214.64], P2 ;  /* 0x43e00000d6f47fae */ /* 0x000fe200091a1016 */
[----:B------:R-:W-:-:S04]  /*23cb0*/  IADD3 R220, P3, PT, R230, UR13, RZ ;  /* 0x0000000de6dc7c10 */ /* 0x000fc8000ff7e0ff */
[----:B------:R-:W-:Y:S02]  /*23cc0*/  IADD3.X R221, PT, PT, R231, UR14, RZ, P3, !PT ;  /* 0x0000000ee7dd7c10 */ /* 0x000fe40009ffe4ff */
[----:B------:R-:W-:-:S03]  /*23cd0*/  IADD3 R226, P3, PT, R232, UR13, RZ ;  /* 0x0000000de8e27c10 */ /* 0x000fc6000ff7e0ff */
[----:B------:R-:W-:Y:S01]  /*23ce0*/  LDGSTS.E [R244+0x44200], desc[UR22][R220.64], P2 ;  /* 0x44200000dcf47fae */ /* 0x000fe200091a1016 */
[----:B------:R-:W-:-:S03]  /*23cf0*/  IADD3.X R227, PT, PT, R233, UR14, RZ, P3, !PT ;  /* 0x0000000ee9e37c10 */ /* 0x000fc60009ffe4ff */
[----:B------:R-:W2:Y:S04]  /*23d00*/  LDL.LU.64 R232, [R1+0x708] ;  /* 0x0007080001e87983 */ /* 0x000ea80000300a00 */
[----:B------:R-:W-:Y:S01]  /*23d10*/  LDGSTS.E [R244+0x44600], desc[UR22][R226.64], P2 ;  /* 0x44600000e2f47fae */ /* 0x000fe200091a1016 */
[----:B----4-:R-:W-:-:S04]  /*23d20*/  IADD3 R230, P3, PT, R236, UR13, RZ ;  /* 0x0000000dece67c10 */ /* 0x010fc8000ff7e0ff */
[----:B------:R-:W-:Y:S02]  /*23d30*/  IADD3.X R231, PT, PT, R237, UR14, RZ, P3, !PT ;  /* 0x0000000eede77c10 */ /* 0x000fe40009ffe4ff */
[----:B------:R-:W-:-:S03]  /*23d40*/  IADD3 R236, P3, PT, R160, UR13, RZ ;  /* 0x0000000da0ec7c10 */ /* 0x000fc6000ff7e0ff */
[----:B------:R-:W-:Y:S01]  /*23d50*/  LDGSTS.E [R244+0x44a00], desc[UR22][R230.64], P2 ;  /* 0x44a00000e6f47fae */ /* 0x000fe200091a1016 */
[----:B------:R-:W-:Y:S02]  /*23d60*/  IADD3.X R237, PT, PT, R161, UR14, RZ, P3, !PT ;  /* 0x0000000ea1ed7c10 */ /* 0x000fe40009ffe4ff */
[----:B------:R-:W-:-:S03]  /*23d70*/  IADD3 R246, P3, PT, R152, UR13, RZ ;  /* 0x0000000d98f67c10 */ /* 0x000fc6000ff7e0ff */
[----:B------:R-:W-:Y:S01]  /*23d80*/  LDGSTS.E [R244+0x44e00], desc[UR22][R236.64], P2 ;  /* 0x44e00000ecf47fae */ /* 0x000fe200091a1016 */
[----:B------:R-:W-:Y:S02]  /*23d90*/  IADD3.X R247, PT, PT, R153, UR14, RZ, P3, !PT ;  /* 0x0000000e99f77c10 */ /* 0x000fe40009ffe4ff */
[----:B------:R-:W-:-:S03]  /*23da0*/  IADD3 R152, P3, PT, R250, UR13, RZ ;  /* 0x0000000dfa987c10 */ /* 0x000fc6000ff7e0ff */
[----:B------:R-:W-:Y:S01]  /*23db0*/  LDGSTS.E [R244+0x45200], desc[UR22][R246.64], P2 ;  /* 0x45200000f6f47fae */ /* 0x000fe200091a1016 */
[----:B------:R-:W-:-:S05]  /*23dc0*/  IADD3.X R153, PT, PT, R251, UR14, RZ, P3, !PT ;  /* 0x0000000efb997c10 */ /* 0x000fca0009ffe4ff */
[----:B------:R1:W-:Y:S04]  /*23dd0*/  STL.64 [R1+0xb8], R152 ;  /* 0x0000b89801007387 */ /* 0x0003e80000100a00 */
[----:B------:R1:W-:Y:S04]  /*23de0*/  LDGSTS.E [R244+0x45600], desc[UR22][R152.64], P2 ;  /* 0x4560000098f47fae */ /* 0x0003e800091a1016 */
[----:B------:R-:W4:Y:S04]  /*23df0*/  LDL.LU.64 R162, [R1+0x6e8] ;  /* 0x0006e80001a27983 */ /* 0x000f280000300a00 */
[----:B------:R-:W4:Y:S01]  /*23e00*/  LDL.LU.64 R160, [R1+0x6c8] ;  /* 0x0006c80001a07983 */ /* 0x000f220000300a00 */
[----:B-1----:R-:W-:-:S03]  /*23e10*/  IADD3 R152, P3, PT, R198, UR13, RZ ;  /* 0x0000000dc6987c10 */ /* 0x002fc6000ff7e0ff */
[----:B------:R-:W4:Y:S01]  /*23e20*/  LDL.LU.64 R164, [R1+0x6a8] ;  /* 0x0006a80001a47983 */ /* 0x000f220000300a00 */
[----:B------:R-:W-:Y:S02]  /*23e30*/  IADD3.X R153, PT, PT, R199, UR14, RZ, P3, !PT ;  /* 0x0000000ec7997c10 */ /* 0x000fe40009ffe4ff */
[----:B---3--:R-:W-:-:S03]  /*23e40*/  IADD3 R170, P3, PT, R202, UR13, RZ ;  /* 0x0000000dcaaa7c10 */ /* 0x008fc6000ff7e0ff */
[----:B------:R-:W-:Y:S01]  /*23e50*/  LDGSTS.E [R244+0x45a00], desc[UR22][R152.64], P2 ;  /* 0x45a0000098f47fae */ /* 0x000fe200091a1016 */
[----:B------:R-:W-:Y:S02]  /*23e60*/  IADD3.X R171, PT, PT, R203, UR14, RZ, P3, !PT ;  /* 0x0000000ecbab7c10 */ /* 0x000fe40009ffe4ff */
[----:B------:R-:W-:Y:S01]  /*23e70*/  IADD3 R168, P3, PT, R208, UR13, RZ ;  /* 0x0000000dd0a87c10 */ /* 0x000fe2000ff7e0ff */
[----:B------:R1:W-:Y:S03]  /*23e80*/  STL.64 [R1+0xd0], R152 ;  /* 0x0000d09801007387 */ /* 0x0003e60000100a00 */
[----:B------:R-:W-:Y:S01]  /*23e90*/  IADD3.X R169, PT, PT, R209, UR14, RZ, P3, !PT ;  /* 0x0000000ed1a97c10 */ /* 0x000fe20009ffe4ff */
[----:B------:R-:W-:Y:S04]  /*23ea0*/  STL.64 [R1+0x128], R170 ;  /* 0x000128aa01007387 */ /* 0x000fe80000100a00 */
[----:B------:R-:W-:Y:S04]  /*23eb0*/  LDGSTS.E [R244+0x45e00], desc[UR22][R170.64], P2 ;  /* 0x45e00000aaf47fae */ /* 0x000fe800091a1016 */
[----:B-1----:R-:W3:Y:S04]  /*23ec0*/  LDL.LU.64 R152, [R1+0x648] ;  /* 0x0006480001987983 */ /* 0x002ee80000300a00 */
[----:B------:R2:W-:Y:S04]  /*23ed0*/  STL.64 [R1+0x140], R168 ;  /* 0x000140a801007387 */ /* 0x0005e80000100a00 */
[----:B------:R-:W3:Y:S04]  /*23ee0*/  LDL.LU.64 R250, [R1+0x5f0] ;  /* 0x0005f00001fa7983 */ /* 0x000ee80000300a00 */
[----:B------:R2:W-:Y:S04]  /*23ef0*/  LDGSTS.E [R244+0x46200], desc[UR22][R168.64], P2 ;  /* 0x46200000a8f47fae */ /* 0x0005e800091a1016 */
[----:B------:R-:W3:Y:S04]  /*23f00*/  LDL.LU.64 R198, [R1+0x590] ;  /* 0x0005900001c67983 */ /* 0x000ee80000300a00 */
[----:B------:R-:W3:Y:S01]  /*23f10*/  LDL.LU.64 R202, [R1+0x450] ;  /* 0x0004500001ca7983 */ /* 0x000ee20000300a00 */
[----:B--2---:R-:W-:-:S04]  /*23f20*/  IADD3 R168, P3, PT, R216, UR13, RZ ;  /* 0x0000000dd8a87c10 */ /* 0x004fc8000ff7e0ff */
[----:B------:R-:W-:-:S05]  /*23f30*/  IADD3.X R169, PT, PT, R217, UR14, RZ, P3, !PT ;  /* 0x0000000ed9a97c10 */ /* 0x000fca0009ffe4ff */
[----:B------:R-:W-:Y:S04]  /*23f40*/  STL.64 [R1+0x160], R168 ;  /* 0x000160a801007387 */ /* 0x000fe80000100a00 */
[----:B------:R-:W2:Y:S01]  /*23f50*/  LDL.LU.64 R208, [R1+0x398] ;  /* 0x0003980001d07983 */ /* 0x000ea20000300a00 */
[----:B------:R-:W-:-:S03]  /*23f60*/  IADD3 R172, P3, PT, R224, UR13, RZ ;  /* 0x0000000de0ac7c10 */ /* 0x000fc6000ff7e0ff */
[----:B------:R-:W2:Y:S01]  /*23f70*/  LDL.LU.64 R216, [R1+0x308] ;  /* 0x0003080001d87983 */ /* 0x000ea20000300a00 */
[----:B------:R-:W-:Y:S02]  /*23f80*/  IADD3.X R173, PT, PT, R225, UR14, RZ, P3, !PT ;  /* 0x0000000ee1ad7c10 */ /* 0x000fe40009ffe4ff */
[----:B------:R-:W-:Y:S01]  /*23f90*/  IADD3 R170, P3, PT, R232, UR13, RZ ;  /* 0x0000000de8aa7c10 */ /* 0x000fe2000ff7e0ff */
[----:B------:R-:W2:Y:S03]  /*23fa0*/  LDL.64 R224, [R1+0xf0] ;  /* 0x0000f00001e07983 */ /* 0x000ea60000100a00 */
[----:B------:R-:W-:Y:S01]  /*23fb0*/  IADD3.X R171, PT, PT, R233, UR14, RZ, P3, !PT ;  /* 0x0000000ee9ab7c10 */ /* 0x000fe20009ffe4ff */
[----:B------:R-:W-:Y:S04]  /*23fc0*/  LDGSTS.E [R244+0x46600], desc[UR22][R168.64], P2 ;  /* 0x46600000a8f47fae */ /* 0x000fe800091a1016 */
[----:B------:R-:W2:Y:S04]  /*23fd0*/  LDL.64 R232, [R1+0xb0] ;  /* 0x0000b00001e87983 */ /* 0x000ea80000100a00 */
[----:B------:R-:W-:Y:S04]  /*23fe0*/  LDGSTS.E [R244+0x46a00], desc[UR22][R172.64], P2 ;  /* 0x46a00000acf47fae */ /* 0x000fe800091a1016 */
[----:B------:R-:W-:Y:S01]  /*23ff0*/  LDGSTS.E [R244+0x46e00], desc[UR22][R170.64], P2 ;  /* 0x46e00000aaf47fae */ /* 0x000fe200091a1016 */
[----:B----4-:R-:W-:-:S04]  /*24000*/  IADD3 R188, P3, PT, R162, UR13, RZ ;  /* 0x0000000da2bc7c10 */ /* 0x010fc8000ff7e0ff */
[----:B------:R-:W-:Y:S02]  /*24010*/  IADD3.X R189, PT, PT, R163, UR14, RZ, P3, !PT ;  /* 0x0000000ea3bd7c10 */ /* 0x000fe40009ffe4ff */
[----:B------:R-:W-:-:S03]  /*24020*/  IADD3 R162, P3, PT, R160, UR13, RZ ;  /* 0x0000000da0a27c10 */ /* 0x000fc6000ff7e0ff */
[----:B------:R-:W-:Y:S01]  /*24030*/  LDGSTS.E [R244+0x47200], desc[UR22][R188.64], P2 ;  /* 0x47200000bcf47fae */ /* 0x000fe200091a1016 */
[----:B------:R-:W-:Y:S02]  /*24040*/  IADD3.X R163, PT, PT, R161, UR14, RZ, P3, !PT ;  /* 0x0000000ea1a37c10 */ /* 0x000fe40009ffe4ff */
[----:B------:R-:W-:-:S03]  /*24050*/  IADD3 R160, P3, PT, R164, UR13, RZ ;  /* 0x0000000da4a07c10 */ /* 0x000fc6000ff7e0ff */
[----:B------:R3:W-:Y:S01]  /*24060*/  STL.64 [R1+0x1e0], R162 ;  /* 0x0001e0a201007387 */ /* 0x0007e20000100a00 */
[----:B------:R-:W-:-:S03]  /*24070*/  IADD3.X R161, PT, PT, R165, UR14, RZ, P3, !PT ;  /* 0x0000000ea5a17c10 */ /* 0x000fc60009ffe4ff */
[----:B------:R3:W-:Y:S04]  /*24080*/  LDGSTS.E [R244+0x47600], desc[UR22][R162.64], P2 ;  /* 0x47600000a2f47fae */ /* 0x0007e800091a1016 */
[----:B------:R1:W-:Y:S04]  /*24090*/  STL.64 [R1+0x200], R160 ;  /* 0x000200a001007387 */ /* 0x0003e80000100a00 */
[----:B------:R1:W-:Y:S01]  /*240a0*/  LDGSTS.E [R244+0x47a00], desc[UR22][R160.64], P2 ;  /* 0x47a00000a0f47fae */ /* 0x0003e200091a1016 */
[----:B---3--:R-:W-:-:S04]  /*240b0*/  IADD3 R162, P3, PT, R152, UR13, RZ ;  /* 0x0000000d98a27c10 */ /* 0x008fc8000ff7e0ff */
[----:B------:R-:W-:Y:S02]  /*240c0*/  IADD3.X R163, PT, PT, R153, UR14, RZ, P3, !PT ;  /* 0x0000000e99a37c10 */ /* 0x000fe40009ffe4ff */
[----:B-1----:R-:W-:-:S03]  /*240d0*/  IADD3 R160, P3, PT, R250, UR13, RZ ;  /* 0x0000000dfaa07c10 */ /* 0x002fc6000ff7e0ff */
[----:B------:R1:W-:Y:S01]  /*240e0*/  LDGSTS.E [R244+0x47e00], desc[UR22][R162.64], P2 ;  /* 0x47e00000a2f47fae */ /* 0x0003e200091a1016 */
[----:B------:R-:W-:Y:S02]  /*240f0*/  IADD3.X R161, PT, PT, R251, UR14, RZ, P3, !PT ;  /* 0x0000000efba17c10 */ /* 0x000fe40009ffe4ff */
[----:B------:R-:W-:Y:S01]  /*24100*/  IADD3 R152, P3, PT, R198, UR13, RZ ;  /* 0x0000000dc6987c10 */ /* 0x000fe2000ff7e0ff */
        /* <DEDUP_REMOVED lines=21> */
[----:B------:R-:W-:Y:S01]  /*24260*/  STL.64 [R1+0x2d8], R162 ;  /* 0x0002d8a201007387 */ /* 0x000fe20000100a00 */
[----:B------:R-:W-:-:S03]  /*24270*/  IADD3.X R161, PT, PT, R233, UR14, RZ, P3, !PT ;  /* 0x0000000ee9a17c10 */ /* 0x000fc60009ffe4ff */
[----:B------:R-:W-:Y:S01]  /*24280*/  LDGSTS.E [R244+0x51600], desc[UR22][R162.64], P2 ;  /* 0x51600000a2f47fae */ /* 0x000fe200091a1016 */
[----:B--2---:R-:W-:-:S03]  /*24290*/  IADD3 R152, P3, PT, R110, UR13, RZ ;  /* 0x0000000d6e987c10 */ /* 0x004fc6000ff7e0ff */
[----:B------:R1:W-:Y:S01]  /*242a0*/  STL.64 [R1+0x2f8], R160 ;  /* 0x0002f8a001007387 */ /* 0x0003e20000100a00 */
[----:B------:R-:W-:-:S03]  /*242b0*/  IADD3.X R153, PT, PT, R111, UR14, RZ, P3, !PT ;  /* 0x0000000e6f997c10 */ /* 0x000fc60009ffe4ff */
[----:B------:R1:W-:Y:S04]  /*242c0*/  LDGSTS.E [R244+0x51a00], desc[UR22][R160.64], P2 ;  /* 0x51a00000a0f47fae */ /* 0x0003e800091a1016 */
[----:B------:R2:W-:Y:S04]  /*242d0*/  STL.64 [R1+0x308], R152 ;  /* 0x0003089801007387 */ /* 0x0005e80000100a00 */
[----:B------:R2:W-:Y:S01]  /*242e0*/  LDGSTS.E [R244+0x51e00], desc[UR22][R152.64], P2 ;  /* 0x51e0000098f47fae */ /* 0x0005e200091a1016 */
[----:B-1----:R-:W-:-:S04]  /*242f0*/  IADD3 R160, P3, PT, R106, UR13, RZ ;  /* 0x0000000d6aa07c10 */ /* 0x002fc8000ff7e0ff */
[----:B------:R-:W-:Y:S02]  /*24300*/  IADD3.X R161, PT, PT, R107, UR14, RZ, P3, !PT ;  /* 0x0000000e6ba17c10 */ /* 0x000fe40009ffe4ff */
[----:B--2---:R-:W-:-:S03]  /*24310*/  IADD3 R152, P3, PT, R104, UR13, RZ ;  /* 0x0000000d68987c10 */ /* 0x004fc6000ff7e0ff */
[----:B------:R-:W-:Y:S01]  /*24320*/  LDGSTS.E [R244+0x52200], desc[UR22][R160.64], P2 ;  /* 0x52200000a0f47fae */ /* 0x000fe200091a1016 */
[----:B------:R-:W-:Y:S02]  /*24330*/  IADD3.X R153, PT, PT, R105, UR14, RZ, P3, !PT ;  /* 0x0000000e69997c10 */ /* 0x000fe40009ffe4ff */
[----:B------:R-:W-:Y:S01]  /*24340*/  IADD3 R110, P3, PT, R98, UR13, RZ ;  /* 0x0000000d626e7c10 */ /* 0x000fe2000ff7e0ff */
[----:B------:R-:W-:Y:S03]  /*24350*/  STL.64 [R1+0x328], R160 ;  /* 0x000328a001007387 */ /* 0x000fe60000100a00 */
[----:B------:R-:W-:Y:S01]  /*24360*/  IADD3.X R111, PT, PT, R99, UR14, RZ, P3, !PT ;  /* 0x0000000e636f7c10 */ /* 0x000fe20009ffe4ff */
[----:B------:R-:W-:Y:S01]  /*24370*/  LDGSTS.E [R244+0x52600], desc[UR22][R152.64], P2 ;  /* 0x5260000098f47fae */ /* 0x000fe200091a1016 */
[----:B------:R-:W-:-:S03]  /*24380*/  IADD3 R106, P3, PT, R92, UR13, RZ ;  /* 0x0000000d5c6a7c10 */ /* 0x000fc6000ff7e0ff */
[----:B------:R-:W-:Y:S01]  /*24390*/  STL.64 [R1+0x348], R152 ;  /* 0x0003489801007387 */ /* 0x000fe20000100a00 */
[----:B------:R-:W-:Y:S02]  /*243a0*/  IADD3.X R107, PT, PT, R93, UR14, RZ, P3, !PT ;  /* 0x0000000e5d6b7c10 */ /* 0x000fe40009ffe4ff */
[----:B------:R-:W-:Y:S01]  /*243b0*/  IADD3 R104, P3, PT, R10, UR13, RZ ;  /* 0x0000000d0a687c10 */ /* 0x000fe2000ff7e0ff */
[----:B------:R-:W-:Y:S03]  /*243c0*/  LDGSTS.E [R244+0x52a00], desc[UR22][R110.64], P2 ;  /* 0x52a000006ef47fae */ /* 0x000fe600091a1016 */
[----:B------:R-:W-:Y:S01]  /*243d0*/  IADD3.X R105, PT, PT, R11, UR14, RZ, P3, !PT ;  /* 0x0000000e0b697c10 */ /* 0x000fe20009ffe4ff */
[----:B------:R-:W-:Y:S01]  /*243e0*/  STL.64 [R1+0x368], R110 ;  /* 0x0003686e01007387 */ /* 0x000fe20000100a00 */
[----:B------:R-:W-:-:S03]  /*243f0*/  IADD3 R98, P3, PT, R4, UR13, RZ ;  /* 0x0000000d04627c10 */ /* 0x000fc6000ff7e0ff */
        /* <DEDUP_REMOVED lines=10> */
[----:B------:R-:W-:Y:S04]  /*244a0*/  STL.64 [R1+0x3c0], R98 ;  /* 0x0003c06201007387 */ /* 0x000fe80000100a00 */
[----:B------:R-:W-:Y:S01]  /*244b0*/  LDGSTS.E [R244+0x53600], desc[UR22][R98.64], P2 ;  /* 0x5360000062f47fae */ /* 0x000fe200091a1016 */
[----:B------:R-:W-:-:S03]  /*244c0*/  IADD3.X R5, PT, PT, R117, UR14, RZ, P3, !PT ;  /* 0x0000000e75057c10 */ /* 0x000fc60009ffe4ff */
[----:B------:R-:W-:Y:S04]  /*244d0*/  STL.64 [R1+0x3d8], R92 ;  /* 0x0003d85c01007387 */ /* 0x000fe80000100a00 */
[----:B------:R-:W-:Y:S04]  /*244e0*/  LDGSTS.E [R244+0x53a00], desc[UR22][R92.64], P2 ;  /* 0x53a000005cf47fae */ /* 0x000fe800091a1016 */
[----:B------:R1:W-:Y:S04]  /*244f0*/  STL.64 [R1+0x3f8], R10 ;  /* 0x0003f80a01007387 */ /* 0x0003e80000100a00 */
[----:B------:R1:W-:Y:S04]  /*24500*/  LDGSTS.E [R244+0x53e00], desc[UR22][R10.64], P2 ;  /* 0x53e000000af47fae */ /* 0x0003e800091a1016 */
[----:B------:R2:W-:Y:S04]  /*24510*/  STL.64 [R1+0x418], R4 ;  /* 0x0004180401007387 */ /* 0x0005e80000100a00 */
[----:B------:R2:W-:Y:S01]  /*24520*/  LDGSTS.E [R244+0x54200], desc[UR22][R4.64], P2 ;  /* 0x5420000004f47fae */ /* 0x0005e200091a1016 */
[----:B-1----:R-:W-:-:S04]  /*24530*/  IADD3 R10, P3, PT, R118, UR13, RZ ;  /* 0x0000000d760a7c10 */ /* 0x002fc8000ff7e0ff */
[----:B------:R-:W-:Y:S02]  /*24540*/  IADD3.X R11, PT, PT, R119, UR14, RZ, P3, !PT ;  /* 0x0000000e770b7c10 */ /* 0x000fe40009ffe4ff */
[----:B--2---:R-:W-:-:S03]  /*24550*/  IADD3 R4, P3, PT, R120, UR13, RZ ;  /* 0x0000000d78047c10 */ /* 0x004fc6000ff7e0ff */
        /* <DEDUP_REMOVED lines=18> */
[----:B------:R1:W-:Y:S04]  /*24680*/  LDGSTS.E [R244+0x55600], desc[UR22][R4.64], P2 ;  /* 0x5560000004f47fae */ /* 0x0003e800091a1016 */
[----:B------:R3:W-:Y:S04]  /*24690*/  STL.64 [R1+0x4b8], R2 ;  /* 0x0004b80201007387 */ /* 0x0007e80000100a00 */
[----:B------:R-:W4:Y:S01]  /*246a0*/  LDL.LU.64 R232, [R1+0x9b8] ;  /* 0x0009b80001e87983 */ /* 0x000f220000300a00 */
[----:B--2---:R-:W-:-:S03]  /*246b0*/  IADD3 R10, P3, PT, R132, UR13, RZ ;  /* 0x0000000d840a7c10 */ /* 0x004fc6000ff7e0ff */
[----:B------:R3:W-:Y:S01]  /*246c0*/  LDGSTS.E [R244+0x55a00], desc[UR22][R2.64], P2 ;  /* 0x55a0000002f47fae */ /* 0x0007e200091a1016 */
[----:B------:R-:W-:Y:S02]  /*246d0*/  IADD3.X R11, PT, PT, R133, UR14, RZ, P3, !PT ;  /* 0x0000000e850b7c10 */ /* 0x000fe40009ffe4ff */
[----:B-1----:R-:W-:-:S03]  /*246e0*/  IADD3 R4, P3, PT, R134, UR13, RZ ;  /* 0x0000000d86047c10 */ /* 0x002fc6000ff7e0ff */
[----:B------:R1:W-:Y:S01]  /*246f0*/  LDGSTS.E [R244+0x55e00], desc[UR22][R10.64], P2 ;  /* 0x55e000000af47fae */ /* 0x0003e200091a1016 */
[----:B------:R-:W-:Y:S02]  /*24700*/  IADD3.X R5, PT, PT, R135, UR14, RZ, P3, !PT ;  /* 0x0000000e87057c10 */ /* 0x000fe40009ffe4ff */
[----:B---3--:R-:W-:Y:S01]  /*24710*/  IADD3 R2, P3, PT, R136, UR13, RZ ;  /* 0x0000000d88027c10 */ /* 0x008fe2000ff7e0ff */
[----:B------:R1:W-:Y:S03]  /*24720*/  STL.64 [R1+0x4d8], R10 ;  /* 0x0004d80a01007387 */ /* 0x0003e60000100a00 */
[----:B------:R-:W-:Y:S01]  /*24730*/  IADD3.X R3, PT, PT, R137, UR14, RZ, P3, !PT ;  /* 0x0000000e89037c10 */ /* 0x000fe20009ffe4ff */
[----:B------:R2:W-:Y:S04]  /*24740*/  STL.64 [R1+0x500], R4 ;  /* 0x0005000401007387 */ /* 0x0005e80000100a00 */
[----:B------:R-:W3:Y:S04]  /*24750*/  LDL.LU.64 R160, [R1+0x9b0] ;  /* 0x0009b00001a07983 */ /* 0x000ee80000300a00 */
[----:B------:R2:W-:Y:S04]  /*24760*/  STL.64 [R1+0x520], R2 ;  /* 0x0005200201007387 */ /* 0x0005e80000100a00 */
[----:B------:R-:W3:Y:S04]  /*24770*/  LDL.LU.64 R152, [R1+0x9a8] ;  /* 0x0009a80001987983 */ /* 0x000ee80000300a00 */
[----:B------:R-:W3:Y:S01]  /*24780*/  LDL.LU.64 R250, [R1+0x9a0] ;  /* 0x0009a00001fa7983 */ /* 0x000ee20000300a00 */
[----:B-1----:R-:W-:-:S03]  /*24790*/  IADD3 R10, P3, PT, R138, UR13, RZ ;  /* 0x0000000d8a0a7c10 */ /* 0x002fc6000ff7e0ff */
[----:B------:R2:W-:Y:S01]  /*247a0*/  LDGSTS.E [R244+0x56200], desc[UR22][R4.64], P2 ;  /* 0x5620000004f47fae */ /* 0x0005e200091a1016 */
        /* <DEDUP_REMOVED lines=9> */
[----:B------:R-:W3:Y:S01]  /*24840*/  LDL.LU.64 R198, [R1+0x998] ;  /* 0x0009980001c67983 */ /* 0x000ee20000300a00 */
[----:B--2---:R-:W-:-:S03]  /*24850*/  IADD3 R10, P3, PT, R144, UR13, RZ ;  /* 0x0000000d900a7c10 */ /* 0x004fc6000ff7e0ff */
[----:B------:R1:W-:Y:S01]  /*24860*/  LDGSTS.E [R244+0x56e00], desc[UR22][R4.64], P2 ;  /* 0x56e0000004f47fae */ /* 0x0003e200091a1016 */
[----:B------:R-:W-:-:S03]  /*24870*/  IADD3.X R11, PT, PT, R145, UR14, RZ, P3, !PT ;  /* 0x0000000e910b7c10 */ /* 0x000fc60009ffe4ff */
[----:B------:R2:W-:Y:S04]  /*24880*/  STL.64 [R1+0x560], R2 ;  /* 0x0005600201007387 */ /* 0x0005e80000100a00 */
[----:B------:R-:W3:Y:S01]  /*24890*/  LDL.LU.64 R202, [R1+0x990] ;  /* 0x0009900001ca7983 */ /* 0x000ee20000300a00 */
[----:B-1----:R-:W-:-:S03]  /*248a0*/  IADD3 R4, P3, PT, R146, UR13, RZ ;  /* 0x0000000d92047c10 */ /* 0x002fc6000ff7e0ff */
[----:B------:R2:W-:Y:S01]  /*248b0*/  LDGSTS.E [R244+0x57200], desc[UR22][R2.64], P2 ;  /* 0x5720000002f47fae */ /* 0x0005e200091a1016 */
[----:B------:R-:W-:-:S03]  /*248c0*/  IADD3.X R5, PT, PT, R147, UR14, RZ, P3, !PT ;  /* 0x0000000e93057c10 */ /* 0x000fc60009ffe4ff */
[----:B------:R-:W3:Y:S04]  /*248d0*/  LDL.LU.64 R208, [R1+0x988] ;  /* 0x0009880001d07983 */ /* 0x000ee80000300a00 */
[----:B------:R3:W-:Y:S01]  /*248e0*/  STL.64 [R1+0x578], R10 ;  /* 0x0005780a01007387 */ /* 0x0007e20000100a00 */
[----:B--2---:R-:W-:-:S03]  /*248f0*/  IADD3 R2, P3, PT, R148, UR13, RZ ;  /* 0x0000000d94027c10 */ /* 0x004fc6000ff7e0ff */
        /* <DEDUP_REMOVED lines=11> */
[----:B------:R-:W4:Y:S04]  /*249b0*/  LDL.LU.64 R164, [R1+0x968] ;  /* 0x0009680001a47983 */ /* 0x000f280000300a00 */
[----:B------:R-:W4:Y:S04]  /*249c0*/  LDL.LU.64 R162, [R1+0x960] ;  /* 0x0009600001a27983 */ /* 0x000f280000300a00 */
[----:B------:R-:W-:Y:S01]  /*249d0*/  LDGSTS.E [R15+0x40300], desc[UR22][R92.64], P2 ;  /* 0x403000005c0f7fae */ /* 0x000fe200091a1016 */
[----:B---3--:R-:W-:-:S04]  /*249e0*/  IADD3 R10, P3, PT, R160, UR13, RZ ;  /* 0x0000000da00a7c10 */ /* 0x008fc8000ff7e0ff */
[----:B------:R-:W-:Y:S02]  /*249f0*/  IADD3.X R11, PT, PT, R161, UR14, RZ, P3, !PT ;  /* 0x0000000ea10b7c10 */ /* 0x000fe40009ffe4ff */
[----:B------:R-:W-:-:S03]  /*24a00*/  IADD3 R98, P3, PT, R152, UR13, RZ ;  /* 0x0000000d98627c10 */ /* 0x000fc6000ff7e0ff */
[----:B------:R-:W-:Y:S01]  /*24a10*/  LDGSTS.E [R15+0x40700], desc[UR22][R10.64], P2 ;  /* 0x407000000a0f7fae */ /* 0x000fe200091a1016 */
[----:B------:R-:W-:Y:S02]  /*24a20*/  IADD3.X R99, PT, PT, R153, UR14, RZ, P3, !PT ;  /* 0x0000000e99637c10 */ /* 0x000fe40009ffe4ff */
[----:B-1----:R-:W-:-:S03]  /*24a30*/  IADD3 R4, P3, PT, R250, UR13, RZ ;  /* 0x0000000dfa047c10 */ /* 0x002fc6000ff7e0ff */
[----:B------:R-:W-:Y:S01]  /*24a40*/  LDGSTS.E [R15+0x40b00], desc[UR22][R98.64], P2 ;  /* 0x40b00000620f7fae */ /* 0x000fe200091a1016 */
[----:B------:R-:W-:-:S03]  /*24a50*/  IADD3.X R5, PT, PT, R251, UR14, RZ, P3, !PT ;  /* 0x0000000efb057c10 */ /* 0x000fc60009ffe4ff */
[----:B------:R-:W3:Y:S04]  /*24a60*/  LDL.LU.64 R250, [R1+0x958] ;  /* 0x0009580001fa7983 */ /* 0x000ee80000300a00 */
[----:B------:R-:W-:Y:S01]  /*24a70*/  LDGSTS.E [R15+0x40f00], desc[UR22][R4.64], P2 ;  /* 0x40f00000040f7fae */ /* 0x000fe200091a1016 */
[----:B------:R-:W-:-:S04]  /*24a80*/  IADD3 R110, P3, PT, R198, UR13, RZ ;  /* 0x0000000dc66e7c10 */ /* 0x000fc8000ff7e0ff */
[----:B------:R-:W-:Y:S02]  /*24a90*/  IADD3.X R111, PT, PT, R199, UR14, RZ, P3, !PT ;  /* 0x0000000ec76f7c10 */ /* 0x000fe40009ffe4ff */
[----:B------:R-:W3:Y:S04]  /*24aa0*/  LDL.LU.64 R198, [R1+0x950] ;  /* 0x0009500001c67983 */ /* 0x000ee80000300a00 */
[----:B------:R-:W-:Y:S01]  /*24ab0*/  LDGSTS.E [R15+0x41300], desc[UR22][R110.64], P2 ;  /* 0x413000006e0f7fae */ /* 0x000fe200091a1016 */
[----:B------:R-:W-:-:S04]  /*24ac0*/  IADD3 R2, P3, PT, R202, UR13, RZ ;  /* 0x0000000dca027c10 */ /* 0x000fc8000ff7e0ff */
[----:B------:R-:W-:Y:S02]  /*24ad0*/  IADD3.X R3, PT, PT, R203, UR14, RZ, P3, !PT ;  /* 0x0000000ecb037c10 */ /* 0x000fe40009ffe4ff */
[----:B------:R-:W3:Y:S01]  /*24ae0*/  LDL.LU.64 R202, [R1+0x948] ;  /* 0x0009480001ca7983 */ /* 0x000ee20000300a00 */
[----:B------:R-:W-:-:S03]  /*24af0*/  IADD3 R128, P3, PT, R208, UR13, RZ ;  /* 0x0000000dd0807c10 */ /* 0x000fc6000ff7e0ff */
[----:B------:R-:W-:Y:S01]  /*24b00*/  LDGSTS.E [R15+0x41700], desc[UR22][R2.64], P2 ;  /* 0x41700000020f7fae */ /* 0x000fe200091a1016 */
[----:B------:R-:W-:-:S03]  /*24b10*/  IADD3.X R129, PT, PT, R209, UR14, RZ, P3, !PT ;  /* 0x0000000ed1817c10 */ /* 0x000fc60009ffe4ff */
[----:B------:R-:W3:Y:S04]  /*24b20*/  LDL.LU.64 R208, [R1+0x940] ;  /* 0x0009400001d07983 */ /* 0x000ee80000300a00 */
[----:B------:R-:W-:Y:S01]  /*24b30*/  LDGSTS.E [R15+0x41b00], desc[UR22][R128.64], P2 ;  /* 0x41b00000800f7fae */ /* 0x000fe200091a1016 */
[----:B--2---:R-:W-:-:S04]  /*24b40*/  IADD3 R126, P3, PT, R216, UR13, RZ ;  /* 0x0000000dd87e7c10 */ /* 0x004fc8000ff7e0ff */
        /* <DEDUP_REMOVED lines=16> */
[----:B------:R-:W-:-:S05]  /*24c50*/  IADD3.X R169, PT, PT, R163, UR14, RZ, P3, !PT ;  /* 0x0000000ea3a97c10 */ /* 0x000fca0009ffe4ff */
[----:B------:R-:W-:Y:S01]  /*24c60*/  LDGSTS.E [R15+0x42f00], desc[UR22][R168.64], P2 ;  /* 0x42f00000a80f7fae */ /* 0x000fe200091a1016 */
[----:B---3--:R-:W-:-:S04]  /*24c70*/  IADD3 R176, P3, PT, R250, UR13, RZ ;  /* 0x0000000dfab07c10 */ /* 0x008fc8000ff7e0ff */
[----:B------:R-:W-:Y:S02]  /*24c80*/  IADD3.X R177, PT, PT, R251, UR14, RZ, P3, !PT ;  /* 0x0000000efbb17c10 */ /* 0x000fe40009ffe4ff */
[----:B------:R-:W3:Y:S04]  /*24c90*/  LDL.LU.64 R250, [R1+0x918] ;  /* 0x0009180001fa7983 */ /* 0x000ee80000300a00 */
[----:B------:R-:W3:Y:S04]  /*24ca0*/  LDL.LU.64 R162, [R1+0x908] ;  /* 0x0009080001a27983 */ /* 0x000ee80000300a00 */
[----:B------:R-:W3:Y:S04]  /*24cb0*/  LDL.LU.64 R114, [R1+0x8f0] ;  /* 0x0008f00001727983 */ /* 0x000ee80000300a00 */
[----:B------:R-:W3:Y:S04]  /*24cc0*/  LDL.LU.64 R104, [R1+0x8e0] ;  /* 0x0008e00001687983 */ /* 0x000ee80000300a00 */
[----:B------:R-:W3:Y:S04]  /*24cd0*/  LDL.LU.64 R186, [R1+0x8d0] ;  /* 0x0008d00001ba7983 */ /* 0x000ee80000300a00 */
[----:B------:R-:W3:Y:S04]  /*24ce0*/  LDL.LU.64 R164, [R1+0x8c0] ;  /* 0x0008c00001a47983 */ /* 0x000ee80000300a00 */
[----:B------:R-:W3:Y:S04]  /*24cf0*/  LDL.LU.64 R180, [R1+0x8a8] ;  /* 0x0008a80001b47983 */ /* 0x000ee80000300a00 */
[----:B------:R-:W3:Y:S01]  /*24d00*/  LDL.LU.64 R106, [R1+0x898] ;  /* 0x00089800016a7983 */ /* 0x000ee20000300a00 */
        /* <DEDUP_REMOVED lines=9> */
[----:B------:R-:W-:Y:S01]  /*24da0*/  LDGSTS.E [R15+0x43f00], desc[UR22][R202.64], P2 ;  /* 0x43f00000ca0f7fae */ /* 0x000fe200091a1016 */
[----:B--2---:R-:W-:-:S04]  /*24db0*/  IADD3 R208, P3, PT, R216, UR13, RZ ;  /* 0x0000000dd8d07c10 */ /* 0x004fc8000ff7e0ff */
[----:B------:R-:W-:Y:S02]  /*24dc0*/  IADD3.X R209, PT, PT, R217, UR14, RZ, P3, !PT ;  /* 0x0000000ed9d17c10 */ /* 0x000fe40009ffe4ff */
[----:B------:R-:W-:-:S03]  /*24dd0*/  IADD3 R216, P3, PT, R224, UR13, RZ ;  /* 0x0000000de0d87c10 */ /* 0x000fc6000ff7e0ff */
[----:B------:R-:W-:Y:S01]  /*24de0*/  LDGSTS.E [R15+0x44300], desc[UR22][R208.64], P2 ;  /* 0x44300000d00f7fae */ /* 0x000fe200091a1016 */
[----:B------:R-:W-:-:S05]  /*24df0*/  IADD3.X R217, PT, PT, R225, UR14, RZ, P3, !PT ;  /* 0x0000000ee1d97c10 */ /* 0x000fca0009ffe4ff */
[----:B------:R-:W-:Y:S01]  /*24e00*/  LDGSTS.E [R15+0x44700], desc[UR22][R216.64], P2 ;  /* 0x44700000d80f7fae */ /* 0x000fe200091a1016 */
[----:B----4-:R-:W-:-:S04]  /*24e10*/  IADD3 R224, P3, PT, R232, UR13, RZ ;  /* 0x0000000de8e07c10 */ /* 0x010fc8000ff7e0ff */
[----:B------:R-:W-:Y:S02]  /*24e20*/  IADD3.X R225, PT, PT, R233, UR14, RZ, P3, !PT ;  /* 0x0000000ee9e17c10 */ /* 0x000fe40009ffe4ff */
[----:B------:R-:W-:-:S03]  /*24e30*/  IADD3 R232, P3, PT, R178, UR13, RZ ;  /* 0x0000000db2e87c10 */ /* 0x000fc6000ff7e0ff */
[----:B------:R-:W-:Y:S01]  /*24e40*/  LDGSTS.E [R15+0x44b00], desc[UR22][R224.64], P2 ;  /* 0x44b00000e00f7fae */ /* 0x000fe200091a1016 */
[----:B------:R-:W-:-:S03]  /*24e50*/  IADD3.X R233, PT, PT, R179, UR14, RZ, P3, !PT ;  /* 0x0000000eb3e97c10 */ /* 0x000fc60009ffe4ff */
[----:B------:R-:W2:Y:S04]  /*24e60*/  LDL.LU.64 R178, [R1+0x888] ;  /* 0x0008880001b27983 */ /* 0x000ea80000300a00 */
[----:B------:R-:W4:Y:S04]  /*24e70*/  LDL.LU.64 R122, [R1+0x878] ;  /* 0x00087800017a7983 */ /* 0x000f280000300a00 */
        /* <DEDUP_REMOVED lines=9> */
[----:B------:R-:W-:-:S03]  /*24f10*/  IADD3 R162, P3, PT, R114, UR13, RZ ;  /* 0x0000000d72a27c10 */ /* 0x000fc6000ff7e0ff */
[----:B------:R-:W-:Y:S01]  /*24f20*/  LDGSTS.E [R15+0x45700], desc[UR22][R250.64], P2 ;  /* 0x45700000fa0f7fae */ /* 0x000fe200091a1016 */
[----:B------:R-:W-:Y:S02]  /*24f30*/  IADD3.X R163, PT, PT, R115, UR14, RZ, P3, !PT ;  /* 0x0000000e73a37c10 */ /* 0x000fe40009ffe4ff */
[----:B------:R-:W-:Y:S01]  /*24f40*/  IADD3 R130, P3, PT, R104, UR13, RZ ;  /* 0x0000000d68827c10 */ /* 0x000fe2000ff7e0ff */
[----:B------:R-:W3:Y:S03]  /*24f50*/  LDL.LU.64 R114, [R1+0x828] ;  /* 0x0008280001727983 */ /* 0x000ee60000300a00 */
[----:B------:R-:W-:Y:S01]  /*24f60*/  IADD3.X R131, PT, PT, R105, UR14, RZ, P3, !PT ;  /* 0x0000000e69837c10 */ /* 0x000fe20009ffe4ff */
[----:B------:R-:W-:Y:S01]  /*24f70*/  LDGSTS.E [R15+0x45b00], desc[UR22][R162.64], P2 ;  /* 0x45b00000a20f7fae */ /* 0x000fe200091a1016 */
[----:B------:R-:W-:-:S03]  /*24f80*/  IADD3 R132, P3, PT, R186, UR13, RZ ;  /* 0x0000000dba847c10 */ /* 0x000fc6000ff7e0ff */
[----:B------:R-:W3:Y:S01]  /*24f90*/  LDL.LU.64 R104, [R1+0x800] ;  /* 0x0008000001687983 */ /* 0x000ee20000300a00 */
[----:B------:R-:W-:Y:S02]  /*24fa0*/  IADD3.X R133, PT, PT, R187, UR14, RZ, P3, !PT ;  /* 0x0000000ebb857c10 */ /* 0x000fe40009ffe4ff */
[----:B------:R-:W-:Y:S01]  /*24fb0*/  IADD3 R186, P3, PT, R164, UR13, RZ ;  /* 0x0000000da4ba7c10 */ /* 0x000fe2000ff7e0ff */
[----:B------:R-:W-:Y:S03]  /*24fc0*/  LDGSTS.E [R15+0x45f00], desc[UR22][R130.64], P2 ;  /* 0x45f00000820f7fae */ /* 0x000fe600091a1016 */
[----:B------:R-:W-:Y:S01]  /*24fd0*/  IADD3.X R187, PT, PT, R165, UR14, RZ, P3, !PT ;  /* 0x0000000ea5bb7c10 */ /* 0x000fe20009ffe4ff */
[----:B------:R-:W-:Y:S01]  /*24fe0*/  LDGSTS.E [R15+0x46300], desc[UR22][R132.64], P2 ;  /* 0x46300000840f7fae */ /* 0x000fe200091a1016 */
[----:B------:R-:W-:-:S03]  /*24ff0*/  IADD3 R164, P3, PT, R180, UR13, RZ ;  /* 0x0000000db4a47c10 */ /* 0x000fc6000ff7e0ff */
[----:B------:R-:W-:Y:S01]  /*25000*/  LDGSTS.E [R15+0x46700], desc[UR22][R186.64], P2 ;  /* 0x46700000ba0f7fae */ /* 0x000fe200091a1016 */
[----:B------:R-:W-:Y:S02]  /*25010*/  IADD3.X R165, PT, PT, R181, UR14, RZ, P3, !PT ;  /* 0x0000000eb5a57c10 */ /* 0x000fe40009ffe4ff */
[----:B------:R-:W-:-:S03]  /*25020*/  IADD3 R180, P3, PT, R106, UR13, RZ ;  /* 0x0000000d6ab47c10 */ /* 0x000fc6000ff7e0ff */
[----:B------:R-:W-:Y:S01]  /*25030*/  LDGSTS.E [R15+0x46b00], desc[UR22][R164.64], P2 ;  /* 0x46b00000a40f7fae */ /* 0x000fe200091a1016 */
[----:B------:R-:W-:-:S03]  /*25040*/  IADD3.X R181, PT, PT, R107, UR14, RZ, P3, !PT ;  /* 0x0000000e6bb57c10 */ /* 0x000fc60009ffe4ff */
[----:B------:R-:W3:Y:S04]  /*25050*/  LDL.LU.64 R106, [R1+0x7e0] ;  /* 0x0007e000016a7983 */ /* 0x000ee80000300a00 */
[----:B------:R-:W3:Y:S04]  /*25060*/  LDL.LU.64 R142, [R1+0x7c8] ;  /* 0x0007c800018e7983 */ /* 0x000ee80000300a00 */
[----:B------:R-:W-:Y:S01]  /*25070*/  LDGSTS.E [R15+0x46f00], desc[UR22][R180.64], P2 ;  /* 0x46f00000b40f7fae */ /* 0x000fe200091a1016 */
[----:B--2---:R-:W-:-:S04]  /*25080*/  IADD3 R140, P3, PT, R178, UR13, RZ ;  /* 0x0000000db28c7c10 */ /* 0x004fc8000ff7e0ff */
[----:B------:R-:W-:Y:S02]  /*25090*/  IADD3.X R141, PT, PT, R179, UR14, RZ, P3, !PT ;  /* 0x0000000eb38d7c10 */ /* 0x000fe40009ffe4ff */
[----:B----4-:R-:W-:-:S03]  /*250a0*/  IADD3 R178, P3, PT, R122, UR13, RZ ;  /* 0x0000000d7ab27c10 */ /* 0x010fc6000ff7e0ff */
[----:B------:R-:W-:Y:S01]  /*250b0*/  LDGSTS.E [R15+0x47300], desc[UR22][R140.64], P2 ;  /* 0x473000008c0f7fae */ /* 0x000fe200091a1016 */
[----:B------:R-:W-:Y:S02]  /*250c0*/  IADD3.X R179, PT, PT, R123, UR14, RZ, P3, !PT ;  /* 0x0000000e7bb37c10 */ /* 0x000fe40009ffe4ff */
[----:B------:R-:W-:Y:S01]  /*250d0*/  IADD3 R134, P3, PT, R118, UR13, RZ ;  /* 0x0000000d76867c10 */ /* 0x000fe2000ff7e0ff */
[----:B------:R-:W2:Y:S03]  /*250e0*/  LDL.LU.64 R122, [R1+0x7a0] ;  /* 0x0007a000017a7983 */ /* 0x000ea60000300a00 */
[----:B------:R-:W-:Y:S01]  /*250f0*/  IADD3.X R135, PT, PT, R119, UR14, RZ, P3, !PT ;  /* 0x0000000e77877c10 */ /* 0x000fe20009ffe4ff */
[----:B------:R-:W-:Y:S04]  /*25100*/  LDGSTS.E [R15+0x47700], desc[UR22][R178.64], P2 ;  /* 0x47700000b20f7fae */ /* 0x000fe800091a1016 */
[----:B------:R-:W4:Y:S04]  /*25110*/  LDL.LU.64 R118, [R1+0x780] ;  /* 0x0007800001767983 */ /* 0x000f280000300a00 */
[----:B------:R-:W4:Y:S01]  /*25120*/  LDL.LU.64 R136, [R1+0x758] ;  /* 0x0007580001887983 */ /* 0x000f220000300a00 */
[----:B------:R-:W-:-:S03]  /*25130*/  IADD3 R138, P3, PT, R120, UR13, RZ ;  /* 0x0000000d788a7c10 */ /* 0x000fc6000ff7e0ff */
[----:B------:R1:W-:Y:S01]  /*25140*/  STL.64 [R1+0x198], R134 ;  /* 0x0001988601007387 */ /* 0x0003e20000100a00 */
[----:B------:R-:W-:-:S03]  /*25150*/  IADD3.X R139, PT, PT, R121, UR14, RZ, P3, !PT ;  /* 0x0000000e798b7c10 */ /* 0x000fc60009ffe4ff */
[----:B------:R1:W-:Y:S04]  /*25160*/  LDGSTS.E [R15+0x47b00], desc[UR22][R134.64], P2 ;  /* 0x47b00000860f7fae */ /* 0x0003e800091a1016 */
[----:B------:R3:W-:Y:S01]  /*25170*/  LDGSTS.E [R15+0x47f00], desc[UR22][R138.64], P2 ;  /* 0x47f000008a0f7fae */ /* 0x0007e200091a1016 */
[----:B-1----:R-:W-:-:S04]  /*25180*/  IADD3 R134, P3, PT, R116, UR13, RZ ;  /* 0x0000000d74867c10 */ /* 0x002fc8000ff7e0ff */
[----:B------:R-:W-:Y:S02]  /*25190*/  IADD3.X R135, PT, PT, R117, UR14, RZ, P3, !PT ;  /* 0x0000000e75877c10 */ /* 0x000fe40009ffe4ff */
[----:B------:R-:W4:Y:S01]  /*251a0*/  LDL.LU.64 R116, [R1+0x738] ;  /* 0x0007380001747983 */ /* 0x000f220000300a00 */
[----:B---3--:R-:W-:-:S03]  /*251b0*/  IADD3 R120, P3, PT, R114, UR13, RZ ;  /* 0x0000000d72787c10 */ /* 0x008fc6000ff7e0ff */
[----:B------:R1:W-:Y:S01]  /*251c0*/  STL.64 [R1+0x1a8], R138 ;  /* 0x0001a88a01007387 */ /* 0x0003e20000100a00 */
[----:B------:R-:W-:-:S03]  /*251d0*/  IADD3.X R121, PT, PT, R115, UR14, RZ, P3, !PT ;  /* 0x0000000e73797c10 */ /* 0x000fc60009ffe4ff */
[----:B------:R-:W-:Y:S04]  /*251e0*/  STL.64 [R1+0x1c8], R134 ;  /* 0x0001c88601007387 */ /* 0x000fe80000100a00 */
[----:B------:R-:W3:Y:S04]  /*251f0*/  LDL.LU.64 R114, [R1+0x700] ;  /* 0x0007000001727983 */ /* 0x000ee80000300a00 */
[----:B------:R1:W-:Y:S04]  /*25200*/  LDGSTS.E [R15+0x50300], desc[UR22][R134.64], P2 ;  /* 0x50300000860f7fae */ /* 0x0003e800091a1016 */
[----:B------:R1:W-:Y:S04]  /*25210*/  STL.64 [R1+0x1e8], R120 ;  /* 0x0001e87801007387 */ /* 0x0003e80000100a00 */
[----:B------:R-:W-:Y:S01]  /*25220*/  LDGSTS.E [R15+0x50700], desc[UR22][R120.64], P2 ;  /* 0x50700000780f7fae */ /* 0x000fe200091a1016 */
[----:B-1----:R-:W-:-:S03]  /*25230*/  IADD3 R138, P3, PT, R104, UR13, RZ ;  /* 0x0000000d688a7c10 */ /* 0x002fc6000ff7e0ff */
[----:B------:R-:W3:Y:S01]  /*25240*/  LDL.LU.64 R120, [R1+0x6e0] ;  /* 0x0006e00001787983 */ /* 0x000ee20000300a00 */
[----:B------:R-:W-:Y:S02]  /*25250*/  IADD3.X R139, PT, PT, R105, UR14, RZ, P3, !PT ;  /* 0x0000000e698b7c10 */ /* 0x000fe40009ffe4ff */
[----:B------:R-:W-:-:S03]  /*25260*/  IADD3 R104, P3, PT, R106, UR13, RZ ;  /* 0x0000000d6a687c10 */ /* 0x000fc6000ff7e0ff */
[----:B------:R-:W-:Y:S01]  /*25270*/  LDGSTS.E [R15+0x50b00], desc[UR22][R138.64], P2 ;  /* 0x50b000008a0f7fae */ /* 0x000fe200091a1016 */
[----:B------:R-:W-:-:S03]  /*25280*/  IADD3.X R105, PT, PT, R107, UR14, RZ, P3, !PT ;  /* 0x0000000e6b697c10 */ /* 0x000fc60009ffe4ff */
[----:B------:R-:W3:Y:S01]  /*25290*/  LDL.LU.64 R106, [R1+0x6a0] ;  /* 0x0006a000016a7983 */ /* 0x000ee20000300a00 */
[----:B------:R-:W-:-:S03]  /*252a0*/  IADD3 R134, P3, PT, R142, UR13, RZ ;  /* 0x0000000d8e867c10 */ /* 0x000fc6000ff7e0ff */
[----:B------:R-:W-:Y:S01]  /*252b0*/  STL.64 [R1+0x208], R138 ;  /* 0x0002088a01007387 */ /* 0x000fe20000100a00 */
[----:B------:R-:W-:-:S03]  /*252c0*/  IADD3.X R135, PT, PT, R143, UR14, RZ, P3, !PT ;  /* 0x0000000e8f877c10 */ /* 0x000fc60009ffe4ff */
[----:B------:R1:W-:Y:S04]  /*252d0*/  STL.64 [R1+0x228], R104 ;  /* 0x0002286801007387 */ /* 0x0003e80000100a00 */
[----:B------:R-:W-:Y:S04]  /*252e0*/  LDGSTS.E [R15+0x50f00], desc[UR22][R104.64], P2 ;  /* 0x50f00000680f7fae */ /* 0x000fe800091a1016 */
[----:B------:R2:W-:Y:S04]  /*252f0*/  LDGSTS.E [R15+0x51300], desc[UR22][R134.64], P2 ;  /* 0x51300000860f7fae */ /* 0x0005e800091a1016 */
[----:B-1----:R-:W3:Y:S04]  /*25300*/  LDL.LU.64 R104, [R1+0x70] ;  /* 0x0000700001687983 */ /* 0x002ee80000300a00 */
[----:B------:R2:W-:Y:S04]  /*25310*/  STL.64 [R1+0x250], R134 ;  /* 0x0002508601007387 */ /* 0x0005e80000100a00 */
[----:B------:R-:W3:Y:S01]  /*25320*/  LDL.LU.64 R146, [R1+0x68] ;  /* 0x0000680001927983 */ /* 0x000ee20000300a00 */
[----:B--2---:R-:W-:-:S04]  /*25330*/  IADD3 R134, P3, PT, R122, UR13, RZ ;  /* 0x0000000d7a867c10 */ /* 0x004fc8000ff7e0ff */
[----:B------:R-:W-:Y:S02]  /*25340*/  IADD3.X R135, PT, PT, R123, UR14, RZ, P3, !PT ;  /* 0x0000000e7b877c10 */ /* 0x000fe40009ffe4ff */
[----:B----4-:R-:W-:-:S03]  /*25350*/  IADD3 R122, P3, PT, R118, UR13, RZ ;  /* 0x0000000d767a7c10 */ /* 0x010fc6000ff7e0ff */
[----:B------:R-:W-:Y:S01]  /*25360*/  LDGSTS.E [R15+0x51700], desc[UR22][R134.64], P2 ;  /* 0x51700000860f7fae */ /* 0x000fe200091a1016 */
[----:B------:R-:W-:Y:S02]  /*25370*/  IADD3.X R123, PT, PT, R119, UR14, RZ, P3, !PT ;  /* 0x0000000e777b7c10 */ /* 0x000fe40009ffe4ff */
[----:B------:R-:W-:Y:S01]  /*25380*/  IADD3 R118, P3, PT, R136, UR13, RZ ;  /* 0x0000000d88767c10 */ /* 0x000fe2000ff7e0ff */
[----:B------:R1:W-:Y:S03]  /*25390*/  STL.64 [R1+0x270], R134 ;  /* 0x0002708601007387 */ /* 0x0003e60000100a00 */
[----:B------:R-:W-:Y:S01]  /*253a0*/  IADD3.X R119, PT, PT, R137, UR14, RZ, P3, !PT ;  /* 0x0000000e89777c10 */ /* 0x000fe20009ffe4ff */
[----:B------:R-:W-:Y:S04]  /*253b0*/  STL.64 [R1+0x280], R122 ;  /* 0x0002807a01007387 */ /* 0x000fe80000100a00 */
[----:B------:R-:W2:Y:S04]  /*253c0*/  LDL.LU.64 R142, [R1+0x60] ;  /* 0x00006000018e7983 */ /* 0x000ea80000300a00 */
[----:B------:R4:W-:Y:S04]  /*253d0*/  STL.64 [R1+0x2b0], R118 ;  /* 0x0002b07601007387 */ /* 0x0009e80000100a00 */
[----:B------:R-:W2:Y:S04]  /*253e0*/  LDL.LU.64 R136, [R1+0x58] ;  /* 0x0000580001887983 */ /* 0x000ea80000300a00 */
[----:B------:R-:W-:Y:S04]  /*253f0*/  LDGSTS.E [R15+0x51b00], desc[UR22][R122.64], P2 ;  /* 0x51b000007a0f7fae */ /* 0x000fe800091a1016 */
[----:B------:R4:W-:Y:S04]  /*25400*/  LDGSTS.E [R15+0x51f00], desc[UR22][R118.64], P2 ;  /* 0x51f00000760f7fae */ /* 0x0009e800091a1016 */
[----:B------:R-:W2:Y:S04]  /*25410*/  LDL.LU.64 R148, [R1+0x50] ;  /* 0x0000500001947983 */ /* 0x000ea80000300a00 */
[----:B-1----:R-:W2:Y:S01]  /*25420*/  LDL.LU.64 R134, [R1+0x48] ;  /* 0x0000480001867983 */ /* 0x002ea20000300a00 */
[----:B----4-:R-:W-:-:S04]  /*25430*/  IADD3 R118, P3, PT, R116, UR13, RZ ;  /* 0x0000000d74767c10 */ /* 0x010fc8000ff7e0ff */
[----:B------:R-:W-:Y:S02]  /*25440*/  IADD3.X R119, PT, PT, R117, UR14, RZ, P3, !PT ;  /* 0x0000000e75777c10 */ /* 0x000fe40009ffe4ff */
[----:B---3--:R-:W-:-:S03]  /*25450*/  IADD3 R116, P3, PT, R114, UR13, RZ ;  /* 0x0000000d72747c10 */ /* 0x008fc6000ff7e0ff */
[----:B------:R-:W-:Y:S01]  /*25460*/  LDGSTS.E [R15+0x52300], desc[UR22][R118.64], P2 ;  /* 0x52300000760f7fae */ /* 0x000fe200091a1016 */
[----:B------:R-:W-:-:S03]  /*25470*/  IADD3.X R117, PT, PT, R115, UR14, RZ, P3, !PT ;  /* 0x0000000e73757c10 */ /* 0x000fc60009ffe4ff */
[----:B------:R-:W-:Y:S04]  /*25480*/  STL.64 [R1+0x2d0], R118 ;  /* 0x0002d07601007387 */ /* 0x000fe80000100a00 */
[----:B------:R1:W-:Y:S04]  /*25490*/  STL.64 [R1+0x2f0], R116 ;  /* 0x0002f07401007387 */ /* 0x0003e80000100a00 */
[----:B------:R1:W-:Y:S01]  /*254a0*/  LDGSTS.E [R15+0x52700], desc[UR22][R116.64], P2 ;  /* 0x52700000740f7fae */ /* 0x0003e200091a1016 */
[----:B------:R-:W-:-:S04]  /*254b0*/  IADD3 R114, P3, PT, R120, UR13, RZ ;  /* 0x0000000d78727c10 */ /* 0x000fc8000ff7e0ff */
[----:B------:R-:W-:Y:S02]  /*254c0*/  IADD3.X R115, PT, PT, R121, UR14, RZ, P3, !PT ;  /* 0x0000000e79737c10 */ /* 0x000fe40009ffe4ff */
[----:B------:R-:W3:Y:S04]  /*254d0*/  LDL.LU.64 R120, [R1+0x40] ;  /* 0x0000400001787983 */ /* 0x000ee80000300a00 */
[----:B------:R-:W4:Y:S01]  /*254e0*/  LDL.LU.64 R138, [R1+0x38] ;  /* 0x00003800018a7983 */ /* 0x000f220000300a00 */
[----:B-1----:R-:W-:-:S03]  /*254f0*/  IADD3 R116, P3, PT, R106, UR13, RZ ;  /* 0x0000000d6a747c10 */ /* 0x002fc6000ff7e0ff */
[----:B------:R1:W-:Y:S04]  /*25500*/  STL.64 [R1+0x318], R114 ;  /* 0x0003187201007387 */ /* 0x0003e80000100a00 */
[----:B------:R-:W4:Y:S01]  /*25510*/  LDL.LU.64 R118, [R1+0x30] ;  /* 0x0000300001767983 */ /* 0x000f220000300a00 */
[----:B------:R-:W-:-:S03]  /*25520*/  IADD3.X R117, PT, PT, R107, UR14, RZ, P3, !PT ;  /* 0x0000000e6b757c10 */ /* 0x000fc60009ffe4ff */
[----:B------:R-:W-:Y:S04]  /*25530*/  LDGSTS.E [R15+0x52b00], desc[UR22][R114.64], P2 ;  /* 0x52b00000720f7fae */ /* 0x000fe800091a1016 */
[----:B------:R-:W-:Y:S04]  /*25540*/  LDGSTS.E [R15+0x52f00], desc[UR22][R116.64], P2 ;  /* 0x52f00000740f7fae */ /* 0x000fe800091a1016 */
[----:B-1----:R-:W4:Y:S01]  /*25550*/  LDL.LU.64 R114, [R1+0x28] ;  /* 0x0000280001727983 */ /* 0x002f220000300a00 */
[----:B------:R-:W-:-:S03]  /*25560*/  IADD3 R106, P3, PT, R104, UR13, RZ ;  /* 0x0000000d686a7c10 */ /* 0x000fc6000ff7e0ff */
[----:B------:R-:W-:Y:S04]  /*25570*/  STL.64 [R1+0x330], R116 ;  /* 0x0003307401007387 */ /* 0x000fe80000100a00 */
[----:B------:R-:W4:Y:S01]  /*25580*/  LDL.LU.64 R122, [R1+0x20] ;  /* 0x00002000017a7983 */ /* 0x000f220000300a00 */
[----:B------:R-:W-:Y:S02]  /*25590*/  IADD3.X R107, PT, PT, R105, UR14, RZ, P3, !PT ;  /* 0x0000000e696b7c10 */ /* 0x000fe40009ffe4ff */
[----:B------:R-:W-:-:S03]  /*255a0*/  IADD3 R104, P3, PT, R146, UR13, RZ ;  /* 0x0000000d92687c10 */ /* 0x000fc6000ff7e0ff */
[----:B------:R1:W-:Y:S01]  /*255b0*/  STL.64 [R1+0x350], R106 ;  /* 0x0003506a01007387 */ /* 0x0003e20000100a00 */
[----:B------:R-:W-:-:S03]  /*255c0*/  IADD3.X R105, PT, PT, R147, UR14, RZ, P3, !PT ;  /* 0x0000000e93697c10 */ /* 0x000fc60009ffe4ff */
[----:B------:R-:W-:Y:S04]  /*255d0*/  LDGSTS.E [R15+0x53300], desc[UR22][R106.64], P2 ;  /* 0x533000006a0f7fae */ /* 0x000fe800091a1016 */
[----:B------:R-:W-:Y:S04]  /*255e0*/  LDGSTS.E [R15+0x53700], desc[UR22][R104.64], P2 ;  /* 0x53700000680f7fae */ /* 0x000fe800091a1016 */
[----:B-1----:R-:W4:Y:S04]  /*255f0*/  LDL.LU.64 R106, [R1+0x10] ;  /* 0x00001000016a7983 */ /* 0x002f280000300a00 */
[----:B------:R1:W-:Y:S04]  /*25600*/  STL.64 [R1+0x360], R104 ;  /* 0x0003606801007387 */ /* 0x0003e80000100a00 */
[----:B-1----:R-:W4:Y:S04]  /*25610*/  LDL.LU.64 R104, [R1+0x8] ;  /* 0x0000080001687983 */ /* 0x002f280000300a00 */
[----:B------:R-:W4:Y:S01]  /*25620*/  LDL.LU.64 R116, [R1] ;  /* 0x0000000001747983 */ /* 0x000f220000300a00 */
[----:B------:R-:W-:Y:S01]  /*25630*/  VIADD R252, R252, 0x3f ;  /* 0x0000003ffcfc7836 */ /* 0x000fe20000000000 */
[----:B------:R-:W-:Y:S01]  /*25640*/  UMOV UR19, URZ ;  /* 0x000000ff00137c82 */ /* 0x000fe20008000000 */
[----:B--2---:R-:W-:-:S04]  /*25650*/  IADD3 R146, P3, PT, R142, UR13, RZ ;  /* 0x0000000d8e927c10 */ /* 0x004fc8000ff7e0ff */
[----:B------:R-:W-:Y:S02]  /*25660*/  IADD3.X R147, PT, PT, R143, UR14, RZ, P3, !PT ;  /* 0x0000000e8f937c10 */ /* 0x000fe40009ffe4ff */
[----:B------:R-:W-:-:S03]  /*25670*/  IADD3 R142, P3, PT, R136, UR13, RZ ;  /* 0x0000000d888e7c10 */ /* 0x000fc6000ff7e0ff */
[----:B------:R-:W-:Y:S01]  /*25680*/  LDGSTS.E [R15+0x53b00], desc[UR22][R146.64], P2 ;  /* 0x53b00000920f7fae */ /* 0x000fe200091a1016 */
[----:B------:R-:W-:-:S03]  /*25690*/  IADD3.X R143, PT, PT, R137, UR14, RZ, P3, !PT ;  /* 0x0000000e898f7c10 */ /* 0x000fc60009ffe4ff */
[----:B------:R-:W-:Y:S01]  /*256a0*/  STL.64 [R1+0x378], R146 ;  /* 0x0003789201007387 */ /* 0x000fe20000100a00 */
[----:B------:R-:W-:-:S03]  /*256b0*/  IADD3 R136, P3, PT, R148, UR13, RZ ;  /* 0x0000000d94887c10 */ /* 0x000fc6000ff7e0ff */
[----:B------:R-:W-:Y:S01]  /*256c0*/  LDGSTS.E [R15+0x53f00], desc[UR22][R142.64], P2 ;  /* 0x53f000008e0f7fae */ /* 0x000fe200091a1016 */
[----:B------:R-:W-:-:S03]  /*256d0*/  IADD3.X R137, PT, PT, R149, UR14, RZ, P3, !PT ;  /* 0x0000000e95897c10 */ /* 0x000fc60009ffe4ff */
[----:B------:R-:W-:Y:S04]  /*256e0*/  STL.64 [R1+0x398], R142 ;  /* 0x0003988e01007387 */ /* 0x000fe80000100a00 */
[----:B------:R1:W-:Y:S04]  /*256f0*/  STL.64 [R1+0x3b8], R136 ;  /* 0x0003b88801007387 */ /* 0x0003e80000100a00 */
[----:B------:R1:W-:Y:S02]  /*25700*/  LDGSTS.E [R15+0x54300], desc[UR22][R136.64], P2 ;  /* 0x54300000880f7fae */ /* 0x0003e400091a1016 */
[----:B-1----:R-:W-:-:S04]  /*25710*/  IADD3 R136, P3, PT, R134, UR13, RZ ;  /* 0x0000000d86887c10 */ /* 0x002fc8000ff7e0ff */
[----:B------:R-:W-:Y:S02]  /*25720*/  IADD3.X R137, PT, PT, R135, UR14, RZ, P3, !PT ;  /* 0x0000000e87897c10 */ /* 0x000fe40009ffe4ff */
[----:B---3--:R-:W-:-:S03]  /*25730*/  IADD3 R134, P3, PT, R120, UR13, RZ ;  /* 0x0000000d78867c10 */ /* 0x008fc6000ff7e0ff */
[----:B------:R-:W-:Y:S01]  /*25740*/  LDGSTS.E [R15+0x54700], desc[UR22][R136.64], P2 ;  /* 0x54700000880f7fae */ /* 0x000fe200091a1016 */
[----:B------:R-:W-:Y:S02]  /*25750*/  IADD3.X R135, PT, PT, R121, UR14, RZ, P3, !PT ;  /* 0x0000000e79877c10 */ /* 0x000fe40009ffe4ff */
[----:B----4-:R-:W-:Y:S01]  /*25760*/  IADD3 R120, P3, PT, R138, UR13, RZ ;  /* 0x0000000d8a787c10 */ /* 0x010fe2000ff7e0ff */
[----:B------:R-:W-:Y:S03]  /*25770*/  STL.64 [R1+0x3d0], R136 ;  /* 0x0003d08801007387 */ /* 0x000fe60000100a00 */
[----:B------:R-:W-:Y:S01]  /*25780*/  IADD3.X R121, PT, PT, R139, UR14, RZ, P3, !PT ;  /* 0x0000000e8b797c10 */ /* 0x000fe20009ffe4ff */
[----:B------:R-:W-:Y:S04]  /*25790*/  STL.64 [R1+0x3e8], R134 ;  /* 0x0003e88601007387 */ /* 0x000fe80000100a00 */
[----:B------:R-:W-:Y:S04]  /*257a0*/  LDGSTS.E [R15+0x54b00], desc[UR22][R134.64], P2 ;  /* 0x54b00000860f7fae */ /* 0x000fe800091a1016 */
[----:B------:R1:W-:Y:S04]  /*257b0*/  STL.64 [R1+0x400], R120 ;  /* 0x0004007801007387 */ /* 0x0003e80000100a00 */
[----:B------:R1:W-:Y:S02]  /*257c0*/  LDGSTS.E [R15+0x54f00], desc[UR22][R120.64], P2 ;  /* 0x54f00000780f7fae */ /* 0x0003e400091a1016 */
[----:B-1----:R-:W-:-:S04]  /*257d0*/  IADD3 R120, P3, PT, R118, UR13, RZ ;  /* 0x0000000d76787c10 */ /* 0x002fc8000ff7e0ff */
[----:B------:R-:W-:Y:S02]  /*257e0*/  IADD3.X R121, PT, PT, R119, UR14, RZ, P3, !PT ;  /* 0x0000000e77797c10 */ /* 0x000fe40009ffe4ff */
[----:B------:R-:W-:-:S03]  /*257f0*/  IADD3 R118, P3, PT, R114, UR13, RZ ;  /* 0x0000000d72767c10 */ /* 0x000fc6000ff7e0ff */
[----:B------:R-:W-:Y:S01]  /*25800*/  LDGSTS.E [R15+0x55300], desc[UR22][R120.64], P2 ;  /* 0x55300000780f7fae */ /* 0x000fe200091a1016 */
[----:B------:R-:W-:Y:S02]  /*25810*/  IADD3.X R119, PT, PT, R115, UR14, RZ, P3, !PT ;  /* 0x0000000e73777c10 */ /* 0x000fe40009ffe4ff */
[----:B------:R-:W-:Y:S01]  /*25820*/  IADD3 R114, P3, PT, R122, UR13, RZ ;  /* 0x0000000d7a727c10 */ /* 0x000fe2000ff7e0ff */
        /* <DEDUP_REMOVED lines=39> */
[----:B------:R1:W-:Y:S01]  /*25aa0*/  STL.64 [R1+0x528], R16 ;  /* 0x0005281001007387 */ /* 0x0003e20000100a00 */
[----:B------:R-:W-:-:S03]  /*25ab0*/  ISETP.GE.AND P3, PT, R252, 0x80, PT ;  /* 0x00000080fc00780c */ /* 0x000fc60003f66270 */
[----:B------:R1:W-:Y:S04]  /*25ac0*/  LDGSTS.E [R15+0x57b00], desc[UR22][R78.64], P2 ;  /* 0x57b000004e0f7fae */ /* 0x0003e800091a1016 */
[----:B------:R1:W-:Y:S01]  /*25ad0*/  LDGSTS.E [R15+0x57f00], desc[UR22][R16.64], P2 ;  /* 0x57f00000100f7fae */ /* 0x0003e200091a1016 */
[----:B------:R-:W-:-:S03]  /*25ae0*/  ISETP.GE.AND P2, PT, R252, 0x40, PT ;  /* 0x00000040fc00780c */ /* 0x000fc60003f46270 */
[----:B------:R-:W0:Y:S02]  /*25af0*/  LDGDEPBAR ;  /* 0x00000000000079af */ /* 0x000e240000000000 */
[----:B------:R-:W-:Y:S08]  /*25b00*/  @!P3 BRA `(.L_x_7) ;  /* 0x000000dc00f8b947 */ /* 0x000ff00003800000 */
[----:B-1----:R-:W2:Y:S01]  /*25b10*/  LDL.LU.64 R104, [R1+0x1e0] ;  /* 0x0001e00001687983 */ /* 0x002ea20000300a00 */
[----:B------:R-:W-:Y:S01]  /*25b20*/  IMAD.MOV.U32 R116, RZ, RZ, R170 ;  /* 0x000000ffff747224 */ /* 0x000fe200078e00aa */
[----:B------:R-:W1:Y:S01]  /*25b30*/  LDC R252, c[0x0][0x3a0] ;  /* 0x0000e800fffc7b82 */ /* 0x000e620000000800 */
[----:B------:R-:W-:Y:S01]  /*25b40*/  IMAD.MOV.U32 R117, RZ, RZ, R171 ;  /* 0x000000ffff757224 */ /* 0x000fe200078e00ab */
[----:B------:R-:W3:Y:S04]  /*25b50*/  LDL.LU.64 R106, [R1+0x160] ;  /* 0x00016000016a7983 */ /* 0x000ee80000300a00 */
[----:B------:R-:W4:Y:S01]  /*25b60*/  LDL.LU.64 R170, [R1+0x18] ;  /* 0x0000180001aa7983 */ /* 0x000f220000300a00 */
[----:B------:R-:W-:Y:S02]  /*25b70*/  IMAD.MOV.U32 R17, RZ, RZ, R18 ;  /* 0x000000ffff117224 */ /* 0x000fe400078e0012 */
[----:B------:R-:W-:Y:S01]  /*25b80*/  IMAD.MOV.U32 R18, RZ, RZ, R19 ;  /* 0x000000ffff127224 */ /* 0x000fe200078e0013 */
[----:B------:R-:W3:Y:S01]  /*25b90*/  LDL.LU.64 R134, [R1+0x78] ;  /* 0x0000780001867983 */ /* 0x000ee20000300a00 */
[----:B------:R-:W-:-:S02]  /*25ba0*/  IMAD.MOV.U32 R19, RZ, RZ, R20 ;  /* 0x000000ffff137224 */ /* 0x000fc400078e0014 */
[----:B------:R-:W-:Y:S01]  /*25bb0*/  IMAD.MOV.U32 R20, RZ, RZ, R21 ;  /* 0x000000ffff147224 */ /* 0x000fe200078e0015 */
[----:B------:R-:W3:Y:S01]  /*25bc0*/  LDL.LU.64 R114, [R1+0x88] ;  /* 0x0000880001727983 */ /* 0x000ee20000300a00 */
[----:B------:R-:W-:Y:S02]  /*25bd0*/  IMAD.MOV.U32 R21, RZ, RZ, R22 ;  /* 0x000000ffff157224 */ /* 0x000fe400078e0016 */
[----:B------:R-:W-:Y:S01]  /*25be0*/  IMAD.MOV.U32 R22, RZ, RZ, R23 ;  /* 0x000000ffff167224 */ /* 0x000fe200078e0017 */
[----:B------:R-:W3:Y:S01]  /*25bf0*/  LDL.LU.64 R138, [R1+0xa0] ;  /* 0x0000a000018a7983 */ /* 0x000ee20000300a00 */
[----:B------:R-:W-:Y:S02]  /*25c00*/  IMAD.MOV.U32 R23, RZ, RZ, R24 ;  /* 0x000000ffff177224 */ /* 0x000fe400078e0018 */
[----:B------:R-:W-:Y:S02]  /*25c10*/  IMAD.MOV.U32 R24, RZ, RZ, R25 ;  /* 0x000000ffff187224 */ /* 0x000fe400078e0019 */
[----:B-1---5:R-:W-:-:S02]  /*25c20*/  VIADD R12, R252, 0x3f ;  /* 0x0000003ffc0c7836 */ /* 0x022fc40000000000 */
[----:B------:R-:W-:Y:S02]  /*25c30*/  IMAD.MOV.U32 R25, RZ, RZ, R26 ;  /* 0x000000ffff197224 */ /* 0x000fe400078e001a */
[----:B------:R-:W-:Y:S01]  /*25c40*/  IMAD.MOV.U32 R26, RZ, RZ, R27 ;  /* 0x000000ffff1a7224 */ /* 0x000fe200078e001b */
[----:B------:R-:W-:Y:S01]  /*25c50*/  SHF.R.S32.HI R15, RZ, 0x1f, R12 ;  /* 0x0000001fff0f7819 */ /* 0x000fe2000001140c */
[----:B------:R-:W-:Y:S02]  /*25c60*/  IMAD.MOV.U32 R27, RZ, RZ, R28 ;  /* 0x000000ffff1b7224 */ /* 0x000fe400078e001c */
[----:B------:R-:W-:Y:S01]  /*25c70*/  IMAD.MOV.U32 R28, RZ, RZ, R29 ;  /* 0x000000ffff1c7224 */ /* 0x000fe200078e001d */
[----:B------:R-:W-:Y:S01]  /*25c80*/  LEA.HI R15, R15, R12, RZ, 0x6 ;  /* 0x0000000c0f0f7211 */ /* 0x000fe200078f30ff */
        /* <DEDUP_REMOVED lines=8> */
[----:B------:R-:W-:Y:S01]  /*25d10*/  STL.64 [R1+0xe68], R12 ;  /* 0x000e680c01007387 */ /* 0x000fe20000100a00 */
[----:B------:R-:W-:-:S02]  /*25d20*/  IMAD.MOV.U32 R35, RZ, RZ, R36 ;  /* 0x000000ffff237224 */ /* 0x000fc400078e0024 */
[----:B------:R-:W-:Y:S01]  /*25d30*/  IMAD.MOV.U32 R36, RZ, RZ, R37 ;  /* 0x000000ffff247224 */ /* 0x000fe200078e0025 */
[----:B------:R-:W-:Y:S01]  /*25d40*/  STL.64 [R1+0xe70], R14 ;  /* 0x000e700e01007387 */ /* 0x000fe20000100a00 */
[----:B------:R-:W-:Y:S02]  /*25d50*/  IMAD.MOV.U32 R37, RZ, RZ, R38 ;  /* 0x000000ffff257224 */ /* 0x000fe400078e0026 */
[----:B------:R-:W-:Y:S01]  /*25d60*/  IMAD.MOV.U32 R38, RZ, RZ, R39 ;  /* 0x000000ffff267224 */ /* 0x000fe200078e0027 */
[----:B------:R-:W-:Y:S01]  /*25d70*/  STL.64 [R1+0xe78], R16 ;  /* 0x000e781001007387 */ /* 0x000fe20000100a00 */
[----:B------:R-:W-:Y:S02]  /*25d80*/  IMAD.MOV.U32 R39, RZ, RZ, R40 ;  /* 0x000000ffff277224 */ /* 0x000fe400078e0028 */
[----:B------:R-:W-:Y:S01]  /*25d90*/  IMAD.MOV.U32 R40, RZ, RZ, R41 ;  /* 0x000000ffff287224 */ /* 0x000fe200078e0029 */
[----:B------:R-:W-:Y:S01]  /*25da0*/  STL.64 [R1+0xe80], R18 ;  /* 0x000e801201007387 */ /* 0x000fe20000100a00 */
[----:B------:R-:W-:-:S03]  /*25db0*/  IMAD.MOV.U32 R41, RZ, RZ, R42 ;  /* 0x000000ffff297224 */ /* 0x000fc600078e002a */
[----:B------:R-:W-:Y:S01]  /*25dc0*/  STL.64 [R1+0xe88], R20 ;  /* 0x000e881401007387 */ /* 0x000fe20000100a00 */
[----:B------:R-:W-:-:S03]  /*25dd0*/  IMAD.MOV.U32 R42, RZ, RZ, R43 ;  /* 0x000000ffff2a7224 */ /* 0x000fc600078e002b */
[----:B------:R-:W-:Y:S01]  /*25de0*/  STL.64 [R1+0xe90], R22 ;  /* 0x000e901601007387 */ /* 0x000fe20000100a00 */
[----:B------:R-:W-:-:S03]  /*25df0*/  IMAD.MOV.U32 R43, RZ, RZ, R44 ;  /* 0x000000ffff2b7224 */ /* 0x000fc600078e002c */
[----:B------:R1:W-:Y:S01]  /*25e00*/  STL.64 [R1+0xe98], R24 ;  /* 0x000e981801007387 */ /* 0x0003e20000100a00 */
        /* <DEDUP_REMOVED lines=11> */
[----:B------:R-:W-:Y:S04]  /*25ec0*/  STL.64 [R1+0xec8], R36 ;  /* 0x000ec82401007387 */ /* 0x000fe80000100a00 */
[----:B------:R1:W-:Y:S01]  /*25ed0*/  STL.64 [R1+0xed0], R38 ;  /* 0x000ed02601007387 */ /* 0x0003e20000100a00 */
[----:B------:R-:W-:-:S03]  /*25ee0*/  IMAD.MOV.U32 R89, RZ, RZ, R94 ;  /* 0x000000ffff597224 */ /* 0x000fc600078e005e */
[----:B------:R1:W-:Y:S01]  /*25ef0*/  STL.64 [R1+0xed8], R40 ;  /* 0x000ed82801007387 */ /* 0x0003e20000100a00 */
[----:B------:R-:W-:-:S03]  /*25f00*/  IMAD.MOV.U32 R90, RZ, RZ, R95 ;  /* 0x000000ffff5a7224 */ /* 0x000fc600078e005f */
[----:B------:R-:W-:Y:S04]  /*25f10*/  STL.64 [R1+0xee0], R42 ;  /* 0x000ee02a01007387 */ /* 0x000fe80000100a00 */
[----:B------:R1:W-:Y:S04]  /*25f20*/  STL.64 [R1+0xee8], R44 ;  /* 0x000ee82c01007387 */ /* 0x0003e80000100a00 */
[----:B------:R-:W-:Y:S04]  /*25f30*/  STL.64 [R1+0xef0], R46 ;  /* 0x000ef02e01007387 */ /* 0x000fe80000100a00 */
[----:B------:R1:W-:Y:S01]  /*25f40*/  STL.64 [R1+0xef8], R48 ;  /* 0x000ef83001007387 */ /* 0x0003e20000100a00 */
[----:B------:R-:W-:-:S02]  /*25f50*/  IMAD.MOV.U32 R102, RZ, RZ, R101 ;  /* 0x000000ffff667224 */ /* 0x000fc400078e0065 */
[----:B------:R-:W-:Y:S02]  /*25f60*/  IMAD.MOV.U32 R103, RZ, RZ, R112 ;  /* 0x000000ffff677224 */ /* 0x000fe400078e0070 */
[----:B--2---:R-:W-:Y:S02]  /*25f70*/  IMAD.MOV.U32 R118, RZ, RZ, R104 ;  /* 0x000000ffff767224 */ /* 0x004fe400078e0068 */
[----:B------:R-:W-:Y:S02]  /*25f80*/  IMAD.MOV.U32 R81, RZ, RZ, R82 ;  /* 0x000000ffff517224 */ /* 0x000fe400078e0052 */
[----:B------:R-:W-:Y:S02]  /*25f90*/  IMAD.MOV.U32 R123, RZ, RZ, R86 ;  /* 0x000000ffff7b7224 */ /* 0x000fe400078e0056 */
[----:B------:R-:W-:Y:S02]  /*25fa0*/  IMAD.MOV.U32 R122, RZ, RZ, R98 ;  /* 0x000000ffff7a7224 */ /* 0x000fe400078e0062 */
[----:B----4-:R-:W-:-:S02]  /*25fb0*/  IMAD.MOV.U32 R94, RZ, RZ, R170 ;  /* 0x000000ffff5e7224 */ /* 0x010fc400078e00aa */
[----:B------:R-:W-:Y:S02]  /*25fc0*/  IMAD.MOV.U32 R95, RZ, RZ, R171 ;  /* 0x000000ffff5f7224 */ /* 0x000fe400078e00ab */
[----:B------:R-:W2:Y:S01]  /*25fd0*/  LDL.LU.64 R170, [R1+0xc0] ;  /* 0x0000c00001aa7983 */ /* 0x000ea20000300a00 */
[----:B---3--:R-:W-:Y:S02]  /*25fe0*/  IMAD.MOV.U32 R101, RZ, RZ, R135 ;  /* 0x000000ffff657224 */ /* 0x008fe400078e0087 */
[----:B------:R-:W-:Y:S01]  /*25ff0*/  IMAD.MOV.U32 R135, RZ, RZ, R117 ;  /* 0x000000ffff877224 */ /* 0x000fe200078e0075 */
[----:B------:R-:W3:Y:S01]  /*26000*/  LDL.LU.64 R146, [R1+0xd8] ;  /* 0x0000d80001927983 */ /* 0x000ee20000300a00 */
[----:B------:R-:W-:Y:S02]  /*26010*/  IMAD.MOV.U32 R119, RZ, RZ, R105 ;  /* 0x000000ffff777224 */ /* 0x000fe400078e0069 */
[----:B------:R-:W-:Y:S01]  /*26020*/  IMAD.MOV.U32 R112, RZ, RZ, R138 ;  /* 0x000000ffff707224 */ /* 0x000fe200078e008a */
[----:B------:R-:W4:Y:S01]  /*26030*/  LDL.LU.64 R142, [R1+0xe0] ;  /* 0x0000e000018e7983 */ /* 0x000f220000300a00 */
[----:B------:R-:W-:-:S02]  /*26040*/  IMAD.MOV.U32 R138, RZ, RZ, R118 ;  /* 0x000000ffff8a7224 */ /* 0x000fc400078e0076 */
[----:B--2---:R-:W-:Y:S02]  /*26050*/  IMAD.MOV.U32 R117, RZ, RZ, R170 ;  /* 0x000000ffff757224 */ /* 0x004fe400078e00aa */
[----:B------:R-:W-:Y:S02]  /*26060*/  IMAD.MOV.U32 R118, RZ, RZ, R171 ;  /* 0x000000ffff767224 */ /* 0x000fe400078e00ab */
[----:B------:R-:W2:Y:S01]  /*26070*/  LDL.LU.64 R170, [R1+0xe8] ;  /* 0x0000e80001aa7983 */ /* 0x000ea20000300a00 */
[----:B------:R-:W-:Y:S02]  /*26080*/  IMAD.MOV.U32 R136, RZ, RZ, R106 ;  /* 0x000000ffff887224 */ /* 0x000fe400078e006a */
[----:B------:R-:W-:Y:S01]  /*26090*/  IMAD.MOV.U32 R137, RZ, RZ, R107 ;  /* 0x000000ffff897224 */ /* 0x000fe200078e006b */
[----:B-1----:R-:W3:Y:S01]  /*260a0*/  LDL.LU.64 R24, [R1+0xf8] ;  /* 0x0000f80001187983 */ /* 0x002ee20000300a00 */
[----:B------:R-:W-:Y:S02]  /*260b0*/  IMAD.MOV.U32 R18, RZ, RZ, R136 ;  /* 0x000000ffff127224 */ /* 0x000fe400078e0088 */
[----:B------:R-:W-:Y:S01]  /*260c0*/  IMAD.MOV.U32 R19, RZ, RZ, R137 ;  /* 0x000000ffff137224 */ /* 0x000fe200078e0089 */
[----:B------:R-:W3:Y:S01]  /*260d0*/  LDL.LU.64 R14, [R1+0x100] ;  /* 0x00010000010e7983 */ /* 0x000ee20000300a00 */
[----:B----4-:R-:W-:-:S02]  /*260e0*/  IMAD.MOV.U32 R137, RZ, RZ, R142 ;  /* 0x000000ffff897224 */ /* 0x010fc400078e008e */
[----:B------:R-:W-:Y:S02]  /*260f0*/  IMAD.MOV.U32 R136, RZ, RZ, R143 ;  /* 0x000000ffff887224 */ /* 0x000fe400078e008f */
[----:B------:R-:W-:Y:S02]  /*26100*/  IMAD.MOV.U32 R143, RZ, RZ, R144 ;  /* 0x000000ffff8f7224 */ /* 0x000fe400078e0090 */
[----:B------:R-:W-:Y:S02]  /*26110*/  IMAD.MOV.U32 R142, RZ, RZ, R145 ;  /* 0x000000ffff8e7224 */ /* 0x000fe400078e0091 */
[----:B--2---:R-:W-:Y:S02]  /*26120*/  IMAD.MOV.U32 R145, RZ, RZ, R170 ;  /* 0x000000ffff917224 */ /* 0x004fe400078e00aa */
[----:B------:R-:W-:Y:S02]  /*26130*/  IMAD.MOV.U32 R144, RZ, RZ, R171 ;  /* 0x000000ffff907224 */ /* 0x000fe400078e00ab */
[----:B------:R-:W2:Y:S04]  /*26140*/  LDL.LU.64 R170, [R1+0x108] ;  /* 0x0001080001aa7983 */ /* 0x000ea80000300a00 */
[----:B------:R-:W4:Y:S04]  /*26150*/  LDL.LU.64 R28, [R1+0x110] ;  /* 0x00011000011c7983 */ /* 0x000f280000300a00 */
[----:B------:R-:W2:Y:S04]  /*26160*/  LDL.LU.64 R32, [R1+0x120] ;  /* 0x0001200001207983 */ /* 0x000ea80000300a00 */
[----:B------:R-:W2:Y:S04]  /*26170*/  LDL.LU.64 R38, [R1+0x148] ;  /* 0x0001480001267983 */ /* 0x000ea80000300a00 */
[----:B------:R-:W3:Y:S04]  /*26180*/  LDL.LU.64 R40, [R1+0x170] ;  /* 0x0001700001287983 */ /* 0x000ee80000300a00 */
[----:B------:R-:W3:Y:S01]  /*26190*/  LDL.LU.64 R36, [R1+0x98] ;  /* 0x0000980001247983 */ /* 0x000ee20000300a00 */
        /* <DEDUP_REMOVED lines=21> */
[----:B--2---:R-:W-:Y:S02]  /*262f0*/  IMAD.MOV.U32 R193, RZ, RZ, R38 ;  /* 0x000000ffffc17224 */ /* 0x004fe400078e0026 */
[----:B------:R-:W-:Y:S02]  /*26300*/  IMAD.MOV.U32 R192, RZ, RZ, R39 ;  /* 0x000000ffffc07224 */ /* 0x000fe400078e0027 */
[----:B------:R-:W2:Y:S04]  /*26310*/  LDL.LU.64 R38, [R1+0x190] ;  /* 0x0001900001267983 */ /* 0x000ea80000300a00 */
[----:B------:R-:W4:Y:S01]  /*26320*/  LDL.LU.64 R44, [R1+0xc8] ;  /* 0x0000c800012c7983 */ /* 0x000f220000300a00 */
[----:B---3--:R-:W-:-:S02]  /*26330*/  IMAD.MOV.U32 R203, RZ, RZ, R36 ;  /* 0x000000ffffcb7224 */ /* 0x008fc400078e0024 */
[----:B------:R-:W-:Y:S01]  /*26340*/  IMAD.MOV.U32 R202, RZ, RZ, R37 ;  /* 0x000000ffffca7224 */ /* 0x000fe200078e0025 */
[----:B------:R-:W3:Y:S04]  /*26350*/  LDL.LU.64 R42, [R1+0x1b8] ;  /* 0x0001b800012a7983 */ /* 0x000ee80000300a00 */
[----:B------:R-:W3:Y:S01]  /*26360*/  LDL.LU.64 R36, [R1+0x118] ;  /* 0x0001180001247983 */ /* 0x000ee20000300a00 */
        /* <DEDUP_REMOVED lines=10> */
[----:B------:R-:W3:Y:S01]  /*26410*/  LDL.LU.64 R40, [R1+0x1d8] ;  /* 0x0001d80001287983 */ /* 0x000ee20000300a00 */
        /* <DEDUP_REMOVED lines=51> */
[----:B--2---:R-:W-:Y:S02]  /*26750*/  IMAD.MOV.U32 R209, RZ, RZ, R38 ;  /* 0x000000ffffd17224 */ /* 0x004fe400078e0026 */
[----:B------:R-:W-:-:S02]  /*26760*/  IMAD.MOV.U32 R208, RZ, RZ, R39 ;  /* 0x000000ffffd07224 */ /* 0x000fc400078e0027 */
[----:B------:R-:W2:Y:S01]  /*26770*/  LDL.LU.64 R38, [R1+0x130] ;  /* 0x0001300001267983 */ /* 0x000ea20000300a00 */
[----:B----4-:R-:W-:Y:S02]  /*26780*/  IMAD.MOV.U32 R211, RZ, RZ, R44 ;  /* 0x000000ffffd37224 */ /* 0x010fe400078e002c */
[----:B------:R-:W-:Y:S02]  /*26790*/  IMAD.MOV.U32 R210, RZ, RZ, R45 ;  /* 0x000000ffffd27224 */ /* 0x000fe400078e002d */
[----:B------:R-:W4:Y:S01]  /*267a0*/  LDL.LU.64 R44, [R1+0x1f8] ;  /* 0x0001f800012c7983 */ /* 0x000f220000300a00 */
[----:B---3--:R-:W-:Y:S02]  /*267b0*/  IMAD.MOV.U32 R219, RZ, RZ, R36 ;  /* 0x000000ffffdb7224 */ /* 0x008fe400078e0024 */
[----:B------:R-:W-:Y:S02]  /*267c0*/  IMAD.MOV.U32 R218, RZ, RZ, R37 ;  /* 0x000000ffffda7224 */ /* 0x000fe400078e0025 */
        /* <DEDUP_REMOVED lines=11> */
[----:B------:R-:W4:Y:S01]  /*26880*/  LDL.LU.64 R42, [R1+0x218] ;  /* 0x00021800012a7983 */ /* 0x000f220000300a00 */
        /* <DEDUP_REMOVED lines=28> */
[----:B------:R-:W4:Y:S01]  /*26a50*/  LDL.LU.64 R40, [R1+0x168] ;  /* 0x0001680001287983 */ /* 0x000f220000300a00 */
        /* <DEDUP_REMOVED lines=20> */
[----:B--2---:R-:W-:Y:S02]  /*26ba0*/  IMAD.MOV.U32 R227, RZ, RZ, R38 ;  /* 0x000000ffffe37224 */ /* 0x004fe400078e0026 */
[----:B------:R-:W-:Y:S02]  /*26bb0*/  IMAD.MOV.U32 R226, RZ, RZ, R39 ;  /* 0x000000ffffe27224 */ /* 0x000fe400078e0027 */
[----:B------:R-:W2:Y:S01]  /*26bc0*/  LDL.LU.64 R38, [R1+0xb8] ;  /* 0x0000b80001267983 */ /* 0x000ea20000300a00 */
[----:B---3--:R-:W-:-:S02]  /*26bd0*/  IMAD.MOV.U32 R235, RZ, RZ, R36 ;  /* 0x000000ffffeb7224 */ /* 0x008fc400078e0024 */
[----:B------:R-:W-:Y:S02]  /*26be0*/  IMAD.MOV.U32 R234, RZ, RZ, R37 ;  /* 0x000000ffffea7224 */ /* 0x000fe400078e0025 */
[----:B------:R-:W3:Y:S04]  /*26bf0*/  LDL.LU.64 R36, [R1+0x238] ;  /* 0x0002380001247983 */ /* 0x000ee80000300a00 */
[----:B------:R-:W3:Y:S01]  /*26c00*/  LDL.LU.64 R34, [R1+0x188] ;  /* 0x0001880001227983 */ /* 0x000ee20000300a00 */
[----:B------:R-:W-:Y:S02]  /*26c10*/  IMAD.MOV.U32 R79, RZ, RZ, R240 ;  /* 0x000000ffff4f7224 */ /* 0x000fe400078e00f0 */
[----:B------:R-:W-:Y:S01]  /*26c20*/  IMAD.MOV.U32 R80, RZ, RZ, R241 ;  /* 0x000000ffff507224 */ /* 0x000fe200078e00f1 */
[----:B------:R-:W3:Y:S01]  /*26c30*/  LDL.LU.64 R48, [R1+0xd0] ;  /* 0x0000d00001307983 */ /* 0x000ee20000300a00 */
[----:B----4-:R-:W-:-:S02]  /*26c40*/  IMAD.MOV.U32 R241, RZ, RZ, R42 ;  /* 0x000000fffff17224 */ /* 0x010fc400078e002a */
[----:B------:R-:W-:Y:S02]  /*26c50*/  IMAD.MOV.U32 R240, RZ, RZ, R43 ;  /* 0x000000fffff07224 */ /* 0x000fe400078e002b */
[----:B------:R-:W-:Y:S02]  /*26c60*/  IMAD.MOV.U32 R42, RZ, RZ, R30 ;  /* 0x000000ffff2a7224 */ /* 0x000fe400078e001e */
[----:B------:R-:W-:Y:S02]  /*26c70*/  IMAD.MOV.U32 R43, RZ, RZ, R31 ;  /* 0x000000ffff2b7224 */ /* 0x000fe400078e001f */
[----:B------:R-:W4:Y:S01]  /*26c80*/  LDL.LU.64 R30, [R1+0x258] ;  /* 0x00025800011e7983 */ /* 0x000f220000300a00 */
[----:B------:R-:W-:-:S03]  /*26c90*/  IMAD.MOV.U32 R91, RZ, RZ, R87 ;  /* 0x000000ffff5b7224 */ /* 0x000fc600078e0057 */
[----:B------:R-:W4:Y:S01]  /*26ca0*/  LDL.LU.64 R46, [R1+0x1b0] ;  /* 0x0001b000012e7983 */ /* 0x000f220000300a00 */
        /* <DEDUP_REMOVED lines=17> */
[----:B------:R-:W4:Y:S01]  /*26dc0*/  LDL.LU.64 R40, [R1+0x128] ;  /* 0x0001280001287983 */ /* 0x000f220000300a00 */
        /* <DEDUP_REMOVED lines=46> */
[----:B--2---:R-:W-:Y:S02]  /*270b0*/  IMAD.MOV.U32 R245, RZ, RZ, R38 ;  /* 0x000000fffff57224 */ /* 0x004fe400078e0026 */
[----:B------:R-:W-:Y:S02]  /*270c0*/  IMAD.MOV.U32 R244, RZ, RZ, R39 ;  /* 0x000000fffff47224 */ /* 0x000fe400078e0027 */
[----:B------:R-:W-:Y:S02]  /*270d0*/  IMAD.MOV.U32 R38, RZ, RZ, R248 ;  /* 0x000000ffff267224 */ /* 0x000fe400078e00f8 */
[----:B------:R-:W-:Y:S02]  /*270e0*/  IMAD.MOV.U32 R39, RZ, RZ, R249 ;  /* 0x000000ffff277224 */ /* 0x000fe400078e00f9 */
[----:B---3--:R-:W-:-:S02]  /*270f0*/  IMAD.MOV.U32 R249, RZ, RZ, R36 ;  /* 0x000000fffff97224 */ /* 0x008fc400078e0024 */
[----:B------:R-:W-:Y:S02]  /*27100*/  IMAD.MOV.U32 R248, RZ, RZ, R37 ;  /* 0x000000fffff87224 */ /* 0x000fe400078e0025 */
[----:B------:R-:W2:Y:S01]  /*27110*/  LDL.LU.64 R36, [R1+0x1d0] ;  /* 0x0001d00001247983 */ /* 0x000ea20000300a00 */
[----:B------:R-:W-:Y:S02]  /*27120*/  IMAD.MOV.U32 R251, RZ, RZ, R34 ;  /* 0x000000fffffb7224 */ /* 0x000fe400078e0022 */
[----:B------:R-:W-:Y:S02]  /*27130*/  IMAD.MOV.U32 R250, RZ, RZ, R35 ;  /* 0x000000fffffa7224 */ /* 0x000fe400078e0023 */
[----:B------:R-:W-:Y:S02]  /*27140*/  IMAD.MOV.U32 R34, RZ, RZ, R32 ;  /* 0x000000ffff227224 */ /* 0x000fe400078e0020 */
[----:B------:R-:W-:Y:S02]  /*27150*/  IMAD.MOV.U32 R35, RZ, RZ, R33 ;  /* 0x000000ffff237224 */ /* 0x000fe400078e0021 */
[----:B------:R-:W3:Y:S01]  /*27160*/  LDL.LU.64 R32, [R1+0x140] ;  /* 0x0001400001207983 */ /* 0x000ee20000300a00 */
[----:B------:R-:W-:-:S02]  /*27170*/  IMAD.MOV.U32 R107, RZ, RZ, R115 ;  /* 0x000000ffff6b7224 */ /* 0x000fc400078e0073 */
[----:B------:R-:W-:Y:S02]  /*27180*/  IMAD.MOV.U32 R115, RZ, RZ, R124 ;  /* 0x000000ffff737224 */ /* 0x000fe400078e007c */
[----:B------:R-:W-:Y:S01]  /*27190*/  IMAD.MOV.U32 R124, RZ, RZ, R127 ;  /* 0x000000ffff7c7224 */ /* 0x000fe200078e007f */
[----:B------:R1:W-:Y:S01]  /*271a0*/  STL [R1], R48 ;  /* 0x0000003001007387 */ /* 0x0003e20000100800 */
[----:B------:R-:W-:-:S03]  /*271b0*/  IMAD.MOV.U32 R252, RZ, RZ, R49 ;  /* 0x000000fffffc7224 */ /* 0x000fc600078e0031 */
[----:B-1----:R1:W5:Y:S04]  /*271c0*/  LDL.LU.64 R48, [R1+0xef8] ;  /* 0x000ef80001307983 */ /* 0x0023680000300a00 */
[----:B------:R1:W-:Y:S04]  /*271d0*/  STL [R1+0x8], R126 ;  /* 0x0000087e01007387 */ /* 0x0003e80000100800 */
[----:B------:R4:W-:Y:S04]  /*271e0*/  STL [R1+0x4], R124 ;  /* 0x0000047c01007387 */ /* 0x0009e80000100800 */
[----:B----4-:R4:W-:Y:S04]  /*271f0*/  STL [R1+0x10], R30 ;  /* 0x0000101e01007387 */ /* 0x0109e80000100800 */
[----:B-1----:R-:W3:Y:S01]  /*27200*/  LDL.LU.64 R126, [R1+0x2a0] ;  /* 0x0002a000017e7983 */ /* 0x002ee20000300a00 */
[----:B------:R-:W-:-:S03]  /*27210*/  IMAD.MOV.U32 R124, RZ, RZ, R31 ;  /* 0x000000ffff7c7224 */ /* 0x000fc600078e001f */
[----:B----4-:R-:W4:Y:S04]  /*27220*/  LDL.LU.64 R30, [R1+0x1f0] ;  /* 0x0001f000011e7983 */ /* 0x010f280000300a00 */
[----:B------:R1:W-:Y:S04]  /*27230*/  STL [R1+0xc], R124 ;  /* 0x00000c7c01007387 */ /* 0x0003e80000100800 */
[----:B------:R1:W-:Y:S02]  /*27240*/  STL [R1+0x18], R46 ;  /* 0x0000182e01007387 */ /* 0x0003e40000100800 */
[----:B-1----:R-:W-:-:S02]  /*27250*/  IMAD.MOV.U32 R124, RZ, RZ, R47 ;  /* 0x000000ffff7c7224 */ /* 0x002fc400078e002f */
[----:B------:R1:W5:Y:S04]  /*27260*/  LDL.LU.64 R46, [R1+0xef0] ;  /* 0x000ef000012e7983 */ /* 0x0003680000300a00 */
[----:B------:R1:W-:Y:S04]  /*27270*/  STL [R1+0x14], R124 ;  /* 0x0000147c01007387 */ /* 0x0003e80000100800 */
[----:B------:R1:W-:Y:S02]  /*27280*/  STL [R1+0x20], R40 ;  /* 0x0000202801007387 */ /* 0x0003e40000100800 */
[----:B-1----:R-:W-:-:S05]  /*27290*/  IMAD.MOV.U32 R124, RZ, RZ, R41 ;  /* 0x000000ffff7c7224 */ /* 0x002fca00078e0029 */
[----:B------:R1:W-:Y:S01]  /*272a0*/  STL [R1+0x1c], R124 ;  /* 0x00001c7c01007387 */ /* 0x0003e20000100800 */
[----:B------:R-:W-:Y:S02]  /*272b0*/  IMAD.MOV.U32 R40, RZ, RZ, R38 ;  /* 0x000000ffff287224 */ /* 0x000fe400078e0026 */
[----:B------:R-:W-:Y:S01]  /*272c0*/  IMAD.MOV.U32 R41, RZ, RZ, R39 ;  /* 0x000000ffff297224 */ /* 0x000fe200078e0027 */
[----:B------:R1:W-:Y:S04]  /*272d0*/  STL [R1+0x28], R16 ;  /* 0x0000281001007387 */ /* 0x0003e80000100800 */
[----:B------:R-:W4:Y:S01]  /*272e0*/  LDL.LU.64 R38, [R1+0x2c0] ;  /* 0x0002c00001267983 */ /* 0x000f220000300a00 */
[----:B-1----:R-:W-:Y:S02]  /*272f0*/  IMAD.MOV.U32 R124, RZ, RZ, R17 ;  /* 0x000000ffff7c7224 */ /* 0x002fe400078e0011 */
[----:B------:R-:W-:-:S02]  /*27300*/  IMAD.MOV.U32 R16, RZ, RZ, R14 ;  /* 0x000000ffff107224 */ /* 0x000fc400078e000e */
[----:B------:R-:W-:Y:S02]  /*27310*/  IMAD.MOV.U32 R17, RZ, RZ, R15 ;  /* 0x000000ffff117224 */ /* 0x000fe400078e000f */
[----:B------:R-:W4:Y:S04]  /*27320*/  LDL.LU.64 R14, [R1+0x210] ;  /* 0x00021000010e7983 */ /* 0x000f280000300a00 */
[----:B------:R1:W-:Y:S02]  /*27330*/  STL [R1+0x24], R124 ;  /* 0x0000247c01007387 */ /* 0x0003e40000100800 */
[----:B-1----:R-:W-:Y:S02]  /*27340*/  IMAD.MOV.U32 R124, RZ, RZ, R45 ;  /* 0x000000ffff7c7224 */ /* 0x002fe400078e002d */
[----:B------:R1:W-:Y:S04]  /*27350*/  STL [R1+0x30], R44 ;  /* 0x0000302c01007387 */ /* 0x0003e80000100800 */
[----:B-1----:R1:W5:Y:S04]  /*27360*/  LDL.LU.64 R44, [R1+0xee8] ;  /* 0x000ee800012c7983 */ /* 0x0023680000300a00 */
[----:B------:R2:W-:Y:S02]  /*27370*/  STL [R1+0x2c], R124 ;  /* 0x00002c7c01007387 */ /* 0x0005e40000100800 */
[----:B--2---:R-:W-:-:S02]  /*27380*/  IMAD.MOV.U32 R124, RZ, RZ, R37 ;  /* 0x000000ffff7c7224 */ /* 0x004fc400078e0025 */
[----:B------:R2:W-:Y:S04]  /*27390*/  STL [R1+0x38], R36 ;  /* 0x0000382401007387 */ /* 0x0005e80000100800 */
[----:B------:R1:W-:Y:S04]  /*273a0*/  STL [R1+0x34], R124 ;  /* 0x0000347c01007387 */ /* 0x0003e80000100800 */
[----:B---3--:R3:W-:Y:S01]  /*273b0*/  STL [R1+0x40], R32 ;  /* 0x0000402001007387 */ /* 0x0087e20000100800 */
[----:B--2---:R-:W-:Y:S02]  /*273c0*/  IMAD.MOV.U32 R36, RZ, RZ, R34 ;  /* 0x000000ffff247224 */ /* 0x004fe400078e0022 */
[----:B------:R-:W-:-:S02]  /*273d0*/  IMAD.MOV.U32 R37, RZ, RZ, R35 ;  /* 0x000000ffff257224 */ /* 0x000fc400078e0023 */
[----:B------:R-:W2:Y:S01]  /*273e0*/  LDL.LU.64 R34, [R1+0x2e8] ;  /* 0x0002e80001227983 */ /* 0x000ea20000300a00 */
[----:B-1----:R-:W-:-:S03]  /*273f0*/  IMAD.MOV.U32 R124, RZ, RZ, R33 ;  /* 0x000000ffff7c7224 */ /* 0x002fc600078e0021 */
[----:B---3--:R-:W3:Y:S04]  /*27400*/  LDL.LU.64 R32, [R1+0x230] ;  /* 0x0002300001207983 */ /* 0x008ee80000300a00 */
[----:B------:R1:W-:Y:S04]  /*27410*/  STL [R1+0x3c], R124 ;  /* 0x00003c7c01007387 */ /* 0x0003e80000100800 */
[----:B------:R1:W-:Y:S02]  /*27420*/  STL [R1+0x48], R42 ;  /* 0x0000482a01007387 */ /* 0x0003e40000100800 */
[----:B-1----:R-:W-:-:S02]  /*27430*/  IMAD.MOV.U32 R124, RZ, RZ, R43 ;  /* 0x000000ffff7c7224 */ /* 0x002fc400078e002b */
[----:B------:R1:W5:Y:S04]  /*27440*/  LDL.LU.64 R42, [R1+0xee0] ;  /* 0x000ee000012a7983 */ /* 0x0003680000300a00 */
[----:B------:R1:W-:Y:S04]  /*27450*/  STL [R1+0x44], R124 ;  /* 0x0000447c01007387 */ /* 0x0003e80000100800 */
[----:B------:R-:W-:Y:S01]  /*27460*/  STL [R1+0x50], R126 ;  /* 0x0000507e01007387 */ /* 0x000fe20000100800 */
[----:B-1----:R-:W-:-:S05]  /*27470*/  IMAD.MOV.U32 R124, RZ, RZ, R127 ;  /* 0x000000ffff7c7224 */ /* 0x002fca00078e007f */
[----:B------:R1:W-:Y:S04]  /*27480*/  STL [R1+0x4c], R124 ;  /* 0x00004c7c01007387 */ /* 0x0003e80000100800 */
[----:B----4-:R4:W-:Y:S01]  /*27490*/  STL [R1+0x58], R30 ;  /* 0x0000581e01007387 */ /* 0x0109e20000100800 */
[----:B-1----:R-:W-:-:S03]  /*274a0*/  IMAD.MOV.U32 R124, RZ, RZ, R31 ;  /* 0x000000ffff7c7224 */ /* 0x002fc600078e001f */
[----:B----4-:R-:W4:Y:S04]  /*274b0*/  LDL.LU.64 R30, [R1+0x310] ;  /* 0x00031000011e7983 */ /* 0x010f280000300a00 */
[----:B------:R1:W-:Y:S04]  /*274c0*/  STL [R1+0x54], R124 ;  /* 0x0000547c01007387 */ /* 0x0003e80000100800 */
[----:B------:R1:W-:Y:S02]  /*274d0*/  STL [R1+0x60], R28 ;  /* 0x0000601c01007387 */ /* 0x0003e40000100800 */
[----:B-1----:R-:W-:-:S02]  /*274e0*/  IMAD.MOV.U32 R124, RZ, RZ, R29 ;  /* 0x000000ffff7c7224 */ /* 0x002fc400078e001d */
[----:B------:R-:W4:Y:S04]  /*274f0*/  LDL.LU.64 R28, [R1+0x248] ;  /* 0x00024800011c7983 */ /* 0x000f280000300a00 */
[----:B------:R-:W-:Y:S04]  /*27500*/  STL [R1+0x5c], R124 ;  /* 0x00005c7c01007387 */ /* 0x000fe80000100800 */
[----:B------:R1:W-:Y:S02]  /*27510*/  STL [R1+0x68], R40 ;  /* 0x0000682801007387 */ /* 0x0003e40000100800 */
[----:B-1----:R-:W-:-:S05]  /*27520*/  IMAD.MOV.U32 R40, RZ, RZ, R41 ;  /* 0x000000ffff287224 */ /* 0x002fca00078e0029 */
[----:B------:R-:W-:Y:S04]  /*27530*/  STL [R1+0x64], R40 ;  /* 0x0000642801007387 */ /* 0x000fe80000100800 */
[----:B------:R1:W-:Y:S02]  /*27540*/  STL [R1+0x70], R38 ;  /* 0x0000702601007387 */ /* 0x0003e40000100800 */
[----:B-1----:R-:W-:-:S05]  /*27550*/  IMAD.MOV.U32 R38, RZ, RZ, R39 ;  /* 0x000000ffff267224 */ /* 0x002fca00078e0027 */
[----:B------:R1:W-:Y:S04]  /*27560*/  STL [R1+0x6c], R38 ;  /* 0x00006c2601007387 */ /* 0x0003e80000100800 */
[----:B------:R1:W-:Y:S02]  /*27570*/  STL [R1+0x78], R14 ;  /* 0x0000780e01007387 */ /* 0x0003e40000100800 */
[----:B-1----:R-:W-:Y:S02]  /*27580*/  IMAD.MOV.U32 R38, RZ, RZ, R15 ;  /* 0x000000ffff267224 */ /* 0x002fe400078e000f */
[----:B------:R-:W4:Y:S04]  /*27590*/  LDL.LU.64 R14, [R1+0x338] ;  /* 0x00033800010e7983 */ /* 0x000f280000300a00 */
        /* <DEDUP_REMOVED lines=8> */
[----:B--2---:R1:W-:Y:S02]  /*27620*/  STL [R1+0x90], R34 ;  /* 0x0000902201007387 */ /* 0x0043e40000100800 */
[----:B-1----:R-:W-:-:S05]  /*27630*/  IMAD.MOV.U32 R34, RZ, RZ, R35 ;  /* 0x000000ffff227224 */ /* 0x002fca00078e0023 */
[----:B------:R1:W-:Y:S04]  /*27640*/  STL [R1+0x8c], R34 ;  /* 0x00008c2201007387 */ /* 0x0003e80000100800 */
[----:B---3--:R2:W-:Y:S01]  /*27650*/  STL [R1+0x98], R32 ;  /* 0x0000982001007387 */ /* 0x0085e20000100800 */
[----:B-1----:R-:W-:-:S03]  /*27660*/  IMAD.MOV.U32 R34, RZ, RZ, R33 ;  /* 0x000000ffff227224 */ /* 0x002fc600078e0021 */
[----:B--2---:R-:W2:Y:S04]  /*27670*/  LDL.LU.64 R32, [R1+0x358] ;  /* 0x0003580001207983 */ /* 0x004ea80000300a00 */
[----:B------:R1:W-:Y:S04]  /*27680*/  STL [R1+0x94], R34 ;  /* 0x0000942201007387 */ /* 0x0003e80000100800 */
[----:B------:R3:W-:Y:S01]  /*27690*/  STL [R1+0xa0], R22 ;  /* 0x0000a01601007387 */ /* 0x0007e20000100800 */
[----:B-1----:R-:W-:-:S03]  /*276a0*/  IMAD.MOV.U32 R34, RZ, RZ, R23 ;  /* 0x000000ffff227224 */ /* 0x002fc600078e0017 */
[----:B---3--:R-:W3:Y:S04]  /*276b0*/  LDL.LU.64 R22, [R1+0x288] ;  /* 0x0002880001167983 */ /* 0x008ee80000300a00 */
[----:B------:R1:W-:Y:S04]  /*276c0*/  STL [R1+0x9c], R34 ;  /* 0x00009c2201007387 */ /* 0x0003e80000100800 */
[----:B------:R1:W-:Y:S02]  /*276d0*/  STL [R1+0xa8], R20 ;  /* 0x0000a81401007387 */ /* 0x0003e40000100800 */
[----:B-1----:R-:W-:-:S02]  /*276e0*/  IMAD.MOV.U32 R34, RZ, RZ, R21 ;  /* 0x000000ffff227224 */ /* 0x002fc400078e0015 */
[----:B------:R-:W3:Y:S04]  /*276f0*/  LDL.LU.64 R20, [R1+0x200] ;  /* 0x0002000001147983 */ /* 0x000ee80000300a00 */
        /* <DEDUP_REMOVED lines=33> */
[----:B--2---:R2:W-:Y:S01]  /*27910*/  STL [R1+0xf0], R32 ;  /* 0x0000f02001007387 */ /* 0x0045e20000100800 */
[----:B-1----:R-:W-:-:S03]  /*27920*/  IMAD.MOV.U32 R34, RZ, RZ, R33 ;  /* 0x000000ffff227224 */ /* 0x002fc600078e0021 */
[----:B--2---:R-:W2:Y:S04]  /*27930*/  LDL.LU.64 R32, [R1+0x1c8] ;  /* 0x0001c80001207983 */ /* 0x004ea80000300a00 */
[----:B------:R1:W-:Y:S04]  /*27940*/  STL [R1+0xec], R34 ;  /* 0x0000ec2201007387 */ /* 0x0003e80000100800 */
[----:B---3--:R3:W-:Y:S01]  /*27950*/  STL [R1+0xf8], R22 ;  /* 0x0000f81601007387 */ /* 0x0087e20000100800 */
        /* <DEDUP_REMOVED lines=275> */
[----:B------:R1:W-:Y:S04]  /*28a90*/  STL [R1+0x320], R28 ;  /* 0x0003201c01007387 */ /* 0x0003e80000100800 */
[----:B-1----:R-:W4:Y:S01]  /*28aa0*/  LDL.LU.64 R34, [R1+0x538] ;  /* 0x0005380001227983 */ /* 0x002f220000300a00 */
[----:B------:R-:W-:-:S05]  /*28ab0*/  IMAD.MOV.U32 R28, RZ, RZ, R29 ;  /* 0x000000ffff1c7224 */ /* 0x000fca00078e001d */
        /* <DEDUP_REMOVED lines=17> */
[----:B------:R1:W-:Y:S04]  /*28bd0*/  STL [R1+0x348], R26 ;  /* 0x0003481a01007387 */ /* 0x0003e80000100800 */
[----:B-1----:R-:W4:Y:S01]  /*28be0*/  LDL.LU.64 R28, [R1+0x468] ;  /* 0x00046800011c7983 */ /* 0x002f220000300a00 */
[----:B------:R-:W-:-:S05]  /*28bf0*/  IMAD.MOV.U32 R26, RZ, RZ, R27 ;  /* 0x000000ffff1a7224 */ /* 0x000fca00078e001b */
[----:B------:R1:W-:Y:S04]  /*28c00*/  STL [R1+0x344], R26 ;  /* 0x0003441a01007387 */ /* 0x0003e80000100800 */
[----:B------:R1:W-:Y:S04]  /*28c10*/  STL [R1+0x350], R24 ;  /* 0x0003501801007387 */ /* 0x0003e80000100800 */
[----:B-1----:R-:W4:Y:S01]  /*28c20*/  LDL.LU.64 R26, [R1+0x400] ;  /* 0x00040000011a7983 */ /* 0x002f220000300a00 */
[----:B------:R-:W-:-:S05]  /*28c30*/  IMAD.MOV.U32 R24, RZ, RZ, R25 ;  /* 0x000000ffff187224 */ /* 0x000fca00078e0019 */
[----:B------:R1:W-:Y:S04]  /*28c40*/  STL [R1+0x34c], R24 ;  /* 0x00034c1801007387 */ /* 0x0003e80000100800 */
[----:B--2---:R2:W-:Y:S04]  /*28c50*/  STL [R1+0x358], R32 ;  /* 0x0003582001007387 */ /* 0x0045e80000100800 */
[----:B-1----:R-:W4:Y:S01]  /*28c60*/  LDL.LU.64 R24, [R1+0x620] ;  /* 0x0006200001187983 */ /* 0x002f220000300a00 */
[----:B--2---:R-:W-:-:S03]  /*28c70*/  IMAD.MOV.U32 R32, RZ, RZ, R33 ;  /* 0x000000ffff207224 */ /* 0x004fc600078e0021 */
[----:B---3--:R1:W-:Y:S04]  /*28c80*/  STL [R1+0x360], R22 ;  /* 0x0003601601007387 */ /* 0x0083e80000100800 */
[----:B------:R2:W-:Y:S01]  /*28c90*/  STL [R1+0x354], R32 ;  /* 0x0003542001007387 */ /* 0x0005e20000100800 */
[----:B-1----:R-:W-:-:S03]  /*28ca0*/  IMAD.MOV.U32 R22, RZ, RZ, R23 ;  /* 0x000000ffff167224 */ /* 0x002fc600078e0017 */
[----:B--2---:R-:W2:Y:S04]  /*28cb0*/  LDL.LU.64 R32, [R1+0x568] ;  /* 0x0005680001207983 */ /* 0x004ea80000300a00 */
[----:B------:R-:W-:Y:S04]  /*28cc0*/  STL [R1+0x368], R20 ;  /* 0x0003681401007387 */ /* 0x000fe80000100800 */
[----:B------:R1:W-:Y:S04]  /*28cd0*/  STL [R1+0x35c], R22 ;  /* 0x00035c1601007387 */ /* 0x0003e80000100800 */
[----:B-1----:R-:W3:Y:S01]  /*28ce0*/  LDL.LU.64 R22, [R1+0x488] ;  /* 0x0004880001167983 */ /* 0x002ee20000300a00 */
[----:B------:R-:W-:-:S03]  /*28cf0*/  IMAD.MOV.U32 R20, RZ, RZ, R21 ;  /* 0x000000ffff147224 */ /* 0x000fc600078e0015 */
[----:B----4-:R1:W-:Y:S04]  /*28d00*/  STL [R1+0x370], R30 ;  /* 0x0003701e01007387 */ /* 0x0103e80000100800 */
[----:B------:R4:W-:Y:S01]  /*28d10*/  STL [R1+0x364], R20 ;  /* 0x0003641401007387 */ /* 0x0009e20000100800 */
[----:B-1----:R-:W-:-:S03]  /*28d20*/  IMAD.MOV.U32 R30, RZ, RZ, R31 ;  /* 0x000000ffff1e7224 */ /* 0x002fc600078e001f */
[----:B----4-:R-:W4:Y:S04]  /*28d30*/  LDL.LU.64 R20, [R1+0x420] ;  /* 0x0004200001147983 */ /* 0x010f280000300a00 */
[----:B------:R-:W-:Y:S04]  /*28d40*/  STL [R1+0x378], R34 ;  /* 0x0003782201007387 */ /* 0x000fe80000100800 */
[----:B------:R1:W-:Y:S04]  /*28d50*/  STL [R1+0x36c], R30 ;  /* 0x00036c1e01007387 */ /* 0x0003e80000100800 */
[----:B-1----:R-:W4:Y:S01]  /*28d60*/  LDL.LU.64 R30, [R1+0x630] ;  /* 0x00063000011e7983 */ /* 0x002f220000300a00 */
[----:B------:R-:W-:-:S03]  /*28d70*/  IMAD.MOV.U32 R34, RZ, RZ, R35 ;  /* 0x000000ffff227224 */ /* 0x000fc600078e0023 */
[----:B------:R-:W-:Y:S04]  /*28d80*/  STL [R1+0x380], R18 ;  /* 0x0003801201007387 */ /* 0x000fe80000100800 */
        /* <DEDUP_REMOVED lines=19> */
[----:B------:R-:W-:Y:S04]  /*28ec0*/  STL [R1+0x39c], R34 ;  /* 0x00039c2201007387 */ /* 0x000fe80000100800 */
[----:B------:R1:W-:Y:S02]  /*28ed0*/  STL [R1+0x3a8], R26 ;  /* 0x0003a81a01007387 */ /* 0x0003e40000100800 */
[----:B-1----:R-:W-:-:S02]  /*28ee0*/  IMAD.MOV.U32 R26, RZ, RZ, R27 ;  /* 0x000000ffff1a7224 */ /* 0x002fc400078e001b */
[----:B------:R-:W-:Y:S04]  /*28ef0*/  STL [R1+0x3b0], R24 ;  /* 0x0003b01801007387 */ /* 0x000fe80000100800 */
[----:B------:R1:W-:Y:S04]  /*28f00*/  STL [R1+0x3a4], R26 ;  /* 0x0003a41a01007387 */ /* 0x0003e80000100800 */
[----:B-1----:R-:W4:Y:S01]  /*28f10*/  LDL.LU.64 R26, [R1+0x4b8] ;  /* 0x0004b800011a7983 */ /* 0x002f220000300a00 */
[----:B------:R-:W-:-:S03]  /*28f20*/  IMAD.MOV.U32 R24, RZ, RZ, R25 ;  /* 0x000000ffff187224 */ /* 0x000fc600078e0019 */
[----:B--2---:R1:W-:Y:S04]  /*28f30*/  STL [R1+0x3b8], R32 ;  /* 0x0003b82001007387 */ /* 0x0043e80000100800 */
[----:B------:R2:W-:Y:S01]  /*28f40*/  STL [R1+0x3ac], R24 ;  /* 0x0003ac1801007387 */ /* 0x0005e20000100800 */
[----:B-1----:R-:W-:-:S03]  /*28f50*/  IMAD.MOV.U32 R32, RZ, RZ, R33 ;  /* 0x000000ffff207224 */ /* 0x002fc600078e0021 */
[----:B--2---:R-:W2:Y:S04]  /*28f60*/  LDL.LU.64 R24, [R1+0x448] ;  /* 0x0004480001187983 */ /* 0x004ea80000300a00 */
[----:B---3--:R1:W-:Y:S04]  /*28f70*/  STL [R1+0x3c0], R22 ;  /* 0x0003c01601007387 */ /* 0x0083e80000100800 */
[----:B------:R-:W-:Y:S04]  /*28f80*/  STL [R1+0x3b4], R32 ;  /* 0x0003b42001007387 */ /* 0x000fe80000100800 */
[----:B------:R-:W3:Y:S01]  /*28f90*/  LDL.LU.64 R36, [R1+0x658] ;  /* 0x0006580001247983 */ /* 0x000ee20000300a00 */
[----:B-1----:R-:W-:-:S03]  /*28fa0*/  IMAD.MOV.U32 R22, RZ, RZ, R23 ;  /* 0x000000ffff167224 */ /* 0x002fc600078e0017 */
[----:B----4-:R1:W-:Y:S04]  /*28fb0*/  STL [R1+0x3c8], R20 ;  /* 0x0003c81401007387 */ /* 0x0103e80000100800 */
[----:B------:R4:W-:Y:S01]  /*28fc0*/  STL [R1+0x3bc], R22 ;  /* 0x0003bc1601007387 */ /* 0x0009e20000100800 */
[----:B-1----:R-:W-:-:S03]  /*28fd0*/  IMAD.MOV.U32 R20, RZ, RZ, R21 ;  /* 0x000000ffff147224 */ /* 0x002fc600078e0015 */
[----:B----4-:R-:W4:Y:S04]  /*28fe0*/  LDL.LU.64 R22, [R1+0x5b0] ;  /* 0x0005b00001167983 */ /* 0x010f280000300a00 */
[----:B------:R-:W-:Y:S04]  /*28ff0*/  STL [R1+0x3d0], R30 ;  /* 0x0003d01e01007387 */ /* 0x000fe80000100800 */
[----:B------:R1:W-:Y:S04]  /*29000*/  STL [R1+0x3c4], R20 ;  /* 0x0003c41401007387 */ /* 0x0003e80000100800 */
[----:B-1----:R-:W4:Y:S04]  /*29010*/  LDL.LU.64 R20, [R1+0x4d8] ;  /* 0x0004d80001147983 */ /* 0x002f280000300a00 */
[----:B------:R-:W4:Y:S01]  /*29020*/  LDL.LU.64 R34, [R1+0x460] ;  /* 0x0004600001227983 */ /* 0x000f220000300a00 */
        /* <DEDUP_REMOVED lines=10> */
[----:B------:R1:W-:Y:S04]  /*290d0*/  STL [R1+0x3e8], R14 ;  /* 0x0003e80e01007387 */ /* 0x0003e80000100800 */
[----:B------:R-:W4:Y:S01]  /*290e0*/  LDL.LU.64 R32, [R1+0x500] ;  /* 0x0005000001207983 */ /* 0x000f220000300a00 */
[----:B-1----:R-:W-:-:S03]  /*290f0*/  IMAD.MOV.U32 R14, RZ, RZ, R15 ;  /* 0x000000ffff0e7224 */ /* 0x002fc600078e000f */
[----:B------:R1:W-:Y:S04]  /*29100*/  STL [R1+0x3f0], R12 ;  /* 0x0003f00c01007387 */ /* 0x0003e80000100800 */
[----:B------:R1:W-:Y:S02]  /*29110*/  STL [R1+0x3e4], R14 ;  /* 0x0003e40e01007387 */ /* 0x0003e40000100800 */
[----:B-1----:R-:W-:Y:S02]  /*29120*/  IMAD.MOV.U32 R12, RZ, RZ, R13 ;  /* 0x000000ffff0c7224 */ /* 0x002fe400078e000d */
[----:B------:R-:W4:Y:S04]  /*29130*/  LDL.LU.64 R14, [R1+0x480] ;  /* 0x00048000010e7983 */ /* 0x000f280000300a00 */
[----:B------:R-:W-:Y:S04]  /*29140*/  STL [R1+0x3f8], R28 ;  /* 0x0003f81c01007387 */ /* 0x000fe80000100800 */
[----:B------:R1:W-:Y:S04]  /*29150*/  STL [R1+0x3ec], R12 ;  /* 0x0003ec0c01007387 */ /* 0x0003e80000100800 */
[----:B-1----:R-:W4:Y:S04]  /*29160*/  LDL.LU.64 R12, [R1+0x668] ;  /* 0x00066800010c7983 */ /* 0x002f280000300a00 */
[----:B------:R-:W4:Y:S01]  /*29170*/  LDL.LU.64 R30, [R1+0x5d0] ;  /* 0x0005d000011e7983 */ /* 0x000f220000300a00 */
        /* <DEDUP_REMOVED lines=8> */
[----:B--2---:R-:W-:-:S05]  /*29200*/  IMAD.MOV.U32 R24, RZ, RZ, R25 ;  /* 0x000000ffff187224 */ /* 0x004fca00078e0019 */
[----:B------:R1:W-:Y:S04]  /*29210*/  STL [R1+0x404], R24 ;  /* 0x0004041801007387 */ /* 0x0003e80000100800 */
[----:B---3--:R2:W-:Y:S04]  /*29220*/  STL [R1+0x410], R36 ;  /* 0x0004102401007387 */ /* 0x0085e80000100800 */
[----:B-1----:R-:W3:Y:S01]  /*29230*/  LDL.LU.64 R24, [R1+0x670] ;  /* 0x0006700001187983 */ /* 0x002ee20000300a00 */
[----:B--2---:R-:W-:-:S03]  /*29240*/  IMAD.MOV.U32 R36, RZ, RZ, R37 ;  /* 0x000000ffff247224 */ /* 0x004fc600078e0025 */
[----:B----4-:R-:W-:Y:S04]  /*29250*/  STL [R1+0x418], R22 ;  /* 0x0004181601007387 */ /* 0x010fe80000100800 */
[----:B------:R1:W-:Y:S02]  /*29260*/  STL [R1+0x40c], R36 ;  /* 0x00040c2401007387 */ /* 0x0003e40000100800 */
[----:B-1----:R-:W-:Y:S02]  /*29270*/  IMAD.MOV.U32 R36, RZ, RZ, R23 ;  /* 0x000000ffff247224 */ /* 0x002fe400078e0017 */
[----:B------:R-:W2:Y:S04]  /*29280*/  LDL.LU.64 R22, [R1+0x5e0] ;  /* 0x0005e00001167983 */ /* 0x000ea80000300a00 */
[----:B------:R-:W-:Y:S04]  /*29290*/  STL [R1+0x414], R36 ;  /* 0x0004142401007387 */ /* 0x000fe80000100800 */
[----:B------:R1:W-:Y:S04]  /*292a0*/  STL [R1+0x420], R20 ;  /* 0x0004201401007387 */ /* 0x0003e80000100800 */
[----:B------:R4:W-:Y:S01]  /*292b0*/  STL [R1+0x428], R34 ;  /* 0x0004282201007387 */ /* 0x0009e20000100800 */
[----:B-1----:R-:W-:-:S05]  /*292c0*/  IMAD.MOV.U32 R20, RZ, RZ, R21 ;  /* 0x000000ffff147224 */ /* 0x002fca00078e0015 */
[----:B------:R1:W-:Y:S01]  /*292d0*/  STL [R1+0x41c], R20 ;  /* 0x00041c1401007387 */ /* 0x0003e20000100800 */
[----:B----4-:R-:W-:-:S03]  /*292e0*/  IMAD.MOV.U32 R34, RZ, RZ, R35 ;  /* 0x000000ffff227224 */ /* 0x010fc600078e0023 */
[----:B-1----:R-:W4:Y:S04]  /*292f0*/  LDL.64 R20, [R1+0x530] ;  /* 0x0005300001147983 */ /* 0x002f280000100a00 */
[----:B------:R-:W-:Y:S04]  /*29300*/  STL [R1+0x430], R18 ;  /* 0x0004301201007387 */ /* 0x000fe80000100800 */
[----:B------:R1:W-:Y:S02]  /*29310*/  STL [R1+0x424], R34 ;  /* 0x0004242201007387 */ /* 0x0003e40000100800 */
[----:B-1----:R-:W-:-:S02]  /*29320*/  IMAD.MOV.U32 R34, RZ, RZ, R19 ;  /* 0x000000ffff227224 */ /* 0x002fc400078e0013 */
[----:B------:R-:W4:Y:S04]  /*29330*/  LDL.LU.64 R18, [R1+0x4b0] ;  /* 0x0004b00001127983 */ /* 0x000f280000300a00 */
[----:B------:R-:W-:Y:S04]  /*29340*/  STL [R1+0x42c], R34 ;  /* 0x00042c2201007387 */ /* 0x000fe80000100800 */
[----:B------:R1:W-:Y:S04]  /*29350*/  STL [R1+0x438], R16 ;  /* 0x0004381001007387 */ /* 0x0003e80000100800 */
[----:B------:R1:W-:Y:S02]  /*29360*/  STL [R1+0x440], R32 ;  /* 0x0004402001007387 */ /* 0x0003e40000100800 */
[----:B-1----:R-:W-:-:S05]  /*29370*/  IMAD.MOV.U32 R16, RZ, RZ, R17 ;  /* 0x000000ffff107224 */ /* 0x002fca00078e0011 */
[----:B------:R1:W-:Y:S01]  /*29380*/  STL [R1+0x434], R16 ;  /* 0x0004341001007387 */ /* 0x0003e20000100800 */
[----:B------:R-:W-:-:S03]  /*29390*/  IMAD.MOV.U32 R32, RZ, RZ, R33 ;  /* 0x000000ffff207224 */ /* 0x000fc600078e0021 */
[----:B-1----:R-:W4:Y:S04]  /*293a0*/  LDL.LU.64 R16, [R1+0x678] ;  /* 0x0006780001107983 */ /* 0x002f280000300a00 */
        /* <DEDUP_REMOVED lines=11> */
[----:B------:R1:W-:Y:S04]  /*29460*/  STL [R1+0x460], R28 ;  /* 0x0004601c01007387 */ /* 0x0003e80000100800 */
[----:B------:R-:W-:Y:S04]  /*29470*/  STL [R1+0x454], R30 ;  /* 0x0004541e01007387 */ /* 0x000fe80000100800 */
[----:B------:R-:W4:Y:S01]  /*29480*/  LDL.LU.64 R126, [R1+0x4d0] ;  /* 0x0004d000017e7983 */ /* 0x000f220000300a00 */
[----:B-1----:R-:W-:-:S05]  /*29490*/  IMAD.MOV.U32 R28, RZ, RZ, R29 ;  /* 0x000000ffff1c7224 */ /* 0x002fca00078e001d */
[----:B------:R-:W-:Y:S04]  /*294a0*/  STL [R1+0x45c], R28 ;  /* 0x00045c1c01007387 */ /* 0x000fe80000100800 */
[----:B------:R1:W-:Y:S02]  /*294b0*/  STL [R1+0x468], R26 ;  /* 0x0004681a01007387 */ /* 0x0003e40000100800 */
[----:B-1----:R-:W-:Y:S02]  /*294c0*/  IMAD.MOV.U32 R26, RZ, RZ, R27 ;  /* 0x000000ffff1a7224 */ /* 0x002fe400078e001b */
[----:B---3--:R1:W-:Y:S04]  /*294d0*/  STL [R1+0x470], R24 ;  /* 0x0004701801007387 */ /* 0x0083e80000100800 */
[----:B------:R-:W-:Y:S04]  /*294e0*/  STL [R1+0x464], R26 ;  /* 0x0004641a01007387 */ /* 0x000fe80000100800 */
[----:B------:R-:W3:Y:S01]  /*294f0*/  LDL.LU.64 R40, [R1+0x680] ;  /* 0x0006800001287983 */ /* 0x000ee20000300a00 */
[----:B-1----:R-:W-:-:S03]  /*29500*/  IMAD.MOV.U32 R24, RZ, RZ, R25 ;  /* 0x000000ffff187224 */ /* 0x002fc600078e0019 */
[----:B------:R-:W3:Y:S04]  /*29510*/  LDL.LU.64 R38, [R1+0x608] ;  /* 0x0006080001267983 */ /* 0x000ee80000300a00 */
[----:B------:R-:W-:Y:S04]  /*29520*/  STL [R1+0x46c], R24 ;  /* 0x00046c1801007387 */ /* 0x000fe80000100800 */
[----:B--2---:R1:W-:Y:S04]  /*29530*/  STL [R1+0x478], R22 ;  /* 0x0004781601007387 */ /* 0x0043e80000100800 */
[----:B------:R-:W2:Y:S04]  /*29540*/  LDL.LU.64 R36, [R1+0x560] ;  /* 0x0005600001247983 */ /* 0x000ea80000300a00 */
[----:B------:R-:W2:Y:S01]  /*29550*/  LDL.LU.64 R34, [R1+0x4e0] ;  /* 0x0004e00001227983 */ /* 0x000ea20000300a00 */
[----:B-1----:R-:W-:-:S05]  /*29560*/  IMAD.MOV.U32 R22, RZ, RZ, R23 ;  /* 0x000000ffff167224 */ /* 0x002fca00078e0017 */
[----:B------:R-:W-:Y:S04]  /*29570*/  STL [R1+0x474], R22 ;  /* 0x0004741601007387 */ /* 0x000fe80000100800 */
[----:B----4-:R1:W-:Y:S04]  /*29580*/  STL [R1+0x480], R20 ;  /* 0x0004801401007387 */ /* 0x0103e80000100800 */
[----:B------:R-:W4:Y:S04]  /*29590*/  LDL.LU.64 R32, [R1+0x690] ;  /* 0x0006900001207983 */ /* 0x000f280000300a00 */
[----:B------:R-:W4:Y:S01]  /*295a0*/  LDL.LU.64 R30, [R1+0x618] ;  /* 0x00061800011e7983 */ /* 0x000f220000300a00 */
[----:B-1----:R-:W-:-:S05]  /*295b0*/  IMAD.MOV.U32 R20, RZ, RZ, R21 ;  /* 0x000000ffff147224 */ /* 0x002fca00078e0015 */
[----:B------:R-:W-:Y:S04]  /*295c0*/  STL [R1+0x47c], R20 ;  /* 0x00047c1401007387 */ /* 0x000fe80000100800 */
[----:B------:R1:W-:Y:S04]  /*295d0*/  STL [R1+0x488], R18 ;  /* 0x0004881201007387 */ /* 0x0003e80000100800 */
        /* <DEDUP_REMOVED lines=13> */
[----:B------:R1:W-:Y:S04]  /*296b0*/  STL [R1+0x494], R14 ;  /* 0x0004940e01007387 */ /* 0x0003e80000100800 */
[----:B------:R1:W-:Y:S04]  /*296c0*/  STL [R1+0x4a0], R12 ;  /* 0x0004a00c01007387 */ /* 0x0003e80000100800 */
[----:B------:R-:W4:Y:S04]  /*296d0*/  LDL.LU.64 R16, [R1+0x6b0] ;  /* 0x0006b00001107983 */ /* 0x000f280000300a00 */
[----:B-1----:R-:W4:Y:S01]  /*296e0*/  LDL.LU.64 R14, [R1+0x638] ;  /* 0x00063800010e7983 */ /* 0x002f220000300a00 */
[----:B------:R-:W-:-:S05]  /*296f0*/  IMAD.MOV.U32 R12, RZ, RZ, R13 ;  /* 0x000000ffff0c7224 */ /* 0x000fca00078e000d */
[----:B------:R1:W-:Y:S04]  /*29700*/  STL [R1+0x49c], R12 ;  /* 0x00049c0c01007387 */ /* 0x0003e80000100800 */
[----:B------:R1:W-:Y:S04]  /*29710*/  STL [R1+0x4a8], R126 ;  /* 0x0004a87e01007387 */ /* 0x0003e80000100800 */
[----:B-1----:R-:W4:Y:S01]  /*29720*/  LDL.LU.64 R12, [R1+0x598] ;  /* 0x00059800010c7983 */ /* 0x002f220000300a00 */
[----:B------:R-:W-:-:S03]  /*29730*/  IMAD.MOV.U32 R124, RZ, RZ, R127 ;  /* 0x000000ffff7c7224 */ /* 0x000fc600078e007f */
[----:B------:R-:W4:Y:S04]  /*29740*/  LDL.LU.64 R126, [R1+0x528] ;  /* 0x00052800017e7983 */ /* 0x000f280000300a00 */
[----:B------:R3:W-:Y:S02]  /*29750*/  STL [R1+0x4a4], R124 ;  /* 0x0004a47c01007387 */ /* 0x0007e40000100800 */
[----:B---3--:R-:W-:Y:S02]  /*29760*/  IMAD.MOV.U32 R124, RZ, RZ, R41 ;  /* 0x000000ffff7c7224 */ /* 0x008fe400078e0029 */
[----:B------:R1:W-:Y:S04]  /*29770*/  STL [R1+0x4b0], R40 ;  /* 0x0004b02801007387 */ /* 0x0003e80000100800 */
[----:B-1----:R1:W5:Y:S04]  /*29780*/  LDL.LU.64 R40, [R1+0xed8] ;  /* 0x000ed80001287983 */ /* 0x0023680000300a00 */
[----:B------:R-:W-:Y:S04]  /*29790*/  STL [R1+0x4b8], R38 ;  /* 0x0004b82601007387 */ /* 0x000fe80000100800 */
[----:B------:R3:W-:Y:S02]  /*297a0*/  STL [R1+0x4ac], R124 ;  /* 0x0004ac7c01007387 */ /* 0x0007e40000100800 */
[----:B---3--:R-:W-:-:S02]  /*297b0*/  IMAD.MOV.U32 R124, RZ, RZ, R39 ;  /* 0x000000ffff7c7224 */ /* 0x008fc400078e0027 */
[----:B------:R1:W5:Y:S04]  /*297c0*/  LDL.LU.64 R38, [R1+0xed0] ;  /* 0x000ed00001267983 */ /* 0x0003680000300a00 */
[----:B--2---:R-:W-:Y:S04]  /*297d0*/  STL [R1+0x4c0], R36 ;  /* 0x0004c02401007387 */ /* 0x004fe80000100800 */
[----:B------:R2:W-:Y:S02]  /*297e0*/  STL [R1+0x4b4], R124 ;  /* 0x0004b47c01007387 */ /* 0x0005e40000100800 */
[----:B--2---:R-:W-:-:S02]  /*297f0*/  IMAD.MOV.U32 R124, RZ, RZ, R37 ;  /* 0x000000ffff7c7224 */ /* 0x004fc400078e0025 */
[----:B------:R1:W5:Y:S04]  /*29800*/  LDL.LU.64 R36, [R1+0xec8] ;  /* 0x000ec80001247983 */ /* 0x0003680000300a00 */
[----:B------:R-:W-:Y:S04]  /*29810*/  STL [R1+0x4c8], R34 ;  /* 0x0004c82201007387 */ /* 0x000fe80000100800 */
[----:B------:R2:W-:Y:S02]  /*29820*/  STL [R1+0x4bc], R124 ;  /* 0x0004bc7c01007387 */ /* 0x0005e40000100800 */
[----:B--2---:R-:W-:-:S02]  /*29830*/  IMAD.MOV.U32 R124, RZ, RZ, R35 ;  /* 0x000000ffff7c7224 */ /* 0x004fc400078e0023 */
[----:B------:R1:W5:Y:S04]  /*29840*/  LDL.LU.64 R34, [R1+0xec0] ;  /* 0x000ec00001227983 */ /* 0x0003680000300a00 */
[----:B----4-:R-:W-:Y:S04]  /*29850*/  STL [R1+0x4d0], R32 ;  /* 0x0004d02001007387 */ /* 0x010fe80000100800 */
[----:B------:R2:W-:Y:S02]  /*29860*/  STL [R1+0x4c4], R124 ;  /* 0x0004c47c01007387 */ /* 0x0005e40000100800 */
[----:B--2---:R-:W-:-:S02]  /*29870*/  IMAD.MOV.U32 R124, RZ, RZ, R33 ;  /* 0x000000ffff7c7224 */ /* 0x004fc400078e0021 */
[----:B------:R1:W5:Y:S04]  /*29880*/  LDL.LU.64 R32, [R1+0xeb8] ;  /* 0x000eb80001207983 */ /* 0x0003680000300a00 */
[----:B------:R-:W-:Y:S04]  /*29890*/  STL [R1+0x4d8], R30 ;  /* 0x0004d81e01007387 */ /* 0x000fe80000100800 */
        /* <DEDUP_REMOVED lines=38> */
[----:B------:R-:W2:Y:S04]  /*29b00*/  LDL.LU.64 R12, [R1+0xe68] ;  /* 0x000e6800010c7983 */ /* 0x000ea80000300a00 */
[----:B------:R3:W-:Y:S04]  /*29b10*/  STL [R1+0x528], R126 ;  /* 0x0005287e01007387 */ /* 0x0007e80000100800 */
[----:B------:R2:W-:Y:S01]  /*29b20*/  STL [R1+0x51c], R124 ;  /* 0x00051c7c01007387 */ /* 0x0005e20000100800 */
[----:B---3--:R-:W-:-:S05]  /*29b30*/  IMAD.MOV.U32 R126, RZ, RZ, R127 ;  /* 0x000000ffff7e7224 */ /* 0x008fca00078e007f */
[----:B------:R3:W-:Y:S01]  /*29b40*/  STL [R1+0x524], R126 ;  /* 0x0005247e01007387 */ /* 0x0007e20000100800 */
[----:B------:R-:W-:Y:S01]  /*29b50*/  UIADD3 UR15, UPT, UPT, UR15, -0xc0, URZ ;  /* 0xffffff400f0f7890 */ /* 0x000fe2000fffe0ff */
[----:B------:R-:W-:Y:S01]  /*29b60*/  UMOV UR17, 0x1 ;  /* 0x0000000100117882 */ /* 0x000fe20000000000 */
[----:B------:R-:W-:Y:S01]  /*29b70*/  UMOV UR18, 0x2 ;  /* 0x0000000200127882 */ /* 0x000fe20000000000 */
[----:B------:R-:W-:Y:S01]  /*29b80*/  UMOV UR4, URZ ;  /* 0x000000ff00047c82 */ /* 0x000fe20008000000 */
[----:B------:R-:W-:Y:S01]  /*29b90*/  UMOV UR5, URZ ;  /* 0x000000ff00057c82 */ /* 0x000fe20008000000 */
[----:B------:R-:W-:Y:S01]  /*29ba0*/  UMOV UR6, URZ ;  /* 0x000000ff00067c82 */ /* 0x000fe20008000000 */
[----:B--2---:R-:W-:-:S04]  /*29bb0*/  SHF.R.S32.HI R124, RZ, 0x1f, R12 ;  /* 0x0000001fff7c7819 */ /* 0x004fc8000001140c */
[----:B------:R-:W-:Y:S02]  /*29bc0*/  LEA.HI R124, R124, R12, RZ, 0x6 ;  /* 0x0000000c7c7c7211 */ /* 0x000fe400078f30ff */
[----:B------:R-:W2:Y:S02]  /*29bd0*/  S2R R12, SR_TID.X ;  /* 0x00000000000c7919 */ /* 0x000ea40000002100 */
[----:B------:R-:W-:-:S04]  /*29be0*/  SHF.R.S32.HI R124, RZ, 0x6, R124 ;  /* 0x00000006ff7c7819 */ /* 0x000fc8000001147c */
[----:B---3--:R-:W-:-:S05]  /*29bf0*/  VIMNMX R126, PT, PT, R124, 0x2, !PT ;  /* 0x000000027c7e7848 */ /* 0x008fca0007fe0100 */
[----:B------:R-:W-:-:S05]  /*29c00*/  VIADD R126, R126, 0xfffffffe ;  /* 0xfffffffe7e7e7836 */ /* 0x000fca0000000000 */
[----:B------:R1:W-:Y:S01]  /*29c10*/  STL [R1+0x52c], R126 ;  /* 0x00052c7e01007387 */ /* 0x0003e20000100800 */
[----:B------:R-:W-:Y:S02]  /*29c20*/  VIADD R127, R124, 0xfffffffd ;  /* 0xfffffffd7c7f7836 */ /* 0x000fe40000000000 */
[----:B------:R-:W-:Y:S01]  /*29c30*/  IMAD.MOV.U32 R124, RZ, RZ, RZ ;  /* 0x000000ffff7c7224 */ /* 0x000fe200078e00ff */
[----:B--2---:R-:W-:-:S04]  /*29c40*/  SHF.R.U32.HI R12, RZ, 0x6, R12 ;  /* 0x00000006ff0c7819 */ /* 0x004fc8000001160c */
[----:B-1----:R-:W-:-:S07]  /*29c50*/  SGXT.U32 R12, R12, 0x1 ;  /* 0x000000010c0c781a */ /* 0x002fce0000000000 */
.L_x_10:
[----:B------:R-:W-:Y:S01]  /*29c60*/  UIADD3 UR4, UPT, UPT, UR4, 0x1, URZ ;  /* 0x0000000104047890 */ /* 0x000fe2000fffe0ff */
[----:B------:R-:W-:-:S04]  /*29c70*/  DEPBAR.LE SB0, 0x2 ;  /* 0x000080800000791a */ /* 0x000fc80000000000 */
[----:B------:R-:W-:Y:S01]  /*29c80*/  ULEA UR10, UR17, UR7, 0x3 ;  /* 0x00000007110a7291 */ /* 0x000fe2000f8e18ff */
[----:B------:R-:W-:Y:S01]  /*29c90*/  IMAD.U32 R124, R124, -0x80000000, RZ ;  /* 0x800000007c7c7824 */ /* 0x000fe200078e00ff */
[----:B------:R-:W-:Y:S02]  /*29ca0*/  UISETP.GT.AND UP1, UPT, UR4, 0x2, UPT ;  /* 0x000000020400788c */ /* 0x000fe4000bf24270 */
[----:B------:R-:W-:Y:S02]  /*29cb0*/  UIADD3 UR10, UPT, UPT, UR10, 0x6c000, URZ ;  /* 0x0006c0000a0a7890 */ /* 0x000fe4000fffe0ff */
[----:B------:R-:W-:Y:S01]  /*29cc0*/  USEL UR4, UR4, URZ, !UP1 ;  /* 0x000000ff04047287 */ /* 0x000fe2000c800000 */
[----:B------:R-:W-:Y:S06]  /*29cd0*/  BAR.SYNC.DEFER_BLOCKING 0x0 ;  /* 0x0000000000007b1d */ /* 0x000fec0000010000 */
[----:B-----5:R-:W-:Y:S05]  /*29ce0*/  @P1 BRA `(.L_x_8) ;  /* 0x0000000400a01947 */ /* 0x020fea0003800000 */
[----:B------:R-:W-:Y:S02]  /*29cf0*/  ULEA UR26, UR4, UR7, 0xe ;  /* 0x00000007041a7291 */ /* 0x000fe4000f8e70ff */
[----:B------:R-:W-:Y:S02]  /*29d00*/  ULEA UR24, UR4, UR7, 0x11 ;  /* 0x0000000704187291 */ /* 0x000fe4000f8e88ff */
[----:B------:R-:W-:Y:S02]  /*29d10*/  UIADD3 UR26, UPT, UPT, UR26, 0x60000, URZ ;  /* 0x000600001a1a7890 */ /* 0x000fe4000fffe0ff */
[----:B------:R-:W-:Y:S02]  /*29d20*/  USHF.R.U32.HI UR24, URZ, 0x4, UR24 ;  /* 0x00000004ff187899 */ /* 0x000fe40008011618 */
[----:B------:R-:W-:Y:S02]  /*29d30*/  USHF.R.U32.HI UR26, URZ, 0x4, UR26 ;  /* 0x00000004ff1a7899 */ /* 0x000fe4000801161a */
[----:B------:R-:W-:-:S02]  /*29d40*/  USGXT.U32 UR46, UR24, 0xe ;  /* 0x0000000e182e789a */ /* 0x000fc40008000000 */
[----:B------:R-:W-:Y:S02]  /*29d50*/  USGXT.U32 UR24, UR26, 0xe ;  /* 0x0000000e1a18789a */ /* 0x000fe40008000000 */
[----:B------:R-:W-:Y:S01]  /*29d60*/  UIADD3 UR26, UP2, UPT, UR46, 0x2, URZ ;  /* 0x000000022e1a7890 */ /* 0x000fe2000ff5e0ff */
[----:B------:R-:W-:Y:S01]  /*29d70*/  UMOV UR27, URZ ;  /* 0x000000ff001b7c82 */ /* 0x000fe20008000000 */
[----:B------:R-:W-:Y:S02]  /*29d80*/  UIADD3 UR28, UP1, UPT, UR24, 0x2, URZ ;  /* 0x00000002181c7890 */ /* 0x000fe4000ff3e0ff */
[----:B------:R-:W-:Y:S02]  /*29d90*/  UIADD3.X UR27, UPT, UPT, UR27, 0x40004040, URZ, UP2, !UPT ;  /* 0x400040401b1b7890 */ /* 0x000fe400097fe4ff */
[----:B------:R-:W-:Y:S01]  /*29da0*/  UIADD3 UR52, UP6, UPT, UR26, 0x2, URZ ;  /* 0x000000021a347890 */ /* 0x000fe2000ffde0ff */
[----:B------:R-:W-:Y:S01]  /*29db0*/  UMOV UR25, URZ ;  /* 0x000000ff00197c82 */ /* 0x000fe20008000000 */
[----:B------:R-:W-:-:S02]  /*29dc0*/  UMOV UR30, UR10 ;  /* 0x0000000a001e7c82 */ /* 0x000fc40008000000 */
[----:B------:R-:W-:Y:S02]  /*29dd0*/  UIADD3.X UR53, UPT, UPT, UR27, URZ, URZ, UP6, !UPT ;  /* 0x000000ff1b357290 */ /* 0x000fe4000b7fe4ff */
[----:B------:R-:W-:Y:S02]  /*29de0*/  UIADD3.X UR29, UPT, UPT, UR25, 0x40004040, URZ, UP1, !UPT ;  /* 0x40004040191d7890 */ /* 0x000fe40008ffe4ff */
[----:B------:R-:W-:Y:S01]  /*29df0*/  UIADD3 UR34, UP6, UPT, UR28, 0x4, URZ ;  /* 0x000000041c227890 */ /* 0x000fe2000ffde0ff */
[----:B------:R-:W-:Y:S01]  /*29e00*/  UMOV UR31, URZ ;  /* 0x000000ff001f7c82 */ /* 0x000fe20008000000 */
[----:B------:R-:W-:Y:S02]  /*29e10*/  UMOV UR48, 0x0 ;  /* 0x0000000000307882 */ /* 0x000fe40000000000 */
[----:B------:R-:W-:Y:S02]  /*29e20*/  UIADD3.X UR35, UPT, UPT, UR29, URZ, URZ, UP6, !UPT ;  /* 0x000000ff1d237290 */ /* 0x000fe4000b7fe4ff */
[----:B------:R-:W-:Y:S01]  /*29e30*/  UIADD3 UR38, UP6, UPT, UR28, 0x1fe, URZ ;  /* 0x000001fe1c267890 */ /* 0x000fe2000ffde0ff */
[----:B------:R-:W-:Y:S01]  /*29e40*/  UMOV UR69, UR30 ;  /* 0x0000001e00457c82 */ /* 0x000fe20008000000 */
[----:B------:R-:W-:-:S02]  /*29e50*/  UIADD3 UR30, UP4, UPT, UR28, 0x2, URZ ;  /* 0x000000021c1e7890 */ /* 0x000fc4000ff9e0ff */
[----:B------:R-:W-:Y:S02]  /*29e60*/  UIADD3.X UR39, UPT, UPT, UR29, URZ, URZ, UP6, !UPT ;  /* 0x000000ff1d277290 */ /* 0x000fe4000b7fe4ff */
[----:B------:R-:W-:Y:S01]  /*29e70*/  UIADD3 UR42, UP6, UPT, UR28, 0x200, URZ ;  /* 0x000002001c2a7890 */ /* 0x000fe2000ffde0ff */
[----:B------:R-:W-:Y:S01]  /*29e80*/  UMOV UR49, 0x4400910 ;  /* 0x0440091000317882 */ /* 0x000fe20000000000 */
[----:B------:R-:W-:Y:S01]  /*29e90*/  UIADD3 UR56, UP3, UPT, UR26, 0x4, URZ ;  /* 0x000000041a387890 */ /* 0x000fe2000ff7e0ff */
[----:B------:R-:W-:Y:S01]  /*29ea0*/  UMOV UR47, 0x40004040 ;  /* 0x40004040002f7882 */ /* 0x000fe20000000000 */
[----:B------:R-:W-:Y:S01]  /*29eb0*/  UMOV UR25, 0x40004040 ;  /* 0x4000404000197882 */ /* 0x000fe20000000000 */
[----:B------:R-:W-:Y:S01]  /*29ec0*/  UIADD3.X UR31, UPT, UPT, UR29, URZ, URZ, UP4, !UPT ;  /* 0x000000ff1d1f7290 */ /* 0x000fe2000a7fe4ff */
[----:B------:R1:W-:Y:S01]  /*29ed0*/  UTCHMMA gdesc[UR24], gdesc[UR46], tmem[UR8], tmem[UR48], idesc[UR49], UPT ;  /* 0x00ff302e180075ea */ /* 0x0003e2000b800008 */
[----:B------:R-:W-:Y:S02]  /*29ee0*/  UIADD3.X UR43, UPT, UPT, UR29, URZ, URZ, UP6, !UPT ;  /* 0x000000ff1d2b7290 */ /* 0x000fe4000b7fe4ff */
[----:B------:R-:W-:Y:S01]  /*29ef0*/  UIADD3.X UR57, UPT, UPT, UR27, URZ, URZ, UP3, !UPT ;  /* 0x000000ff1b397290 */ /* 0x000fe20009ffe4ff */
[----:B------:R-:W-:Y:S01]  /*29f00*/  UMOV UR50, 0x0 ;  /* 0x0000000000327882 */ /* 0x000fe20000000000 */
[----:B------:R-:W-:Y:S01]  /*29f10*/  UMOV UR51, 0x4400910 ;  /* 0x0440091000337882 */ /* 0x000fe20000000000 */
[----:B------:R-:W-:-:S02]  /*29f20*/  UIADD3 UR64, UP2, UPT, UR26, 0x7fe, URZ ;  /* 0x000007fe1a407890 */ /* 0x000fc4000ff5e0ff */
[----:B------:R2:W-:Y:S01]  /*29f30*/  UTCHMMA gdesc[UR28], gdesc[UR26], tmem[UR8], tmem[UR50], idesc[UR51], UPT ;  /* 0x00ff321a1c0075ea */ /* 0x0005e2000b800008 */
[----:B------:R-:W-:Y:S02]  /*29f40*/  UIADD3 UR62, UP1, UPT, UR26, 0x800, URZ ;  /* 0x000008001a3e7890 */ /* 0x000fe4000ff3e0ff */
[----:B-1----:R-:W-:Y:S02]  /*29f50*/  UIADD3 UR46, UP6, UPT, UR28, 0x202, URZ ;  /* 0x000002021c2e7890 */ /* 0x002fe4000ffde0ff */
[----:B------:R-:W-:Y:S02]  /*29f60*/  UIADD3 UR32, UP5, UPT, UR26, 0x802, URZ ;  /* 0x000008021a207890 */ /* 0x000fe4000ffbe0ff */
[----:B------:R-:W-:Y:S02]  /*29f70*/  UIADD3.X UR47, UPT, UPT, UR29, URZ, URZ, UP6, !UPT ;  /* 0x000000ff1d2f7290 */ /* 0x000fe4000b7fe4ff */
[----:B------:R-:W-:Y:S02]  /*29f80*/  UIADD3 UR36, UP4, UPT, UR26, 0x804, URZ ;  /* 0x000008041a247890 */ /* 0x000fe4000ff9e0ff */
[----:B--2---:R-:W-:Y:S01]  /*29f90*/  UIADD3 UR50, UP6, UPT, UR28, 0x204, URZ ;  /* 0x000002041c327890 */ /* 0x004fe2000ffde0ff */
[----:B------:R-:W-:Y:S01]  /*29fa0*/  UMOV UR54, 0x0 ;  /* 0x0000000000367882 */ /* 0x000fe20000000000 */
[----:B------:R-:W-:Y:S01]  /*29fb0*/  UMOV UR55, 0x4400910 ;  /* 0x0440091000377882 */ /* 0x000fe20000000000 */
[----:B------:R-:W-:Y:S01]  /*29fc0*/  UIADD3 UR40, UP3, UPT, UR26, 0xffe, URZ ;  /* 0x00000ffe1a287890 */ /* 0x000fe2000ff7e0ff */
[----:B------:R1:W-:Y:S01]  /*29fd0*/  UTCHMMA gdesc[UR30], gdesc[UR52], tmem[UR8], tmem[UR54], idesc[UR55], UPT ;  /* 0x00ff36341e0075ea */ /* 0x0003e2000b800008 */
[----:B------:R-:W-:-:S02]  /*29fe0*/  UIADD3.X UR65, UPT, UPT, UR27, URZ, URZ, UP2, !UPT ;  /* 0x000000ff1b417290 */ /* 0x000fc400097fe4ff */
[----:B------:R-:W-:Y:S02]  /*29ff0*/  UIADD3 UR44, UP2, UPT, UR26, 0x1000, URZ ;  /* 0x000010001a2c7890 */ /* 0x000fe4000ff5e0ff */
[----:B------:R-:W-:Y:S01]  /*2a000*/  UIADD3.X UR63, UPT, UPT, UR27, URZ, URZ, UP1, !UPT ;  /* 0x000000ff1b3f7290 */ /* 0x000fe20008ffe4ff */
[----:B------:R-:W-:Y:S01]  /*2a010*/  UMOV UR58, 0x0 ;  /* 0x00000000003a7882 */ /* 0x000fe20000000000 */
[----:B------:R-:W-:Y:S01]  /*2a020*/  UMOV UR59, 0x4400910 ;  /* 0x04400910003b7882 */ /* 0x000fe20000000000 */
[----:B------:R-:W-:Y:S01]  /*2a030*/  UIADD3 UR48, UP1, UPT, UR26, 0x1002, URZ ;  /* 0x000010021a307890 */ /* 0x000fe2000ff3e0ff */
[----:B------:R2:W-:Y:S01]  /*2a040*/  UTCHMMA gdesc[UR34], gdesc[UR56], tmem[UR8], tmem[UR58], idesc[UR59], UPT ;  /* 0x00ff3a38220075ea */ /* 0x0005e2000b800008 */
[----:B------:R-:W-:Y:S02]  /*2a050*/  UIADD3.X UR33, UPT, UPT, UR27, URZ, URZ, UP5, !UPT ;  /* 0x000000ff1b217290 */ /* 0x000fe4000affe4ff */
[----:B-1----:R-:W-:Y:S02]  /*2a060*/  UIADD3 UR52, UP5, UPT, UR26, 0x1004, URZ ;  /* 0x000010041a347890 */ /* 0x002fe4000ffbe0ff */
[----:B------:R-:W-:-:S02]  /*2a070*/  UIADD3.X UR51, UPT, UPT, UR29, URZ, URZ, UP6, !UPT ;  /* 0x000000ff1d337290 */ /* 0x000fc4000b7fe4ff */
[----:B------:R-:W-:Y:S02]  /*2a080*/  UIADD3.X UR37, UPT, UPT, UR27, URZ, URZ, UP4, !UPT ;  /* 0x000000ff1b257290 */ /* 0x000fe4000a7fe4ff */
[----:B------:R-:W-:Y:S02]  /*2a090*/  UIADD3 UR19, UPT, UPT, UR8, 0x100000, URZ ;  /* 0x0010000008137890 */ /* 0x000fe4000fffe0ff */
[----:B------:R-:W-:Y:S02]  /*2a0a0*/  UIADD3 UR54, UP6, UPT, UR26, 0x17fe, URZ ;  /* 0x000017fe1a367890 */ /* 0x000fe4000ffde0ff */
[----:B------:R-:W-:Y:S02]  /*2a0b0*/  UIADD3.X UR41, UPT, UPT, UR27, URZ, URZ, UP3, !UPT ;  /* 0x000000ff1b297290 */ /* 0x000fe40009ffe4ff */
[----:B------:R-:W-:Y:S02]  /*2a0c0*/  UIADD3 UR20, UPT, UPT, UR8, 0x100000, URZ ;  /* 0x0010000008147890 */ /* 0x000fe4000fffe0ff */
[----:B--2---:R-:W-:-:S02]  /*2a0d0*/  UIADD3 UR56, UP4, UPT, UR26, 0x1800, URZ ;  /* 0x000018001a387890 */ /* 0x004fc4000ff9e0ff */
[----:B------:R-:W-:Y:S02]  /*2a0e0*/  UIADD3.X UR45, UPT, UPT, UR27, URZ, URZ, UP2, !UPT ;  /* 0x000000ff1b2d7290 */ /* 0x000fe400097fe4ff */
[----:B------:R-:W-:Y:S02]  /*2a0f0*/  UIADD3 UR21, UPT, UPT, UR8, 0x100000, URZ ;  /* 0x0010000008157890 */ /* 0x000fe4000fffe0ff */
[----:B------:R-:W-:Y:S02]  /*2a100*/  UIADD3 UR58, UP3, UPT, UR26, 0x1802, URZ ;  /* 0x000018021a3a7890 */ /* 0x000fe4000ff7e0ff */
[----:B------:R-:W-:Y:S01]  /*2a110*/  UIADD3.X UR49, UPT, UPT, UR27, URZ, URZ, UP1, !UPT ;  /* 0x000000ff1b317290 */ /* 0x000fe20008ffe4ff */
[----:B------:R-:W-:Y:S01]  /*2a120*/  UMOV UR70, 0x0 ;  /* 0x0000000000467882 */ /* 0x000fe20000000000 */
[----:B------:R-:W-:Y:S01]  /*2a130*/  UMOV UR71, 0x4400910 ;  /* 0x0440091000477882 */ /* 0x000fe20000000000 */
[----:B------:R-:W-:Y:S02]  /*2a140*/  UIADD3 UR60, UPT, UPT, UR8, 0x100000, URZ ;  /* 0x00100000083c7890 */ /* 0x000fe4000fffe0ff */
[----:B------:R1:W-:Y:S01]  /*2a150*/  UTCHMMA gdesc[UR38], gdesc[UR64], tmem[UR8], tmem[UR70], idesc[UR71], UPT ;  /* 0x00ff4640260075ea */ /* 0x0003e2000b800008 */
[----:B------:R-:W-:-:S02]  /*2a160*/  UIADD3 UR26, UP2, UPT, UR26, 0x1804, URZ ;  /* 0x000018041a1a7890 */ /* 0x000fc4000ff5e0ff */
[----:B------:R-:W-:Y:S01]  /*2a170*/  UIADD3.X UR53, UPT, UPT, UR27, URZ, URZ, UP5, !UPT ;  /* 0x000000ff1b357290 */ /* 0x000fe2000affe4ff */
[----:B------:R-:W-:Y:S01]  /*2a180*/  UMOV UR72, 0x0 ;  /* 0x0000000000487882 */ /* 0x000fe20000000000 */
[----:B------:R-:W-:Y:S01]  /*2a190*/  UMOV UR73, 0x4400910 ;  /* 0x0440091000497882 */ /* 0x000fe20000000000 */
[----:B------:R-:W-:Y:S02]  /*2a1a0*/  UIADD3 UR61, UPT, UPT, UR8, 0x100000, URZ ;  /* 0x00100000083d7890 */ /* 0x000fe4000fffe0ff */
[----:B------:R2:W-:Y:S01]  /*2a1b0*/  UTCHMMA gdesc[UR42], gdesc[UR62], tmem[UR8], tmem[UR72], idesc[UR73], UPT ;  /* 0x00ff483e2a0075ea */ /* 0x0005e2000b800008 */
        /* <DEDUP_REMOVED lines=8> */
[----:B------:R-:W-:-:S02]  /*2a240*/  UIADD3 UR67, UPT, UPT, UR8, 0x100000, URZ ;  /* 0x0010000008437890 */ /* 0x000fc4000fffe0ff */
[----:B------:R3:W-:Y:S01]  /*2a250*/  UTCHMMA gdesc[UR50], gdesc[UR36], tmem[UR8], tmem[UR76], idesc[UR77], UPT ;  /* 0x00ff4c24320075ea */ /* 0x0007e2000b800008 */
[----:B------:R-:W-:Y:S01]  /*2a260*/  UIADD3.X UR59, UPT, UPT, UR27, URZ, URZ, UP3, !UPT ;  /* 0x000000ff1b3b7290 */ /* 0x000fe20009ffe4ff */
[----:B------:R3:W-:Y:S01]  /*2a270*/  UTCHMMA gdesc[UR24], gdesc[UR40], tmem[UR19], tmem[UR72], idesc[UR73], UPT ;  /* 0x00ff4828180075ea */ /* 0x0007e2000b800013 */
[----:B------:R-:W-:Y:S02]  /*2a280*/  UIADD3 UR68, UPT, UPT, UR8, 0x100000, URZ ;  /* 0x0010000008447890 */ /* 0x000fe4000fffe0ff */
[----:B------:R-:W-:Y:S01]  /*2a290*/  UIADD3.X UR27, UPT, UPT, UR27, URZ, URZ, UP2, !UPT ;  /* 0x000000ff1b1b7290 */ /* 0x000fe200097fe4ff */
[----:B-1----:R-:W-:Y:S01]  /*2a2a0*/  UMOV UR64, 0x0 ;  /* 0x0000000000407882 */ /* 0x002fe20000000000 */
[----:B------:R-:W-:Y:S01]  /*2a2b0*/  UMOV UR65, 0x4400910 ;  /* 0x0440091000417882 */ /* 0x000fe20000000000 */
[----:B--2---:R-:W-:Y:S01]  /*2a2c0*/  UMOV UR62, 0x0 ;  /* 0x00000000003e7882 */ /* 0x004fe20000000000 */
[----:B------:R3:W-:Y:S01]  /*2a2d0*/  UTCHMMA gdesc[UR28], gdesc[UR44], tmem[UR20], tmem[UR64], idesc[UR65], UPT ;  /* 0x00ff402c1c0075ea */ /* 0x0007e2000b800014 */
[----:B------:R3:W-:Y:S01]  /*2a2e0*/  UTCHMMA gdesc[UR30], gdesc[UR48], tmem[UR21], tmem[UR70], idesc[UR71], UPT ;  /* 0x00ff46301e0075ea */ /* 0x0007e2000b800015 */
[----:B------:R3:W-:Y:S01]  /*2a2f0*/  UTCHMMA gdesc[UR34], gdesc[UR52], tmem[UR60], tmem[UR74], idesc[UR75], UPT ;  /* 0x00ff4a34220075ea */ /* 0x0007e2000b80003c */
[----:B------:R3:W-:Y:S01]  /*2a300*/  UTCHMMA gdesc[UR38], gdesc[UR54], tmem[UR61], tmem[UR72], idesc[UR73], UPT ;  /* 0x00ff4836260075ea */ /* 0x0007e2000b80003d */
[----:B------:R-:W-:Y:S01]  /*2a310*/  UMOV UR63, 0x4400910 ;  /* 0x04400910003f7882 */ /* 0x000fe20000000000 */
[----:B------:R3:W-:Y:S01]  /*2a320*/  UTCHMMA gdesc[UR42], gdesc[UR56], tmem[UR66], tmem[UR64], idesc[UR65], UPT ;  /* 0x00ff40382a0075ea */ /* 0x0007e2000b800042 */
[----:B------:R3:W-:Y:S01]  /*2a330*/  UTCHMMA gdesc[UR46], gdesc[UR58], tmem[UR67], tmem[UR70], idesc[UR71], UPT ;  /* 0x00ff463a2e0075ea */ /* 0x0007e2000b800043 */
[----:B------:R3:W-:Y:S01]  /*2a340*/  UTCHMMA gdesc[UR50], gdesc[UR26], tmem[UR68], tmem[UR62], idesc[UR63], UPT ;  /* 0x00ff3e1a320075ea */ /* 0x0007e2000b800044 */
[----:B------:R3:W-:Y:S01]  /*2a350*/  UTCBAR [UR69], URZ ;  /* 0x000000ff450073e9 */ /* 0x0007e200080000ff */
[----:B------:R-:W-:Y:S01]  /*2a360*/  NOP ;  /* 0x0000000000007918 */ /* 0x000fe20000000000 */
.L_x_8:
[----:B------:R-:W1:Y:S01]  /*2a370*/  LDC R126, c[0x0][0x3a0] ;  /* 0x0000e800ff7e7b82 */ /* 0x000e620000000800 */
[----:B---3--:R-:W-:Y:S01]  /*2a380*/  UMOV UR19, UR5 ;  /* 0x0000000500137c82 */ /* 0x008fe20008000000 */
[----:B------:R-:W2:Y:S01]  /*2a390*/  SYNCS.PHASECHK.TRANS64.TRYWAIT P4, [UR16], R124 ;  /* 0x0000007cff0075a7 */ /* 0x000ea20008081110 */
[----:B-1----:R-:W-:-:S05]  /*2a3a0*/  VIADD R127, R126, 0x3f ;  /* 0x0000003f7e7f7836 */ /* 0x002fca0000000000 */
[----:B------:R-:W-:-:S04]  /*2a3b0*/  SHF.R.S32.HI R126, RZ, 0x1f, R127 ;  /* 0x0000001fff7e7819 */ /* 0x000fc8000001147f */
[----:B------:R-:W-:-:S04]  /*2a3c0*/  LEA.HI R126, R126, R127, RZ, 0x6 ;  /* 0x0000007f7e7e7211 */ /* 0x000fc800078f30ff */
[----:B------:R-:W-:-:S05]  /*2a3d0*/  SHF.R.S32.HI R126, RZ, 0x6, R126 ;  /* 0x00000006ff7e7819 */ /* 0x000fca000001147e */
[----:B------:R-:W-:-:S05]  /*2a3e0*/  VIADD R126, R126, 0xfffffffd ;  /* 0xfffffffd7e7e7836 */ /* 0x000fca0000000000 */
[----:B------:R-:W-:Y:S01]  /*2a3f0*/  ISETP.LE.AND P3, PT, R126, UR6, PT ;  /* 0x000000067e007c0c */ /* 0x000fe2000bf63270 */
[----:B--2---:R-:W-:-:S12]  /*2a400*/  @!P4 BRA `(.L_x_9) ;  /* 0x0000012800a4c947 */ /* 0x004fd80003800000 */
.L_x_16:
[----:B------:R-:W-:Y:S01]  /*2a410*/  UIMAD UR5, UR6, -0x40, UR15 ;  /* 0xffffffc0060578a4 */ /* 0x000fe2000f8e020f */
[C---:B------:R-:W-:Y:S01]  /*2a420*/  LOP3.LUT R124, R12.reuse, 0x2, RZ, 0xfc, !PT ;  /* 0x000000020c7c7812 */ /* 0x040fe200078efcff */
[----:B------:R-:W-:Y:S01]  /*2a430*/  BAR.SYNC.DEFER_BLOCKING 0x0 ;  /* 0x0000000000007b1d */ /* 0x000fe20000010000 */
[----:B------:R-:W-:Y:S01]  /*2a440*/  UIADD3 UR18, UPT, UPT, UR18, 0x1, URZ ;  /* 0x0000000112127890 */ /* 0x000fe2000fffe0ff */
[----:B-----5:R-:W-:Y:S02]  /*2a450*/  IADD3 R15, P6, PT, R15, UR11, RZ ;  /* 0x0000000b0f0f7c10 */ /* 0x020fe4000ffde0ff */
[----:B------:R-:W-:Y:S01]  /*2a460*/  ISETP.GE.AND P4, PT, R12, UR5, PT ;  /* 0x000000050c007c0c */ /* 0x000fe2000bf86270 */
[----:B------:R-:W-:Y:S01]  /*2a470*/  UISETP.GT.AND UP1, UPT, UR18, 0x2, UPT ;  /* 0x000000021200788c */ /* 0x000fe2000bf24270 */
[----:B------:R-:W-:Y:S01]  /*2a480*/  ISETP.GE.AND P5, PT, R124, UR5, PT ;  /* 0x000000057c007c0c */ /* 0x000fe2000bfa6270 */
[----:B------:R-:W-:Y:S01]  /*2a490*/  IMAD.MOV.U32 R126, RZ, RZ, R15 ;  /* 0x000000ffff7e7224 */ /* 0x000fe200078e000f */
[----:B------:R-:W-:Y:S01]  /*2a4a0*/  SEL R124, RZ, 0x4, P4 ;  /* 0x00000004ff7c7807 */ /* 0x000fe20002000000 */
[----:B------:R-:W-:Y:S01]  /*2a4b0*/  USEL UR18, UR18, URZ, !UP1 ;  /* 0x000000ff12127287 */ /* 0x000fe2000c800000 */
[----:B------:R-:W-:Y:S01]  /*2a4c0*/  IADD3.X R16, PT, PT, R16, UR12, RZ, P6, !PT ;  /* 0x0000000c10107c10 */ /* 0x000fe2000b7fe4ff */
[----:B------:R1:W-:Y:S01]  /*2a4d0*/  STL [R1+0xe88], R238 ;  /* 0x000e88ee01007387 */ /* 0x0003e20000100800 */
[----:B------:R-:W-:Y:S01]  /*2a4e0*/  SEL R124, R124, RZ, !P3 ;  /* 0x000000ff7c7c7207 */ /* 0x000fe20005800000 */
[----:B------:R-:W-:Y:S01]  /*2a4f0*/  ULEA UR16, UR18, UR7, 0xe ;  /* 0x0000000712107291 */ /* 0x000fe2000f8e70ff */
[----:B------:R-:W-:Y:S01]  /*2a500*/  IADD3 R17, P6, PT, R17, UR11, RZ ;  /* 0x0000000b11117c10 */ /* 0x000fe2000ffde0ff */
[----:B------:R-:W-:Y:S01]  /*2a510*/  IMAD.MOV.U32 R127, RZ, RZ, R16 ;  /* 0x000000ffff7f7224 */ /* 0x000fe200078e0010 */
[----:B------:R-:W-:Y:S01]  /*2a520*/  ISETP.NE.U32.AND P4, PT, R124, RZ, PT ;  /* 0x000000ff7c00720c */ /* 0x000fe20003f85070 */
[----:B------:R2:W-:Y:S01]  /*2a530*/  STL [R1+0xe84], R246 ;  /* 0x000e84f601007387 */ /* 0x0005e20000100800 */
[----:B------:R-:W-:-:S02]  /*2a540*/  SEL R124, RZ, 0x4, P5 ;  /* 0x00000004ff7c7807 */ /* 0x000fc40002800000 */
[----:B------:R-:W-:Y:S01]  /*2a550*/  IADD3.X R18, PT, PT, R18, UR12, RZ, P6, !PT ;  /* 0x0000000c12127c10 */ /* 0x000fe2000b7fe4ff */
[----:B------:R3:W-:Y:S01]  /*2a560*/  STL [R1+0xe68], R0 ;  /* 0x000e680001007387 */ /* 0x0007e20000100800 */
[----:B------:R-:W-:Y:S02]  /*2a570*/  SEL R124, R124, RZ, !P3 ;  /* 0x000000ff7c7c7207 */ /* 0x000fe40005800000 */
[----:B-1----:R-:W-:Y:S01]  /*2a580*/  LOP3.LUT R238, R12, 0x22, RZ, 0xfc, !PT ;  /* 0x000000220cee7812 */ /* 0x002fe200078efcff */
[----:B------:R1:W-:Y:S01]  /*2a590*/  STL [R1+0xe6c], R13 ;  /* 0x000e6c0d01007387 */ /* 0x0003e20000100800 */
[----:B------:R-:W-:Y:S01]  /*2a5a0*/  ISETP.NE.U32.AND P5, PT, R124, RZ, PT ;  /* 0x000000ff7c00720c */ /* 0x000fe20003fa5070 */
[----:B------:R-:W-:Y:S01]  /*2a5b0*/  VIADD R124, R13, UR16 ;  /* 0x000000100d7c7c36 */ /* 0x000fe20008000000 */
[----:B--2---:R-:W-:Y:S01]  /*2a5c0*/  LOP3.LUT R246, R12, 0x20, RZ, 0xfc, !PT ;  /* 0x000000200cf67812 */ /* 0x004fe200078efcff */
[----:B------:R-:W-:Y:S01]  /*2a5d0*/  STL [R1+0xe74], R15 ;  /* 0x000e740f01007387 */ /* 0x000fe20000100800 */
[----:B------:R-:W-:-:S03]  /*2a5e0*/  IADD3 R47, P6, PT, R47, UR11, RZ ;  /* 0x0000000b2f2f7c10 */ /* 0x000fc6000ffde0ff */
[----:B------:R-:W-:Y:S01]  /*2a5f0*/  @!PT LDS RZ, [RZ] ;  /* 0x00000000fffff984 */ /* 0x000fe20000000800 */
[----:B------:R-:W-:Y:S01]  /*2a600*/  @!PT LDS RZ, [RZ] ;  /* 0x00000000fffff984 */ /* 0x000fe20000000800 */
[----:B------:R-:W-:Y:S01]  /*2a610*/  @!PT LDS RZ, [RZ] ;  /* 0x00000000fffff984 */ /* 0x000fe20000000800 */
[----:B------:R2:W-:Y:S01]  /*2a620*/  LDGSTS.E [R124+0x60000], desc[UR22][R126.64], P4 ;  /* 0x600000007e7c7fae */ /* 0x0005e2000a1a1016 */
[----:B------:R-:W-:Y:S02]  /*2a630*/  ISETP.GE.AND P4, PT, R246, UR5, PT ;  /* 0x00000005f6007c0c */ /* 0x000fe4000bf86270 */
[----:B------:R-:W-:Y:S01]  /*2a640*/  IADD3.X R48, PT, PT, R48, UR12, RZ, P6, !PT ;  /* 0x0000000c30307c10 */ /* 0x000fe2000b7fe4ff */
[----:B---3--:R-:W3:Y:S01]  /*2a650*/  S2R R0, SR_TID.X ;  /* 0x0000000000007919 */ /* 0x008ee20000002100 */
[----:B------:R-:W-:Y:S02]  /*2a660*/  IADD3 R49, P6, PT, R49, UR11, RZ ;  /* 0x0000000b31317c10 */ /* 0x000fe4000ffde0ff */
[----:B-1----:R-:W-:Y:S01]  /*2a670*/  LOP3.LUT R13, R12, 0x24, RZ, 0xfc, !PT ;  /* 0x000000240c0d7812 */ /* 0x002fe200078efcff */
[----:B------:R-:W-:Y:S01]  /*2a680*/  STL [R1+0xe70], R16 ;  /* 0x000e701001007387 */ /* 0x000fe20000100800 */
[----:B------:R-:W-:Y:S02]  /*2a690*/  IADD3.X R50, PT, PT, R50, UR12, RZ, P6, !PT ;  /* 0x0000000c32327c10 */ /* 0x000fe4000b7fe4ff */
[----:B------:R-:W-:Y:S01]  /*2a6a0*/  IADD3 R19, P6, PT, R19, UR11, RZ ;  /* 0x0000000b13137c10 */ /* 0x000fe2000ffde0ff */
[----:B--2---:R-:W-:Y:S01]  /*2a6b0*/  IMAD.MOV.U32 R126, RZ, RZ, R17 ;  /* 0x000000ffff7e7224 */ /* 0x004fe200078e0011 */
[----:B------:R1:W-:Y:S01]  /*2a6c0*/  STL [R1+0xe7c], R17 ;  /* 0x000e7c1101007387 */ /* 0x0003e20000100800 */
[----:B------:R-:W-:Y:S01]  /*2a6d0*/  IMAD.MOV.U32 R127, RZ, RZ, R18 ;  /* 0x000000ffff7f7224 */ /* 0x000fe200078e0012 */
[----:B------:R-:W-:-:S02]  /*2a6e0*/  IADD3.X R20, PT, PT, R20, UR12, RZ, P6, !PT ;  /* 0x0000000c14147c10 */ /* 0x000fc4000b7fe4ff */
[----:B------:R-:W-:Y:S01]  /*2a6f0*/  IADD3 R21, P6, PT, R21, UR11, RZ ;  /* 0x0000000b15157c10 */ /* 0x000fe2000ffde0ff */
[----:B------:R-:W-:Y:S03]  /*2a700*/  STL [R1+0xe78], R18 ;  /* 0x000e781201007387 */ /* 0x000fe60000100800 */
[----:B------:R-:W-:Y:S01]  /*2a710*/  IADD3.X R22, PT, PT, R22, UR12, RZ, P6, !PT ;  /* 0x0000000c16167c10 */ /* 0x000fe2000b7fe4ff */
[----:B------:R2:W-:Y:S01]  /*2a720*/  LDGSTS.E [R124+0x60008], desc[UR22][R126.64], P5 ;  /* 0x600080007e7c7fae */ /* 0x0005e2000a9a1016 */
[----:B------:R-:W-:Y:S02]  /*2a730*/  ISETP.GE.AND P5, PT, R238, UR5, PT ;  /* 0x00000005ee007c0c */ /* 0x000fe4000bfa6270 */
[----:B------:R-:W-:Y:S01]  /*2a740*/  IADD3 R51, P6, PT, R51, UR11, RZ ;  /* 0x0000000b33337c10 */ /* 0x000fe2000ffde0ff */
[----:B------:R4:W-:Y:S03]  /*2a750*/  STL [R1+0xe80], R48 ;  /* 0x000e803001007387 */ /* 0x0009e60000100800 */
[----:B------:R-:W-:Y:S01]  /*2a760*/  IADD3.X R52, PT, PT, R52, UR12, RZ, P6, !PT ;  /* 0x0000000c34347c10 */ /* 0x000fe2000b7fe4ff */
[----:B-1----:R-:W4:Y:S01]  /*2a770*/  LDL.LU R17, [R1+0xc] ;  /* 0x00000c0001117983 */ /* 0x002f220000300800 */
[----:B------:R-:W-:-:S02]  /*2a780*/  IADD3 R53, P6, PT, R53, UR11, RZ ;  /* 0x0000000b35357c10 */ /* 0x000fc4000ffde0ff */
[----:B--2---:R-:W-:Y:S02]  /*2a790*/  SEL R127, RZ, 0x4, P4 ;  /* 0x00000004ff7f7807 */ /* 0x004fe40002000000 */
[----:B------:R-:W-:Y:S01]  /*2a7a0*/  SEL R126, RZ, 0x4, P5 ;  /* 0x00000004ff7e7807 */ /* 0x000fe20002800000 */
[----:B---3--:R-:W-:Y:S01]  /*2a7b0*/  IMAD.SHL.U32 R246, R0, 0x10, RZ ;  /* 0x0000001000f67824 */ /* 0x008fe200078e00ff */
[----:B------:R-:W-:Y:S02]  /*2a7c0*/  SEL R127, R127, RZ, !P3 ;  /* 0x000000ff7f7f7207 */ /* 0x000fe40005800000 */
[----:B------:R-:W-:Y:S02]  /*2a7d0*/  SEL R126, R126, RZ, !P3 ;  /* 0x000000ff7e7e7207 */ /* 0x000fe40005800000 */
[----:B------:R-:W-:Y:S01]  /*2a7e0*/  ISETP.NE.U32.AND P5, PT, R127, RZ, PT ;  /* 0x000000ff7f00720c */ /* 0x000fe20003fa5070 */
[----:B------:R-:W-:Y:S01]  /*2a7f0*/  IMAD.MOV.U32 R127, RZ, RZ, R48 ;  /* 0x000000ffff7f7224 */ /* 0x000fe200078e0030 */
[----:B------:R-:W-:Y:S01]  /*2a800*/  ISETP.NE.U32.AND P4, PT, R126, RZ, PT ;  /* 0x000000ff7e00720c */ /* 0x000fe20003f85070 */
[----:B------:R-:W-:Y:S01]  /*2a810*/  IMAD.MOV.U32 R126, RZ, RZ, R47 ;  /* 0x000000ffff7e7224 */ /* 0x000fe200078e002f */
[----:B------:R-:W-:-:S02]  /*2a820*/  LOP3.LUT R238, R0, 0x3f, RZ, 0xc0, !PT ;  /* 0x0000003f00ee7812 */ /* 0x000fc400078ec0ff */
[----:B------:R-:W-:Y:S02]  /*2a830*/  LOP3.LUT R246, R246, 0x70, RZ, 0xc0, !PT ;  /* 0x00000070f6f67812 */ /* 0x000fe400078ec0ff */
[----:B------:R-:W-:Y:S02]  /*2a840*/  LOP3.LUT R0, R0, 0x40, RZ, 0xc0, !PT ;  /* 0x0000004000007812 */ /* 0x000fe400078ec0ff */
[----:B------:R-:W-:Y:S02]  /*2a850*/  IADD3.X R54, PT, PT, R54, UR12, RZ, P6, !PT ;  /* 0x0000000c36367c10 */ /* 0x000fe4000b7fe4ff */
[----:B------:R-:W-:Y:S01]  /*2a860*/  LEA.HI R0, R0, R246, RZ, 0x1c ;  /* 0x000000f600007211 */ /* 0x000fe200078fe0ff */
[----:B------:R1:W-:Y:S01]  /*2a870*/  LDGSTS.E [R124+0x62000], desc[UR22][R126.64], P5 ;  /* 0x620000007e7c7fae */ /* 0x0003e2000a9a1016 */
[----:B------:R-:W-:-:S03]  /*2a880*/  IADD3 R23, P6, PT, R23, UR11, RZ ;  /* 0x0000000b17177c10 */ /* 0x000fc6000ffde0ff */
[----:B------:R-:W-:Y:S01]  /*2a890*/  IMAD R0, R238, 0x80, R0 ;  /* 0x00000080ee007824 */ /* 0x000fe200078e0200 */
[----:B------:R-:W-:Y:S02]  /*2a8a0*/  IADD3.X R24, PT, PT, R24, UR12, RZ, P6, !PT ;  /* 0x0000000c18187c10 */ /* 0x000fe4000b7fe4ff */
[----:B------:R-:W-:Y:S02]  /*2a8b0*/  IADD3 R25, P6, PT, R25, UR11, RZ ;  /* 0x0000000b19197c10 */ /* 0x000fe4000ffde0ff */
[----:B------:R-:W-:Y:S02]  /*2a8c0*/  LOP3.LUT R0, R0, 0x10, RZ, 0x3c, !PT ;  /* 0x0000001000007812 */ /* 0x000fe400078e3cff */
[----:B------:R-:W-:Y:S01]  /*2a8d0*/  IADD3.X R26, PT, PT, R26, UR12, RZ, P6, !PT ;  /* 0x0000000c1a1a7c10 */ /* 0x000fe2000b7fe4ff */
[----:B-1----:R-:W-:Y:S01]  /*2a8e0*/  IMAD.MOV.U32 R126, RZ, RZ, R49 ;  /* 0x000000ffff7e7224 */ /* 0x002fe200078e0031 */
[----:B------:R-:W-:Y:S01]  /*2a8f0*/  IADD3 R55, P6, PT, R55, UR11, RZ ;  /* 0x0000000b37377c10 */ /* 0x000fe2000ffde0ff */
[----:B------:R-:W-:-:S03]  /*2a900*/  IMAD.MOV.U32 R127, RZ, RZ, R50 ;  /* 0x000000ffff7f7224 */ /* 0x000fc600078e0032 */
[----:B------:R-:W-:Y:S02]  /*2a910*/  IADD3.X R56, PT, PT, R56, UR12, RZ, P6, !PT ;  /* 0x0000000c38387c10 */ /* 0x000fe4000b7fe4ff */
[----:B------:R1:W-:Y:S01]  /*2a920*/  LDGSTS.E [R124+0x62008], desc[UR22][R126.64], P4 ;  /* 0x620080007e7c7fae */ /* 0x0003e2000a1a1016 */
[----:B------:R-:W-:-:S04]  /*2a930*/  IADD3 R57, P6, PT, R57, UR11, RZ ;  /* 0x0000000b39397c10 */ /* 0x000fc8000ffde0ff */
[----:B------:R-:W-:Y:S02]  /*2a940*/  IADD3.X R58, PT, PT, R58, UR12, RZ, P6, !PT ;  /* 0x0000000c3a3a7c10 */ /* 0x000fe4000b7fe4ff */
[----:B------:R-:W-:-:S04]  /*2a950*/  IADD3 R27, P6, PT, R27, UR11, RZ ;  /* 0x0000000b1b1b7c10 */ /* 0x000fc8000ffde0ff */
[----:B------:R-:W-:Y:S01]  /*2a960*/  IADD3.X R28, PT, PT, R28, UR12, RZ, P6, !PT ;  /* 0x0000000c1c1c7c10 */ /* 0x000fe2000b7fe4ff */
[----:B-1----:R-:W-:Y:S01]  /*2a970*/  IMAD.MOV.U32 R126, RZ, RZ, R19 ;  /* 0x000000ffff7e7224 */ /* 0x002fe200078e0013 */
[----:B------:R-:W-:Y:S01]  /*2a980*/  LOP3.LUT R124, R12, 0x4, RZ, 0xfc, !PT ;  /* 0x000000040c7c7812 */ /* 0x000fe200078efcff */
[----:B------:R-:W-:Y:S01]  /*2a990*/  IMAD.MOV.U32 R127, RZ, RZ, R20 ;  /* 0x000000ffff7f7224 */ /* 0x000fe200078e0014 */
[----:B------:R-:W-:Y:S02]  /*2a9a0*/  IADD3 R29, P6, PT, R29, UR11, RZ ;  /* 0x0000000b1d1d7c10 */ /* 0x000fe4000ffde0ff */
[----:B------:R-:W-:Y:S02]  /*2a9b0*/  ISETP.GE.AND P4, PT, R124, UR5, PT ;  /* 0x000000057c007c0c */ /* 0x000fe4000bf86270 */
[----:B------:R-:W-:Y:S02]  /*2a9c0*/  LOP3.LUT R124, R12, 0x6, RZ, 0xfc, !PT ;  /* 0x000000060c7c7812 */ /* 0x000fe400078efcff */
[----:B------:R-:W-:-:S02]  /*2a9d0*/  IADD3.X R30, PT, PT, R30, UR12, RZ, P6, !PT ;  /* 0x0000000c1e1e7c10 */ /* 0x000fc4000b7fe4ff */
[----:B------:R-:W-:Y:S02]  /*2a9e0*/  ISETP.GE.AND P5, PT, R124, UR5, PT ;  /* 0x000000057c007c0c */ /* 0x000fe4000bfa6270 */
[----:B------:R-:W-:Y:S02]  /*2a9f0*/  SEL R124, RZ, 0x4, P4 ;  /* 0x00000004ff7c7807 */ /* 0x000fe40002000000 */
[----:B------:R-:W-:Y:S02]  /*2aa00*/  IADD3 R59, P6, PT, R59, UR11, RZ ;  /* 0x0000000b3b3b7c10 */ /* 0x000fe4000ffde0ff */
[----:B------:R-:W-:Y:S02]  /*2aa10*/  SEL R124, R124, RZ, !P3 ;  /* 0x000000ff7c7c7207 */ /* 0x000fe40005800000 */
[----:B------:R-:W-:Y:S02]  /*2aa20*/  IADD3.X R60, PT, PT, R60, UR12, RZ, P6, !PT ;  /* 0x0000000c3c3c7c10 */ /* 0x000fe4000b7fe4ff */
[----:B------:R-:W-:-:S02]  /*2aa30*/  ISETP.NE.U32.AND P4, PT, R124, RZ, PT ;  /* 0x000000ff7c00720c */ /* 0x000fc40003f85070 */
[----:B------:R-:W-:Y:S02]  /*2aa40*/  SEL R124, RZ, 0x4, P5 ;  /* 0x00000004ff7c7807 */ /* 0x000fe40002800000 */
[----:B------:R-:W-:Y:S02]  /*2aa50*/  IADD3 R61, P6, PT, R61, UR11, RZ ;  /* 0x0000000b3d3d7c10 */ /* 0x000fe4000ffde0ff */
[----:B------:R-:W-:Y:S02]  /*2aa60*/  SEL R124, R124, RZ, !P3 ;  /* 0x000000ff7c7c7207 */ /* 0x000fe40005800000 */
[----:B------:R-:W-:Y:S02]  /*2aa70*/  IADD3.X R62, PT, PT, R62, UR12, RZ, P6, !PT ;  /* 0x0000000c3e3e7c10 */ /* 0x000fe4000b7fe4ff */
[----:B------:R-:W-:Y:S01]  /*2aa80*/  ISETP.NE.U32.AND P5, PT, R124, RZ, PT ;  /* 0x000000ff7c00720c */ /* 0x000fe20003fa5070 */
[----:B------:R-:W-:Y:S01]  /*2aa90*/  VIADD R124, R0, UR16 ;  /* 0x00000010007c7c36 */ /* 0x000fe20008000000 */
[----:B------:R-:W-:-:S02]  /*2aaa0*/  LOP3.LUT R0, R12, 0x26, RZ, 0xfc, !PT ;  /* 0x000000260c007812 */ /* 0x000fc400078efcff */
[----:B------:R-:W-:Y:S02]  /*2aab0*/  IADD3 R31, P6, PT, R31, UR11, RZ ;  /* 0x0000000b1f1f7c10 */ /* 0x000fe4000ffde0ff */
[----:B------:R1:W-:Y:S01]  /*2aac0*/  LDGSTS.E [R124+0x60000], desc[UR22][R126.64], P4 ;  /* 0x600000007e7c7fae */ /* 0x0003e2000a1a1016 */
[----:B------:R-:W-:Y:S02]  /*2aad0*/  ISETP.GE.AND P4, PT, R13, UR5, PT ;  /* 0x000000050d007c0c */ /* 0x000fe4000bf86270 */
[----:B------:R-:W-:Y:S02]  /*2aae0*/  LOP3.LUT R13, R12, 0x28, RZ, 0xfc, !PT ;  /* 0x000000280c0d7812 */ /* 0x000fe400078efcff */
[----:B------:R-:W-:Y:S02]  /*2aaf0*/  IADD3.X R32, PT, PT, R32, UR12, RZ, P6, !PT ;  /* 0x0000000c20207c10 */ /* 0x000fe4000b7fe4ff */
[----:B------:R-:W-:-:S04]  /*2ab00*/  IADD3 R33, P6, PT, R33, UR11, RZ ;  /* 0x0000000b21217c10 */ /* 0x000fc8000ffde0ff */
[----:B------:R-:W-:Y:S01]  /*2ab10*/  IADD3.X R34, PT, PT, R34, UR12, RZ, P6, !PT ;  /* 0x0000000c22227c10 */ /* 0x000fe2000b7fe4ff */
[----:B-1----:R-:W-:Y:S01]  /*2ab20*/  IMAD.MOV.U32 R126, RZ, RZ, R21 ;  /* 0x000000ffff7e7224 */ /* 0x002fe200078e0015 */
[----:B------:R-:W-:Y:S01]  /*2ab30*/  IADD3 R63, P6, PT, R63, UR11, RZ ;  /* 0x0000000b3f3f7c10 */ /* 0x000fe2000ffde0ff */
[----:B------:R-:W-:-:S03]  /*2ab40*/  IMAD.MOV.U32 R127, RZ, RZ, R22 ;  /* 0x000000ffff7f7224 */ /* 0x000fc600078e0016 */
[----:B------:R-:W-:Y:S02]  /*2ab50*/  IADD3.X R64, PT, PT, R64, UR12, RZ, P6, !PT ;  /* 0x0000000c40407c10 */ /* 0x000fe4000b7fe4ff */
[----:B------:R1:W-:Y:S01]  /*2ab60*/  LDGSTS.E [R124+0x60008], desc[UR22][R126.64], P5 ;  /* 0x600080007e7c7fae */ /* 0x0003e2000a9a1016 */
[----:B------:R-:W-:Y:S02]  /*2ab70*/  ISETP.GE.AND P5, PT, R0, UR5, PT ;  /* 0x0000000500007c0c */ /* 0x000fe4000bfa6270 */
[----:B------:R-:W-:Y:S01]  /*2ab80*/  IADD3 R65, P6, PT, R65, UR11, RZ ;  /* 0x0000000b41417c10 */ /* 0x000fe2000ffde0ff */
[----:B------:R-:W2:Y:S03]  /*2ab90*/  S2R R0, SR_TID.X ;  /* 0x0000000000007919 */ /* 0x000ea60000002100 */
[----:B------:R-:W-:Y:S02]  /*2aba0*/  IADD3.X R66, PT, PT, R66, UR12, RZ, P6, !PT ;  /* 0x0000000c42427c10 */ /* 0x000fe4000b7fe4ff */
[----:B------:R-:W-:-:S02]  /*2abb0*/  IADD3 R35, P6, PT, R35, UR11, RZ ;  /* 0x0000000b23237c10 */ /* 0x000fc4000ffde0ff */
[----:B-1----:R-:W-:Y:S02]  /*2abc0*/  SEL R127, RZ, 0x4, P4 ;  /* 0x00000004ff7f7807 */ /* 0x002fe40002000000 */
[----:B------:R-:W-:Y:S02]  /*2abd0*/  SEL R126, RZ, 0x4, P5 ;  /* 0x00000004ff7e7807 */ /* 0x000fe40002800000 */
[----:B------:R-:W-:Y:S02]  /*2abe0*/  SEL R127, R127, RZ, !P3 ;  /* 0x000000ff7f7f7207 */ /* 0x000fe40005800000 */
[----:B------:R-:W-:Y:S02]  /*2abf0*/  SEL R126, R126, RZ, !P3 ;  /* 0x000000ff7e7e7207 */ /* 0x000fe40005800000 */
[----:B------:R-:W-:Y:S01]  /*2ac00*/  ISETP.NE.U32.AND P5, PT, R127, RZ, PT ;  /* 0x000000ff7f00720c */ /* 0x000fe20003fa5070 */
[----:B------:R-:W-:Y:S01]  /*2ac10*/  IMAD.MOV.U32 R127, RZ, RZ, R52 ;  /* 0x000000ffff7f7224 */ /* 0x000fe200078e0034 */
[----:B------:R-:W-:Y:S01]  /*2ac20*/  ISETP.NE.U32.AND P4, PT, R126, RZ, PT ;  /* 0x000000ff7e00720c */ /* 0x000fe20003f85070 */
[----:B------:R-:W-:Y:S01]  /*2ac30*/  IMAD.MOV.U32 R126, RZ, RZ, R51 ;  /* 0x000000ffff7e7224 */ /* 0x000fe200078e0033 */
[----:B------:R-:W-:-:S02]  /*2ac40*/  IADD3.X R36, PT, PT, R36, UR12, RZ, P6, !PT ;  /* 0x0000000c24247c10 */ /* 0x000fc4000b7fe4ff */
[----:B------:R-:W-:-:S04]  /*2ac50*/  IADD3 R37, P6, PT, R37, UR11, RZ ;  /* 0x0000000b25257c10 */ /* 0x000fc8000ffde0ff */
[----:B------:R-:W-:Y:S02]  /*2ac60*/  IADD3.X R38, PT, PT, R38, UR12, RZ, P6, !PT ;  /* 0x0000000c26267c10 */ /* 0x000fe4000b7fe4ff */
[----:B------:R-:W-:Y:S01]  /*2ac70*/  IADD3 R67, P6, PT, R67, UR11, RZ ;  /* 0x0000000b43437c10 */ /* 0x000fe2000ffde0ff */
[----:B------:R1:W-:Y:S01]  /*2ac80*/  LDGSTS.E [R124+0x62000], desc[UR22][R126.64], P5 ;  /* 0x620000007e7c7fae */ /* 0x0003e2000a9a1016 */
[C---:B--2---:R-:W-:Y:S01]  /*2ac90*/  IMAD.SHL.U32 R246, R0.reuse, 0x10, RZ ;  /* 0x0000001000f67824 */ /* 0x044fe200078e00ff */
[C---:B------:R-:W-:Y:S02]  /*2aca0*/  LOP3.LUT R238, R0.reuse, 0x3f, RZ, 0xc0, !PT ;  /* 0x0000003f00ee7812 */ /* 0x040fe400078ec0ff */
[----:B------:R-:W-:Y:S02]  /*2acb0*/  LOP3.LUT R0, R0, 0x40, RZ, 0xc0, !PT ;  /* 0x0000004000007812 */ /* 0x000fe400078ec0ff */
[----:B------:R-:W-:Y:S02]  /*2acc0*/  LOP3.LUT R246, R246, 0x70, RZ, 0xc0, !PT ;  /* 0x00000070f6f67812 */ /* 0x000fe400078ec0ff */
[----:B------:R-:W-:Y:S01]  /*2acd0*/  IADD3.X R68, PT, PT, R68, UR12, RZ, P6, !PT ;  /* 0x0000000c44447c10 */ /* 0x000fe2000b7fe4ff */
[----:B-1----:R-:W-:Y:S01]  /*2ace0*/  IMAD.MOV.U32 R126, RZ, RZ, R53 ;  /* 0x000000ffff7e7224 */ /* 0x002fe200078e0035 */
[----:B------:R-:W-:Y:S01]  /*2acf0*/  LEA.HI R0, R0, R246, RZ, 0x1c ;  /* 0x000000f600007211 */ /* 0x000fe200078fe0ff */
[----:B------:R-:W-:Y:S01]  /*2ad00*/  IMAD.MOV.U32 R127, RZ, RZ, R54 ;  /* 0x000000ffff7f7224 */ /* 0x000fe200078e0036 */
[----:B------:R-:W-:-:S03]  /*2ad10*/  IADD3 R69, P6, PT, R69, UR11, RZ ;  /* 0x0000000b45457c10 */ /* 0x000fc6000ffde0ff */
[----:B------:R-:W-:Y:S01]  /*2ad20*/  IMAD R0, R238, 0x80, R0 ;  /* 0x00000080ee007824 */ /* 0x000fe200078e0200 */
[----:B------:R1:W-:Y:S01]  /*2ad30*/  LDGSTS.E [R124+0x62008], desc[UR22][R126.64], P4 ;  /* 0x620080007e7c7fae */ /* 0x0003e2000a1a1016 */
[----:B------:R-:W-:Y:S02]  /*2ad40*/  IADD3.X R70, PT, PT, R70, UR12, RZ, P6, !PT ;  /* 0x0000000c46467c10 */ /* 0x000fe4000b7fe4ff */
[----:B------:R-:W-:Y:S02]  /*2ad50*/  IADD3 R39, P6, PT, R39, UR11, RZ ;  /* 0x0000000b27277c10 */ /* 0x000fe4000ffde0ff */
[----:B------:R-:W-:Y:S02]  /*2ad60*/  LOP3.LUT R0, R0, 0x20, RZ, 0x3c, !PT ;  /* 0x0000002000007812 */ /* 0x000fe400078e3cff */
[----:B------:R-:W-:Y:S02]  /*2ad70*/  IADD3.X R40, PT, PT, R40, UR12, RZ, P6, !PT ;  /* 0x0000000c28287c10 */ /* 0x000fe4000b7fe4ff */
[----:B------:R-:W-:-:S02]  /*2ad80*/  IADD3 R41, P6, PT, R41, UR11, RZ ;  /* 0x0000000b29297c10 */ /* 0x000fc4000ffde0ff */
[----:B-1----:R-:W-:Y:S01]  /*2ad90*/  LOP3.LUT R124, R12, 0x8, RZ, 0xfc, !PT ;  /* 0x000000080c7c7812 */ /* 0x002fe200078efcff */
[----:B------:R-:W-:Y:S01]  /*2ada0*/  IMAD.MOV.U32 R126, RZ, RZ, R23 ;  /* 0x000000ffff7e7224 */ /* 0x000fe200078e0017 */
[----:B------:R-:W-:Y:S01]  /*2adb0*/  IADD3.X R42, PT, PT, R42, UR12, RZ, P6, !PT ;  /* 0x0000000c2a2a7c10 */ /* 0x000fe2000b7fe4ff */
[----:B------:R-:W-:Y:S01]  /*2adc0*/  IMAD.MOV.U32 R127, RZ, RZ, R24 ;  /* 0x000000ffff7f7224 */ /* 0x000fe200078e0018 */
[----:B------:R-:W-:Y:S02]  /*2add0*/  ISETP.GE.AND P4, PT, R124, UR5, PT ;  /* 0x000000057c007c0c */ /* 0x000fe4000bf86270 */
[----:B------:R-:W-:Y:S02]  /*2ade0*/  LOP3.LUT R124, R12, 0xa, RZ, 0xfc, !PT ;  /* 0x0000000a0c7c7812 */ /* 0x000fe400078efcff */
[----:B------:R-:W-:Y:S02]  /*2adf0*/  IADD3 R71, P6, PT, R71, UR11, RZ ;  /* 0x0000000b47477c10 */ /* 0x000fe4000ffde0ff */
[----:B------:R-:W-:-:S02]  /*2ae00*/  ISETP.GE.AND P5, PT, R124, UR5, PT ;  /* 0x000000057c007c0c */ /* 0x000fc4000bfa6270 */
[----:B------:R-:W-:Y:S02]  /*2ae10*/  SEL R124, RZ, 0x4, P4 ;  /* 0x00000004ff7c7807 */ /* 0x000fe40002000000 */
[----:B------:R-:W-:Y:S02]  /*2ae20*/  IADD3.X R72, PT, PT, R72, UR12, RZ, P6, !PT ;  /* 0x0000000c48487c10 */ /* 0x000fe4000b7fe4ff */
[----:B------:R-:W-:Y:S02]  /*2ae30*/  SEL R124, R124, RZ, !P3 ;  /* 0x000000ff7c7c7207 */ /* 0x000fe40005800000 */
[----:B------:R-:W-:Y:S02]  /*2ae40*/  IADD3 R73, P6, PT, R73, UR11, RZ ;  /* 0x0000000b49497c10 */ /* 0x000fe4000ffde0ff */
[----:B------:R-:W-:Y:S02]  /*2ae50*/  ISETP.NE.U32.AND P4, PT, R124, RZ, PT ;  /* 0x000000ff7c00720c */ /* 0x000fe40003f85070 */
[----:B------:R-:W-:-:S02]  /*2ae60*/  SEL R124, RZ, 0x4, P5 ;  /* 0x00000004ff7c7807 */ /* 0x000fc40002800000 */
[----:B------:R-:W-:Y:S02]  /*2ae70*/  IADD3.X R74, PT, PT, R74, UR12, RZ, P6, !PT ;  /* 0x0000000c4a4a7c10 */ /* 0x000fe4000b7fe4ff */
[----:B------:R-:W-:Y:S02]  /*2ae80*/  SEL R124, R124, RZ, !P3 ;  /* 0x000000ff7c7c7207 */ /* 0x000fe40005800000 */
[----:B------:R-:W-:Y:S02]  /*2ae90*/  IADD3 R43, P6, PT, R43, UR11, RZ ;  /* 0x0000000b2b2b7c10 */ /* 0x000fe4000ffde0ff */
[----:B------:R-:W-:Y:S01]  /*2aea0*/  ISETP.NE.U32.AND P5, PT, R124, RZ, PT ;  /* 0x000000ff7c00720c */ /* 0x000fe20003fa5070 */
[----:B------:R-:W-:Y:S01]  /*2aeb0*/  VIADD R124, R0, UR16 ;  /* 0x00000010007c7c36 */ /* 0x000fe20008000000 */
[----:B------:R-:W-:Y:S02]  /*2aec0*/  LOP3.LUT R0, R12, 0x2a, RZ, 0xfc, !PT ;  /* 0x0000002a0c007812 */ /* 0x000fe400078efcff */
[----:B------:R-:W-:-:S02]  /*2aed0*/  IADD3.X R44, PT, PT, R44, UR12, RZ, P6, !PT ;  /* 0x0000000c2c2c7c10 */ /* 0x000fc4000b7fe4ff */
[----:B------:R1:W-:Y:S01]  /*2aee0*/  LDGSTS.E [R124+0x60000], desc[UR22][R126.64], P4 ;  /* 0x600000007e7c7fae */ /* 0x0003e2000a1a1016 */
[----:B------:R-:W-:Y:S02]  /*2aef0*/  ISETP.GE.AND P4, PT, R13, UR5, PT ;  /* 0x000000050d007c0c */ /* 0x000fe4000bf86270 */
[----:B------:R-:W-:Y:S01]  /*2af00*/  IADD3 R45, P6, PT, R45, UR11, RZ ;  /* 0x0000000b2d2d7c10 */ /* 0x000fe2000ffde0ff */
[----:B------:R-:W2:Y:S03]  /*2af10*/  S2R R13, SR_TID.X ;  /* 0x00000000000d7919 */ /* 0x000ea60000002100 */
[----:B------:R-:W-:Y:S02]  /*2af20*/  IADD3.X R46, PT, PT, R46, UR12, RZ, P6, !PT ;  /* 0x0000000c2e2e7c10 */ /* 0x000fe4000b7fe4ff */
[----:B------:R-:W-:Y:S01]  /*2af30*/  IADD3 R75, P6, PT, R75, UR11, RZ ;  /* 0x0000000b4b4b7c10 */ /* 0x000fe2000ffde0ff */
[----:B-1----:R-:W-:-:S03]  /*2af40*/  IMAD.MOV.U32 R126, RZ, RZ, R25 ;  /* 0x000000ffff7e7224 */ /* 0x002fc600078e0019 */
[----:B------:R-:W-:Y:S01]  /*2af50*/  IADD3.X R76, PT, PT, R76, UR12, RZ, P6, !PT ;  /* 0x0000000c4c4c7c10 */ /* 0x000fe2000b7fe4ff */
[----:B------:R-:W-:Y:S01]  /*2af60*/  IMAD.MOV.U32 R127, RZ, RZ, R26 ;  /* 0x000000ffff7f7224 */ /* 0x000fe200078e001a */
[----:B------:R-:W-:-:S04]  /*2af70*/  IADD3 R77, P6, PT, R77, UR11, RZ ;  /* 0x0000000b4d4d7c10 */ /* 0x000fc8000ffde0ff */
[----:B------:R1:W-:Y:S01]  /*2af80*/  LDGSTS.E [R124+0x60008], desc[UR22][R126.64], P5 ;  /* 0x600080007e7c7fae */ /* 0x0003e2000a9a1016 */
[----:B------:R-:W-:Y:S02]  /*2af90*/  ISETP.GE.AND P5, PT, R0, UR5, PT ;  /* 0x0000000500007c0c */ /* 0x000fe4000bfa6270 */
[----:B------:R-:W-:Y:S01]  /*2afa0*/  IADD3.X R78, PT, PT, R78, UR12, RZ, P6, !PT ;  /* 0x0000000c4e4e7c10 */ /* 0x000fe2000b7fe4ff */
[----:B------:R-:W3:Y:S01]  /*2afb0*/  S2R R0, SR_TID.X ;  /* 0x0000000000007919 */ /* 0x000ee20000002100 */
[----:B-1----:R-:W-:Y:S02]  /*2afc0*/  SEL R127, RZ, 0x4, P4 ;  /* 0x00000004ff7f7807 */ /* 0x002fe40002000000 */
[----:B------:R-:W-:Y:S02]  /*2afd0*/  SEL R126, RZ, 0x4, P5 ;  /* 0x00000004ff7e7807 */ /* 0x000fe40002800000 */
[----:B------:R-:W-:Y:S02]  /*2afe0*/  SEL R127, R127, RZ, !P3 ;  /* 0x000000ff7f7f7207 */ /* 0x000fe40005800000 */
[----:B------:R-:W-:-:S02]  /*2aff0*/  SEL R126, R126, RZ, !P3 ;  /* 0x000000ff7e7e7207 */ /* 0x000fc40005800000 */
[----:B------:R-:W-:Y:S01]  /*2b000*/  ISETP.NE.U32.AND P5, PT, R127, RZ, PT ;  /* 0x000000ff7f00720c */ /* 0x000fe20003fa5070 */
[----:B------:R-:W-:Y:S01]  /*2b010*/  IMAD.MOV.U32 R127, RZ, RZ, R56 ;  /* 0x000000ffff7f7224 */ /* 0x000fe200078e0038 */
[----:B------:R-:W-:Y:S01]  /*2b020*/  ISETP.NE.U32.AND P4, PT, R126, RZ, PT ;  /* 0x000000ff7e00720c */ /* 0x000fe20003f85070 */
[----:B------:R-:W-:-:S10]  /*2b030*/  IMAD.MOV.U32 R126, RZ, RZ, R55 ;  /* 0x000000ffff7e7224 */ /* 0x000fd400078e0037 */
[----:B------:R1:W-:Y:S01]  /*2b040*/  LDGSTS.E [R124+0x62000], desc[UR22][R126.64], P5 ;  /* 0x620000007e7c7fae */ /* 0x0003e2000a9a1016 */
[C---:B---3--:R-:W-:Y:S01]  /*2b050*/  IMAD.SHL.U32 R246, R0.reuse, 0x10, RZ ;  /* 0x0000001000f67824 */ /* 0x048fe200078e00ff */
[C---:B------:R-:W-:Y:S02]  /*2b060*/  LOP3.LUT R238, R0.reuse, 0x3f, RZ, 0xc0, !PT ;  /* 0x0000003f00ee7812 */ /* 0x040fe400078ec0ff */
[----:B------:R-:W-:Y:S02]  /*2b070*/  LOP3.LUT R0, R0, 0x40, RZ, 0xc0, !PT ;  /* 0x0000004000007812 */ /* 0x000fe400078ec0ff */
[----:B------:R-:W-:Y:S01]  /*2b080*/  LOP3.LUT R246, R246, 0x70, RZ, 0xc0, !PT ;  /* 0x00000070f6f67812 */ /* 0x000fe200078ec0ff */
[----:B-1----:R-:W-:-:S03]  /*2b090*/  IMAD.MOV.U32 R126, RZ, RZ, R57 ;  /* 0x000000ffff7e7224 */ /* 0x002fc600078e0039 */
[----:B------:R-:W-:Y:S01]  /*2b0a0*/  LEA.HI R0, R0, R246, RZ, 0x1c ;  /* 0x000000f600007211 */ /* 0x000fe200078fe0ff */
[----:B------:R-:W-:-:S04]  /*2b0b0*/  IMAD.MOV.U32 R127, RZ, RZ, R58 ;  /* 0x000000ffff7f7224 */ /* 0x000fc800078e003a */
[----:B------:R-:W-:Y:S01]  /*2b0c0*/  IMAD R0, R238, 0x80, R0 ;  /* 0x00000080ee007824 */ /* 0x000fe200078e0200 */
[----:B------:R1:W-:Y:S04]  /*2b0d0*/  LDGSTS.E [R124+0x62008], desc[UR22][R126.64], P4 ;  /* 0x620080007e7c7fae */ /* 0x0003e8000a1a1016 */
[----:B------:R-:W-:Y:S02]  /*2b0e0*/  LOP3.LUT R0, R0, 0x30, RZ, 0x3c, !PT ;  /* 0x0000003000007812 */ /* 0x000fe400078e3cff */
[----:B-1----:R-:W-:Y:S01]  /*2b0f0*/  LOP3.LUT R124, R12, 0xc, RZ, 0xfc, !PT ;  /* 0x0000000c0c7c7812 */ /* 0x002fe200078efcff */
[----:B------:R-:W-:Y:S02]  /*2b100*/  IMAD.MOV.U32 R126, RZ, RZ, R27 ;  /* 0x000000ffff7e7224 */ /* 0x000fe400078e001b */
[----:B------:R-:W-:Y:S01]  /*2b110*/  IMAD.MOV.U32 R127, RZ, RZ, R28 ;  /* 0x000000ffff7f7224 */ /* 0x000fe200078e001c */
[----:B------:R-:W-:-:S02]  /*2b120*/  ISETP.GE.AND P4, PT, R124, UR5, PT ;  /* 0x000000057c007c0c */ /* 0x000fc4000bf86270 */
[----:B------:R-:W-:Y:S02]  /*2b130*/  LOP3.LUT R124, R12, 0xe, RZ, 0xfc, !PT ;  /* 0x0000000e0c7c7812 */ /* 0x000fe400078efcff */
[----:B------:R-:W1:Y:S02]  /*2b140*/  S2R R12, SR_TID.X ;  /* 0x00000000000c7919 */ /* 0x000e640000002100 */
[----:B------:R-:W-:Y:S02]  /*2b150*/  ISETP.GE.AND P5, PT, R124, UR5, PT ;  /* 0x000000057c007c0c */ /* 0x000fe4000bfa6270 */
[----:B------:R-:W-:-:S04]  /*2b160*/  SEL R124, RZ, 0x4, P4 ;  /* 0x00000004ff7c7807 */ /* 0x000fc80002000000 */
[----:B------:R-:W-:-:S04]  /*2b170*/  SEL R124, R124, RZ, !P3 ;  /* 0x000000ff7c7c7207 */ /* 0x000fc80005800000 */
[----:B------:R-:W-:Y:S02]  /*2b180*/  ISETP.NE.U32.AND P4, PT, R124, RZ, PT ;  /* 0x000000ff7c00720c */ /* 0x000fe40003f85070 */
[----:B------:R-:W-:-:S04]  /*2b190*/  SEL R124, RZ, 0x4, P5 ;  /* 0x00000004ff7c7807 */ /* 0x000fc80002800000 */
[----:B------:R-:W-:-:S04]  /*2b1a0*/  SEL R124, R124, RZ, !P3 ;  /* 0x000000ff7c7c7207 */ /* 0x000fc80005800000 */
[----:B------:R-:W-:Y:S01]  /*2b1b0*/  ISETP.NE.U32.AND P5, PT, R124, RZ, PT ;  /* 0x000000ff7c00720c */ /* 0x000fe20003fa5070 */
[----:B------:R-:W-:Y:S01]  /*2b1c0*/  VIADD R124, R0, UR16 ;  /* 0x00000010007c7c36 */ /* 0x000fe20008000000 */
[--C-:B--2---:R-:W-:Y:S02]  /*2b1d0*/  SHF.R.U32.HI R0, RZ, 0x6, R13.reuse ;  /* 0x00000006ff007819 */ /* 0x104fe4000001160d */
[----:B------:R-:W-:Y:S02]  /*2b1e0*/  SHF.R.U32.HI R13, RZ, 0x6, R13 ;  /* 0x00000006ff0d7819 */ /* 0x000fe4000001160d */
[----:B------:R-:W-:Y:S01]  /*2b1f0*/  SGXT.U32 R0, R0, 0x1 ;  /* 0x000000010000781a */ /* 0x000fe20000000000 */
[----:B------:R2:W-:Y:S01]  /*2b200*/  LDGSTS.E [R124+0x60000], desc[UR22][R126.64], P4 ;  /* 0x600000007e7c7fae */ /* 0x0005e2000a1a1016 */
[----:B------:R-:W-:Y:S02]  /*2b210*/  SGXT.U32 R13, R13, 0x1 ;  /* 0x000000010d0d781a */ /* 0x000fe40000000000 */
[----:B------:R-:W-:-:S02]  /*2b220*/  LOP3.LUT R0, R0, 0x2e, RZ, 0xfc, !PT ;  /* 0x0000002e00007812 */ /* 0x000fc400078efcff */
[----:B------:R-:W-:-:S04]  /*2b230*/  LOP3.LUT R13, R13, 0x2c, RZ, 0xfc, !PT ;  /* 0x0000002c0d0d7812 */ /* 0x000fc800078efcff */
[----:B------:R-:W-:Y:S01]  /*2b240*/  ISETP.GE.AND P4, PT, R13, UR5, PT ;  /* 0x000000050d007c0c */ /* 0x000fe2000bf86270 */
[----:B--2---:R-:W-:Y:S02]  /*2b250*/  IMAD.MOV.U32 R126, RZ, RZ, R29 ;  /* 0x000000ffff7e7224 */ /* 0x004fe400078e001d */
[----:B------:R-:W-:-:S05]  /*2b260*/  IMAD.MOV.U32 R127, RZ, RZ, R30 ;  /* 0x000000ffff7f7224 */ /* 0x000fca00078e001e */
[----:B------:R2:W-:Y:S01]  /*2b270*/  LDGSTS.E [R124+0x60008], desc[UR22][R126.64], P5 ;  /* 0x600080007e7c7fae */ /* 0x0005e2000a9a1016 */
[----:B------:R-:W-:Y:S02]  /*2b280*/  ISETP.GE.AND P5, PT, R0, UR5, PT ;  /* 0x0000000500007c0c */ /* 0x000fe4000bfa6270 */
[----:B------:R-:W3:Y:S01]  /*2b290*/  S2R R0, SR_TID.X ;  /* 0x0000000000007919 */ /* 0x000ee20000002100 */
[----:B--2---:R-:W-:Y:S02]  /*2b2a0*/  SEL R127, RZ, 0x4, P4 ;  /* 0x00000004ff7f7807 */ /* 0x004fe40002000000 */
        /* <DEDUP_REMOVED lines=8> */
[--C-:B---3--:R-:W-:Y:S02]  /*2b330*/  SHF.R.U32.HI R13, RZ, 0x6, R0.reuse ;  /* 0x00000006ff0d7819 */ /* 0x108fe40000011600 */
[----:B------:R-:W-:Y:S02]  /*2b340*/  SHF.R.U32.HI R0, RZ, 0x6, R0 ;  /* 0x00000006ff007819 */ /* 0x000fe40000011600 */
[----:B------:R-:W-:Y:S02]  /*2b350*/  SGXT.U32 R13, R13, 0x1 ;  /* 0x000000010d0d781a */ /* 0x000fe40000000000 */
[----:B------:R-:W-:Y:S02]  /*2b360*/  SGXT.U32 R0, R0, 0x1 ;  /* 0x000000010000781a */ /* 0x000fe40000000000 */
[----:B------:R-:W-:Y:S01]  /*2b370*/  LOP3.LUT R13, R13, 0x10, RZ, 0xfc, !PT ;  /* 0x000000100d0d7812 */ /* 0x000fe200078efcff */
[----:B--2---:R-:W-:Y:S01]  /*2b380*/  IMAD.MOV.U32 R126, RZ, RZ, R61 ;  /* 0x000000ffff7e7224 */ /* 0x004fe200078e003d */
[----:B------:R-:W-:Y:S01]  /*2b390*/  LOP3.LUT R0, R0, 0x12, RZ, 0xfc, !PT ;  /* 0x0000001200007812 */ /* 0x000fe200078efcff */
[----:B------:R-:W-:-:S03]  /*2b3a0*/  IMAD.MOV.U32 R127, RZ, RZ, R62 ;  /* 0x000000ffff7f7224 */ /* 0x000fc600078e003e */
[----:B------:R-:W-:Y:S02]  /*2b3b0*/  ISETP.GE.AND P5, PT, R0, UR5, PT ;  /* 0x0000000500007c0c */ /* 0x000fe4000bfa6270 */
[----:B------:R-:W2:Y:S01]  /*2b3c0*/  S2R R0, SR_TID.X ;  /* 0x0000000000007919 */ /* 0x000ea20000002100 */
[----:B------:R3:W-:Y:S01]  /*2b3d0*/  LDGSTS.E [R124+0x62008], desc[UR22][R126.64], P4 ;  /* 0x620080007e7c7fae */ /* 0x0007e2000a1a1016 */
[----:B------:R-:W-:-:S03]  /*2b3e0*/  ISETP.GE.AND P4, PT, R13, UR5, PT ;  /* 0x000000050d007c0c */ /* 0x000fc6000bf86270 */
[----:B------:R-:W4:Y:S04]  /*2b3f0*/  LDL.LU R13, [R1+0x10] ;  /* 0x00001000010d7983 */ /* 0x000f280000300800 */
[----:B------:R-:W4:Y:S01]  /*2b400*/  LDL.LU R15, [R1+0x2c] ;  /* 0x00002c00010f7983 */ /* 0x000f220000300800 */
[----:B---3--:R-:W-:Y:S01]  /*2b410*/  SEL R124, RZ, 0x4, P4 ;  /* 0x00000004ff7c7807 */ /* 0x008fe20002000000 */
[----:B------:R-:W-:Y:S02]  /*2b420*/  IMAD.MOV.U32 R126, RZ, RZ, R31 ;  /* 0x000000ffff7e7224 */ /* 0x000fe400078e001f */
[----:B------:R-:W-:Y:S01]  /*2b430*/  IMAD.MOV.U32 R127, RZ, RZ, R32 ;  /* 0x000000ffff7f7224 */ /* 0x000fe200078e0020 */
[----:B------:R-:W-:-:S04]  /*2b440*/  SEL R124, R124, RZ, !P3 ;  /* 0x000000ff7c7c7207 */ /* 0x000fc80005800000 */
[----:B------:R-:W-:Y:S02]  /*2b450*/  ISETP.NE.U32.AND P4, PT, R124, RZ, PT ;  /* 0x000000ff7c00720c */ /* 0x000fe40003f85070 */
[----:B------:R-:W-:-:S04]  /*2b460*/  SEL R124, RZ, 0x4, P5 ;  /* 0x00000004ff7c7807 */ /* 0x000fc80002800000 */
[----:B------:R-:W-:Y:S01]  /*2b470*/  SEL R124, R124, RZ, !P3 ;  /* 0x000000ff7c7c7207 */ /* 0x000fe20005800000 */
[C---:B--2---:R-:W-:Y:S01]  /*2b480*/  IMAD.SHL.U32 R246, R0.reuse, 0x10, RZ ;  /* 0x0000001000f67824 */ /* 0x044fe200078e00ff */
[C---:B------:R-:W-:Y:S02]  /*2b490*/  LOP3.LUT R238, R0.reuse, 0x3f, RZ, 0xc0, !PT ;  /* 0x0000003f00ee7812 */ /* 0x040fe400078ec0ff */
[----:B------:R-:W-:Y:S02]  /*2b4a0*/  LOP3.LUT R0, R0, 0x40, RZ, 0xc0, !PT ;  /* 0x0000004000007812 */ /* 0x000fe400078ec0ff */
[----:B------:R-:W-:Y:S02]  /*2b4b0*/  LOP3.LUT R246, R246, 0x70, RZ, 0xc0, !PT ;  /* 0x00000070f6f67812 */ /* 0x000fe400078ec0ff */
[----:B------:R-:W-:Y:S02]  /*2b4c0*/  ISETP.NE.U32.AND P5, PT, R124, RZ, PT ;  /* 0x000000ff7c00720c */ /* 0x000fe40003fa5070 */
[----:B------:R-:W-:-:S05]  /*2b4d0*/  LEA.HI R0, R0, R246, RZ, 0x1c ;  /* 0x000000f600007211 */ /* 0x000fca00078fe0ff */
[----:B------:R-:W-:-:S05]  /*2b4e0*/  IMAD R0, R238, 0x80, R0 ;  /* 0x00000080ee007824 */ /* 0x000fca00078e0200 */
[----:B------:R-:W-:-:S05]  /*2b4f0*/  LOP3.LUT R0, R0, 0x40, RZ, 0x3c, !PT ;  /* 0x0000004000007812 */ /* 0x000fca00078e3cff */
[----:B------:R-:W-:Y:S01]  /*2b500*/  VIADD R124, R0, UR16 ;  /* 0x00000010007c7c36 */ /* 0x000fe20008000000 */
[--C-:B-1----:R-:W-:Y:S02]  /*2b510*/  SHF.R.U32.HI R0, RZ, 0x6, R12.reuse ;  /* 0x00000006ff007819 */ /* 0x102fe4000001160c */
[----:B------:R-:W-:Y:S02]  /*2b520*/  SHF.R.U32.HI R12, RZ, 0x6, R12 ;  /* 0x00000006ff0c7819 */ /* 0x000fe4000001160c */
[----:B------:R-:W-:Y:S01]  /*2b530*/  SGXT.U32 R0, R0, 0x1 ;  /* 0x000000010000781a */ /* 0x000fe20000000000 */
[----:B------:R1:W-:Y:S01]  /*2b540*/  LDGSTS.E [R124+0x60000], desc[UR22][R126.64], P4 ;  /* 0x600000007e7c7fae */ /* 0x0003e2000a1a1016 */
[----:B------:R-:W-:Y:S02]  /*2b550*/  SGXT.U32 R12, R12, 0x1 ;  /* 0x000000010c0c781a */ /* 0x000fe40000000000 */
[----:B------:R-:W-:Y:S02]  /*2b560*/  LOP3.LUT R0, R0, 0x32, RZ, 0xfc, !PT ;  /* 0x0000003200007812 */ /* 0x000fe400078efcff */
[----:B------:R-:W-:-:S04]  /*2b570*/  LOP3.LUT R12, R12, 0x30, RZ, 0xfc, !PT ;  /* 0x000000300c0c7812 */ /* 0x000fc800078efcff */
[----:B------:R-:W-:Y:S01]  /*2b580*/  ISETP.GE.AND P4, PT, R12, UR5, PT ;  /* 0x000000050c007c0c */ /* 0x000fe2000bf86270 */
[----:B-1----:R-:W-:Y:S02]  /*2b590*/  IMAD.MOV.U32 R126, RZ, RZ, R33 ;  /* 0x000000ffff7e7224 */ /* 0x002fe400078e0021 */
[----:B------:R-:W-:-:S05]  /*2b5a0*/  IMAD.MOV.U32 R127, RZ, RZ, R34 ;  /* 0x000000ffff7f7224 */ /* 0x000fca00078e0022 */
[----:B------:R1:W-:Y:S01]  /*2b5b0*/  LDGSTS.E [R124+0x60008], desc[UR22][R126.64], P5 ;  /* 0x600080007e7c7fae */ /* 0x0003e2000a9a1016 */
[----:B------:R-:W-:Y:S02]  /*2b5c0*/  ISETP.GE.AND P5, PT, R0, UR5, PT ;  /* 0x0000000500007c0c */ /* 0x000fe4000bfa6270 */
[----:B------:R-:W2:Y:S01]  /*2b5d0*/  S2R R0, SR_TID.X ;  /* 0x0000000000007919 */ /* 0x000ea20000002100 */
        /* <DEDUP_REMOVED lines=9> */
[--C-:B--2---:R-:W-:Y:S02]  /*2b670*/  SHF.R.U32.HI R12, RZ, 0x6, R0.reuse ;  /* 0x00000006ff0c7819 */ /* 0x104fe40000011600 */
[----:B------:R-:W-:Y:S02]  /*2b680*/  SHF.R.U32.HI R0, RZ, 0x6, R0 ;  /* 0x00000006ff007819 */ /* 0x000fe40000011600 */
[----:B------:R-:W-:Y:S02]  /*2b690*/  SGXT.U32 R12, R12, 0x1 ;  /* 0x000000010c0c781a */ /* 0x000fe40000000000 */
[----:B------:R-:W-:Y:S02]  /*2b6a0*/  SGXT.U32 R0, R0, 0x1 ;  /* 0x000000010000781a */ /* 0x000fe40000000000 */
[----:B------:R-:W-:Y:S01]  /*2b6b0*/  LOP3.LUT R12, R12, 0x14, RZ, 0xfc, !PT ;  /* 0x000000140c0c7812 */ /* 0x000fe200078efcff */
[----:B-1----:R-:W-:Y:S01]  /*2b6c0*/  IMAD.MOV.U32 R126, RZ, RZ, R65 ;  /* 0x000000ffff7e7224 */ /* 0x002fe200078e0041 */
[----:B------:R-:W-:Y:S01]  /*2b6d0*/  LOP3.LUT R0, R0, 0x16, RZ, 0xfc, !PT ;  /* 0x0000001600007812 */ /* 0x000fe200078efcff */
[----:B------:R-:W-:-:S03]  /*2b6e0*/  IMAD.MOV.U32 R127, RZ, RZ, R66 ;  /* 0x000000ffff7f7224 */ /* 0x000fc600078e0042 */
[----:B------:R-:W-:Y:S02]  /*2b6f0*/  ISETP.GE.AND P5, PT, R0, UR5, PT ;  /* 0x0000000500007c0c */ /* 0x000fe4000bfa6270 */
[----:B------:R-:W1:Y:S01]  /*2b700*/  S2R R0, SR_TID.X ;  /* 0x0000000000007919 */ /* 0x000e620000002100 */
[----:B------:R2:W-:Y:S01]  /*2b710*/  LDGSTS.E [R124+0x62008], desc[UR22][R126.64], P4 ;  /* 0x620080007e7c7fae */ /* 0x0005e2000a1a1016 */
[----:B------:R-:W-:Y:S02]  /*2b720*/  ISETP.GE.AND P4, PT, R12, UR5, PT ;  /* 0x000000050c007c0c */ /* 0x000fe4000bf86270 */
[----:B------:R-:W3:Y:S02]  /*2b730*/  S2R R12, SR_TID.X ;  /* 0x00000000000c7919 */ /* 0x000ee40000002100 */
[----:B--2---:R-:W-:Y:S01]  /*2b740*/  SEL R124, RZ, 0x4, P4 ;  /* 0x00000004ff7c7807 */ /* 0x004fe20002000000 */
[----:B------:R-:W-:Y:S02]  /*2b750*/  IMAD.MOV.U32 R126, RZ, RZ, R35 ;  /* 0x000000ffff7e7224 */ /* 0x000fe400078e0023 */
[----:B------:R-:W-:Y:S01]  /*2b760*/  IMAD.MOV.U32 R127, RZ, RZ, R36 ;  /* 0x000000ffff7f7224 */ /* 0x000fe200078e0024 */
[----:B------:R-:W-:-:S04]  /*2b770*/  SEL R124, R124, RZ, !P3 ;  /* 0x000000ff7c7c7207 */ /* 0x000fc80005800000 */
[----:B------:R-:W-:Y:S02]  /*2b780*/  ISETP.NE.U32.AND P4, PT, R124, RZ, PT ;  /* 0x000000ff7c00720c */ /* 0x000fe40003f85070 */
[----:B------:R-:W-:-:S04]  /*2b790*/  SEL R124, RZ, 0x4, P5 ;  /* 0x00000004ff7c7807 */ /* 0x000fc80002800000 */
[----:B------:R-:W-:Y:S01]  /*2b7a0*/  SEL R124, R124, RZ, !P3 ;  /* 0x000000ff7c7c7207 */ /* 0x000fe20005800000 */
[C---:B-1----:R-:W-:Y:S01]  /*2b7b0*/  IMAD.SHL.U32 R246, R0.reuse, 0x10, RZ ;  /* 0x0000001000f67824 */ /* 0x042fe200078e00ff */
        /* <DEDUP_REMOVED lines=8> */
[--C-:B---3--:R-:W-:Y:S02]  /*2b840*/  SHF.R.U32.HI R0, RZ, 0x6, R12.reuse ;  /* 0x00000006ff007819 */ /* 0x108fe4000001160c */
        /* <DEDUP_REMOVED lines=103> */
[----:B------:R1:W-:Y:S01]  /*2bec0*/  LDGSTS.E [R124+0x60000], desc[UR22][R126.64], P4 ;  /* 0x600000007e7c7fae */ /* 0x0003e2000a1a1016 */
[----:B------:R-:W-:Y:S02]  /*2bed0*/  SGXT.U32 R0, R0, 0x1 ;  /* 0x000000010000781a */ /* 0x000fe40000000000 */
[----:B------:R-:W-:Y:S02]  /*2bee0*/  SGXT.U32 R12, R12, 0x1 ;  /* 0x000000010c0c781a */ /* 0x000fe40000000000 */
[----:B------:R-:W-:-:S02]  /*2bef0*/  LOP3.LUT R0, R0, 0x3e, RZ, 0xfc, !PT ;  /* 0x0000003e00007812 */ /* 0x000fc400078efcff */
[----:B------:R-:W-:-:S04]  /*2bf00*/  LOP3.LUT R12, R12, 0x3c, RZ, 0xfc, !PT ;  /* 0x0000003c0c0c7812 */ /* 0x000fc800078efcff */
[----:B------:R-:W-:Y:S01]  /*2bf10*/  ISETP.GE.AND P4, PT, R12, UR5, PT ;  /* 0x000000050c007c0c */ /* 0x000fe2000bf86270 */
[----:B-1----:R-:W-:Y:S01]  /*2bf20*/  IMAD.MOV.U32 R126, RZ, RZ, R45 ;  /* 0x000000ffff7e7224 */ /* 0x002fe200078e002d */
[----:B------:R-:W2:Y:S01]  /*2bf30*/  LDL.LU R12, [R1+0x30] ;  /* 0x00003000010c7983 */ /* 0x000ea20000300800 */
[----:B------:R-:W-:-:S03]  /*2bf40*/  IMAD.MOV.U32 R127, RZ, RZ, R46 ;  /* 0x000000ffff7f7224 */ /* 0x000fc600078e002e */
[----:B----4-:R-:W3:Y:S04]  /*2bf50*/  LDL.LU R48, [R1+0x4c] ;  /* 0x00004c0001307983 */ /* 0x010ee80000300800 */
[----:B------:R-:W4:Y:S04]  /*2bf60*/  LDL.LU R18, [R1+0x50] ;  /* 0x0000500001127983 */ /* 0x000f280000300800 */
[----:B------:R1:W-:Y:S01]  /*2bf70*/  LDGSTS.E [R124+0x60008], desc[UR22][R126.64], P5 ;  /* 0x600080007e7c7fae */ /* 0x0003e2000a9a1016 */
[----:B------:R-:W-:Y:S02]  /*2bf80*/  ISETP.GE.AND P5, PT, R0, UR5, PT ;  /* 0x0000000500007c0c */ /* 0x000fe4000bfa6270 */
[----:B------:R-:W1:Y:S02]  /*2bf90*/  S2R R0, SR_TID.X ;  /* 0x0000000000007919 */ /* 0x000e640000002100 */
[----:B-1----:R-:W-:-:S02]  /*2bfa0*/  SEL R127, RZ, 0x4, P4 ;  /* 0x00000004ff7f7807 */ /* 0x002fc40002000000 */
[----:B------:R-:W-:Y:S02]  /*2bfb0*/  SEL R126, RZ, 0x4, P5 ;  /* 0x00000004ff7e7807 */ /* 0x000fe40002800000 */
[----:B------:R-:W-:Y:S02]  /*2bfc0*/  SEL R127, R127, RZ, !P3 ;  /* 0x000000ff7f7f7207 */ /* 0x000fe40005800000 */
[----:B------:R-:W-:Y:S02]  /*2bfd0*/  SEL R126, R126, RZ, !P3 ;  /* 0x000000ff7e7e7207 */ /* 0x000fe40005800000 */
[----:B------:R-:W-:Y:S01]  /*2bfe0*/  ISETP.NE.U32.AND P5, PT, R127, RZ, PT ;  /* 0x000000ff7f00720c */ /* 0x000fe20003fa5070 */
[----:B------:R-:W-:Y:S01]  /*2bff0*/  IMAD.MOV.U32 R127, RZ, RZ, R76 ;  /* 0x000000ffff7f7224 */ /* 0x000fe200078e004c */
[----:B------:R-:W-:Y:S01]  /*2c000*/  ISETP.NE.U32.AND P4, PT, R126, RZ, PT ;  /* 0x000000ff7e00720c */ /* 0x000fe20003f85070 */
[----:B------:R-:W-:-:S10]  /*2c010*/  IMAD.MOV.U32 R126, RZ, RZ, R75 ;  /* 0x000000ffff7e7224 */ /* 0x000fd400078e004b */
[----:B------:R1:W-:Y:S02]  /*2c020*/  LDGSTS.E [R124+0x62000], desc[UR22][R126.64], P5 ;  /* 0x620000007e7c7fae */ /* 0x0003e4000a9a1016 */
[----:B-1----:R-:W-:Y:S02]  /*2c030*/  IMAD.MOV.U32 R126, RZ, RZ, R77 ;  /* 0x000000ffff7e7224 */ /* 0x002fe400078e004d */
[----:B------:R-:W-:-:S05]  /*2c040*/  IMAD.MOV.U32 R127, RZ, RZ, R78 ;  /* 0x000000ffff7f7224 */ /* 0x000fca00078e004e */
[----:B------:R1:W-:Y:S01]  /*2c050*/  LDGSTS.E [R124+0x62008], desc[UR22][R126.64], P4 ;  /* 0x620080007e7c7fae */ /* 0x0003e2000a1a1016 */
[----:B------:R-:W-:-:S03]  /*2c060*/  IADD3 R87, P5, PT, R87, UR13, RZ ;  /* 0x0000000d57577c10 */ /* 0x000fc6000ffbe0ff */
[----:B------:R-:W0:Y:S01]  /*2c070*/  LDGDEPBAR ;  /* 0x00000000000079af */ /* 0x000e220000000000 */
[----:B-1----:R-:W-:Y:S02]  /*2c080*/  LOP3.LUT R124, R0, 0x3f, RZ, 0xc0, !PT ;  /* 0x0000003f007c7812 */ /* 0x002fe400078ec0ff */
[----:B------:R-:W-:Y:S01]  /*2c090*/  IADD3.X R88, PT, PT, R88, UR14, RZ, P5, !PT ;  /* 0x0000000e58587c10 */ /* 0x000fe2000affe4ff */
[----:B------:R-:W2:Y:S01]  /*2c0a0*/  LDL.LU R0, [R1+0x70] ;  /* 0x0000700001007983 */ /* 0x000ea20000300800 */
[----:B------:R-:W-:Y:S02]  /*2c0b0*/  ISETP.GE.AND P4, PT, R124, UR5, PT ;  /* 0x000000057c007c0c */ /* 0x000fe4000bf86270 */
[----:B------:R-:W-:Y:S01]  /*2c0c0*/  IADD3 R100, P5, PT, R100, UR13, RZ ;  /* 0x0000000d64647c10 */ /* 0x000fe2000ffbe0ff */
[----:B------:R-:W2:Y:S01]  /*2c0d0*/  LDL.LU R16, [R1+0x90] ;  /* 0x0000900001107983 */ /* 0x000ea20000300800 */
[----:B------:R-:W-:Y:S02]  /*2c0e0*/  SEL R124, RZ, 0x4, P4 ;  /* 0x00000004ff7c7807 */ /* 0x000fe40002000000 */
[----:B------:R-:W-:-:S02]  /*2c0f0*/  IADD3 R79, P4, PT, R79, UR13, RZ ;  /* 0x0000000d4f4f7c10 */ /* 0x000fc4000ff9e0ff */
[----:B------:R-:W-:Y:S02]  /*2c100*/  SEL R124, R124, RZ, !P3 ;  /* 0x000000ff7c7c7207 */ /* 0x000fe40005800000 */
[----:B------:R-:W-:Y:S02]  /*2c110*/  IADD3.X R80, PT, PT, R80, UR14, RZ, P4, !PT ;  /* 0x0000000e50507c10 */ /* 0x000fe4000a7fe4ff */
[----:B------:R-:W-:Y:S01]  /*2c120*/  ISETP.NE.U32.AND P3, PT, R124, RZ, PT ;  /* 0x000000ff7c00720c */ /* 0x000fe20003f65070 */
[----:B------:R-:W-:Y:S01]  /*2c130*/  ULEA UR5, UR18, UR7, 0x11 ;  /* 0x0000000712057291 */ /* 0x000fe2000f8e88ff */
[----:B------:R-:W-:Y:S01]  /*2c140*/  IADD3 R94, P4, PT, R94, UR13, RZ ;  /* 0x0000000d5e5e7c10 */ /* 0x000fe2000ff9e0ff */
[----:B------:R-:W-:-:S03]  /*2c150*/  IMAD.MOV.U32 R126, RZ, RZ, R79 ;  /* 0x000000ffff7e7224 */ /* 0x000fc600078e004f */
[----:B------:R-:W-:Y:S02]  /*2c160*/  IADD3.X R95, PT, PT, R95, UR14, RZ, P4, !PT ;  /* 0x0000000e5f5f7c10 */ /* 0x000fe4000a7fe4ff */
[----:B------:R-:W-:Y:S01]  /*2c170*/  IADD3 R106, P4, PT, R106, UR13, RZ ;  /* 0x0000000d6a6a7c10 */ /* 0x000fe2000ff9e0ff */
[----:B------:R-:W-:Y:S02]  /*2c180*/  VIADD R124, R14, UR5 ;  /* 0x000000050e7c7c36 */ /* 0x000fe40008000000 */
[----:B------:R-:W-:Y:S01]  /*2c190*/  IMAD.MOV.U32 R127, RZ, RZ, R80 ;  /* 0x000000ffff7f7224 */ /* 0x000fe200078e0050 */
[----:B------:R-:W-:Y:S02]  /*2c1a0*/  IADD3.X R107, PT, PT, R107, UR14, RZ, P4, !PT ;  /* 0x0000000e6b6b7c10 */ /* 0x000fe4000a7fe4ff */
[----:B------:R-:W-:Y:S02]  /*2c1b0*/  IADD3.X R101, PT, PT, R101, UR14, RZ, P5, !PT ;  /* 0x0000000e65657c10 */ /* 0x000fe4000affe4ff */
[----:B------:R-:W-:Y:S01]  /*2c1c0*/  IADD3 R117, P4, PT, R117, UR13, RZ ;  /* 0x0000000d75757c10 */ /* 0x000fe2000ff9e0ff */
[----:B------:R1:W-:Y:S01]  /*2c1d0*/  LDGSTS.E [R124], desc[UR22][R126.64], P3 ;  /* 0x000000007e7c7fae */ /* 0x0003e200099a1016 */
[----:B------:R-:W-:-:S02]  /*2c1e0*/  IADD3 R112, P5, PT, R112, UR13, RZ ;  /* 0x0000000d70707c10 */ /* 0x000fc4000ffbe0ff */
[----:B------:R-:W-:Y:S02]  /*2c1f0*/  IADD3.X R118, PT, PT, R118, UR14, RZ, P4, !PT ;  /* 0x0000000e76767c10 */ /* 0x000fe4000a7fe4ff */
[----:B------:R-:W-:Y:S02]  /*2c200*/  IADD3.X R113, PT, PT, R113, UR14, RZ, P5, !PT ;  /* 0x0000000e71717c10 */ /* 0x000fe4000affe4ff */
[----:B------:R-:W-:Y:S01]  /*2c210*/  IADD3 R129, P5, PT, R129, UR13, RZ ;  /* 0x0000000d81817c10 */ /* 0x000fe2000ffbe0ff */
[----:B-1----:R-:W-:Y:S02]  /*2c220*/  IMAD.MOV.U32 R126, RZ, RZ, R87 ;  /* 0x000000ffff7e7224 */ /* 0x002fe400078e0057 */
[----:B------:R-:W-:Y:S01]  /*2c230*/  IMAD.MOV.U32 R127, RZ, RZ, R88 ;  /* 0x000000ffff7f7224 */ /* 0x000fe200078e0058 */
[----:B------:R-:W-:-:S04]  /*2c240*/  IADD3.X R128, PT, PT, R128, UR14, RZ, P5, !PT ;  /* 0x0000000e80807c10 */ /* 0x000fc8000affe4ff */
[----:B------:R1:W-:Y:S01]  /*2c250*/  LDGSTS.E [R124+0x400], desc[UR22][R126.64], P3 ;  /* 0x004000007e7c7fae */ /* 0x0003e200099a1016 */
[----:B------:R-:W-:-:S03]  /*2c260*/  IADD3 R137, P4, PT, R137, UR13, RZ ;  /* 0x0000000d89897c10 */ /* 0x000fc6000ff9e0ff */
[----:B------:R-:W-:Y:S04]  /*2c270*/  LDGSTS.E [R124+0x800], desc[UR22][R94.64], P3 ;  /* 0x008000005e7c7fae */ /* 0x000fe800099a1016 */
[----:B------:R-:W-:Y:S01]  /*2c280*/  LDGSTS.E [R124+0xc00], desc[UR22][R100.64], P3 ;  /* 0x00c00000647c7fae */ /* 0x000fe200099a1016 */
[----:B-1----:R-:W-:-:S03]  /*2c290*/  IMAD.MOV.U32 R126, RZ, RZ, R117 ;  /* 0x000000ffff7e7224 */ /* 0x002fc600078e0075 */
[----:B------:R-:W-:Y:S01]  /*2c2a0*/  LDGSTS.E [R124+0x1000], desc[UR22][R106.64], P3 ;  /* 0x010000006a7c7fae */ /* 0x000fe200099a1016 */
[----:B------:R-:W-:-:S03]  /*2c2b0*/  IMAD.MOV.U32 R127, RZ, RZ, R118 ;  /* 0x000000ffff7f7224 */ /* 0x000fc600078e0076 */
[----:B------:R-:W-:Y:S01]  /*2c2c0*/  LDGSTS.E [R124+0x1400], desc[UR22][R112.64], P3 ;  /* 0x01400000707c7fae */ /* 0x000fe200099a1016 */
[----:B------:R-:W-:-:S03]  /*2c2d0*/  IADD3.X R136, PT, PT, R136, UR14, RZ, P4, !PT ;  /* 0x0000000e88887c10 */ /* 0x000fc6000a7fe4ff */
[----:B------:R1:W-:Y:S01]  /*2c2e0*/  LDGSTS.E [R124+0x1800], desc[UR22][R126.64], P3 ;  /* 0x018000007e7c7fae */ /* 0x0003e200099a1016 */
[----:B------:R-:W-:Y:S02]  /*2c2f0*/  IADD3 R145, P5, PT, R145, UR13, RZ ;  /* 0x0000000d91917c10 */ /* 0x000fe4000ffbe0ff */
[----:B------:R-:W-:Y:S02]  /*2c300*/  IADD3 R153, P4, PT, R153, UR13, RZ ;  /* 0x0000000d99997c10 */ /* 0x000fe4000ff9e0ff */
[----:B------:R-:W-:Y:S01]  /*2c310*/  IADD3.X R144, PT, PT, R144, UR14, RZ, P5, !PT ;  /* 0x0000000e90907c10 */ /* 0x000fe2000affe4ff */
[----:B-1----:R-:W-:Y:S02]  /*2c320*/  IMAD.MOV.U32 R126, RZ, RZ, R129 ;  /* 0x000000ffff7e7224 */ /* 0x002fe400078e0081 */
[----:B------:R-:W-:-:S05]  /*2c330*/  IMAD.MOV.U32 R127, RZ, RZ, R128 ;  /* 0x000000ffff7f7224 */ /* 0x000fca00078e0080 */
[----:B------:R1:W-:Y:S01]  /*2c340*/  LDGSTS.E [R124+0x1c00], desc[UR22][R126.64], P3 ;  /* 0x01c000007e7c7fae */ /* 0x0003e200099a1016 */
[----:B------:R-:W-:Y:S02]  /*2c350*/  IADD3.X R152, PT, PT, R152, UR14, RZ, P4, !PT ;  /* 0x0000000e98987c10 */ /* 0x000fe4000a7fe4ff */
[----:B------:R-:W-:Y:S01]  /*2c360*/  IADD3 R161, P5, PT, R161, UR13, RZ ;  /* 0x0000000da1a17c10 */ /* 0x000fe2000ffbe0ff */
        /* <DEDUP_REMOVED lines=64> */
[----:B--2---:R-:W-:Y:S01]  /*2c770*/  IADD3 R12, P4, PT, R12, UR13, RZ ;  /* 0x0000000d0c0c7c10 */ /* 0x004fe2000ff9e0ff */
[----:B-1----:R-:W-:Y:S02]  /*2c780*/  IMAD.MOV.U32 R126, RZ, RZ, R241 ;  /* 0x000000ffff7e7224 */ /* 0x002fe400078e00f1 */
[----:B------:R-:W-:-:S05]  /*2c790*/  IMAD.MOV.U32 R127, RZ, RZ, R240 ;  /* 0x000000ffff7f7224 */ /* 0x000fca00078e00f0 */
[----:B------:R1:W-:Y:S01]  /*2c7a0*/  LDGSTS.E [R124+0x5400], desc[UR22][R126.64], P3 ;  /* 0x054000007e7c7fae */ /* 0x0003e200099a1016 */
[----:B------:R-:W-:-:S03]  /*2c7b0*/  IADD3.X R15, PT, PT, R15, UR14, RZ, P4, !PT ;  /* 0x0000000e0f0f7c10 */ /* 0x000fc6000a7fe4ff */
[----:B------:R2:W-:Y:S01]  /*2c7c0*/  STL [R1+0x10], R13 ;  /* 0x0000100d01007387 */ /* 0x0005e20000100800 */
[----:B-1----:R-:W-:Y:S02]  /*2c7d0*/  IMAD.MOV.U32 R126, RZ, RZ, R249 ;  /* 0x000000ffff7e7224 */ /* 0x002fe400078e00f9 */
[----:B------:R-:W-:Y:S01]  /*2c7e0*/  IMAD.MOV.U32 R127, RZ, RZ, R248 ;  /* 0x000000ffff7f7224 */ /* 0x000fe200078e00f8 */
[----:B------:R1:W-:Y:S01]  /*2c7f0*/  STL [R1+0xc], R17 ;  /* 0x00000c1101007387 */ /* 0x0003e20000100800 */
[----:B----4-:R-:W-:-:S03]  /*2c800*/  IADD3 R18, P5, PT, R18, UR13, RZ ;  /* 0x0000000d12127c10 */ /* 0x010fc6000ffbe0ff */
[----:B------:R4:W-:Y:S01]  /*2c810*/  LDGSTS.E [R124+0x5800], desc[UR22][R126.64], P3 ;  /* 0x058000007e7c7fae */ /* 0x0009e200099a1016 */
[----:B---3--:R-:W-:Y:S01]  /*2c820*/  IADD3.X R48, PT, PT, R48, UR14, RZ, P5, !PT ;  /* 0x0000000e30307c10 */ /* 0x008fe2000affe4ff */
[----:B----4-:R-:W-:Y:S02]  /*2c830*/  IMAD.MOV.U32 R126, RZ, RZ, R13 ;  /* 0x000000ffff7e7224 */ /* 0x010fe400078e000d */
[----:B------:R-:W-:Y:S01]  /*2c840*/  IMAD.MOV.U32 R127, RZ, RZ, R17 ;  /* 0x000000ffff7f7224 */ /* 0x000fe200078e0011 */
[----:B--2---:R-:W2:Y:S04]  /*2c850*/  LDL.LU R13, [R1+0x6c] ;  /* 0x00006c00010d7983 */ /* 0x004ea80000300800 */
[----:B-1----:R-:W3:Y:S04]  /*2c860*/  LDL.LU R17, [R1+0x8c] ;  /* 0x00008c0001117983 */ /* 0x002ee80000300800 */
[----:B------:R1:W-:Y:S04]  /*2c870*/  LDGSTS.E [R124+0x5c00], desc[UR22][R126.64], P3 ;  /* 0x05c000007e7c7fae */ /* 0x0003e800099a1016 */
[----:B------:R4:W-:Y:S04]  /*2c880*/  STL [R1+0x30], R12 ;  /* 0x0000300c01007387 */ /* 0x0009e80000100800 */
[----:B------:R4:W-:Y:S01]  /*2c890*/  STL [R1+0x2c], R15 ;  /* 0x00002c0f01007387 */ /* 0x0009e20000100800 */
[----:B-1----:R-:W-:-:S02]  /*2c8a0*/  IMAD.MOV.U32 R126, RZ, RZ, R12 ;  /* 0x000000ffff7e7224 */ /* 0x002fc400078e000c */
[----:B------:R-:W-:Y:S01]  /*2c8b0*/  IMAD.MOV.U32 R127, RZ, RZ, R15 ;  /* 0x000000ffff7f7224 */ /* 0x000fe200078e000f */
[----:B------:R1:W-:Y:S04]  /*2c8c0*/  STL [R1+0x50], R18 ;  /* 0x0000501201007387 */ /* 0x0003e80000100800 */
[----:B----4-:R-:W4:Y:S04]  /*2c8d0*/  LDL.LU R12, [R1+0xb0] ;  /* 0x0000b000010c7983 */ /* 0x010f280000300800 */
[----:B------:R1:W-:Y:S04]  /*2c8e0*/  STL [R1+0x4c], R48 ;  /* 0x00004c3001007387 */ /* 0x0003e80000100800 */
[----:B------:R1:W-:Y:S04]  /*2c8f0*/  LDGSTS.E [R124+0x6000], desc[UR22][R126.64], P3 ;  /* 0x060000007e7c7fae */ /* 0x0003e800099a1016 */
[----:B------:R-:W4:Y:S01]  /*2c900*/  LDL.LU R15, [R1+0xd0] ;  /* 0x0000d000010f7983 */ /* 0x000f220000300800 */
[----:B-1----:R-:W-:-:S03]  /*2c910*/  IMAD.MOV.U32 R126, RZ, RZ, R18 ;  /* 0x000000ffff7e7224 */ /* 0x002fc600078e0012 */
[----:B------:R-:W4:Y:S01]  /*2c920*/  LDL.LU R18, [R1+0xac] ;  /* 0x0000ac0001127983 */ /* 0x000f220000300800 */
[----:B------:R-:W-:-:S03]  /*2c930*/  IMAD.MOV.U32 R127, RZ, RZ, R48 ;  /* 0x000000ffff7f7224 */ /* 0x000fc600078e0030 */
[----:B------:R-:W4:Y:S01]  /*2c940*/  LDL.LU R48, [R1+0xcc] ;  /* 0x0000cc0001307983 */ /* 0x000f220000300800 */
[----:B------:R-:W-:Y:S02]  /*2c950*/  IADD3 R0, P4, PT, R0, UR13, RZ ;  /* 0x0000000d00007c10 */ /* 0x000fe4000ff9e0ff */
[----:B------:R-:W-:Y:S01]  /*2c960*/  IADD3 R16, P5, PT, R16, UR13, RZ ;  /* 0x0000000d10107c10 */ /* 0x000fe2000ffbe0ff */
[----:B------:R1:W-:Y:S04]  /*2c970*/  LDGSTS.E [R124+0x6400], desc[UR22][R126.64], P3 ;  /* 0x064000007e7c7fae */ /* 0x0003e800099a1016 */
[----:B------:R2:W-:Y:S01]  /*2c980*/  STL [R1+0x70], R0 ;  /* 0x0000700001007387 */ /* 0x0005e20000100800 */
[----:B-1----:R-:W-:Y:S01]  /*2c990*/  IMAD.MOV.U32 R126, RZ, RZ, R0 ;  /* 0x000000ffff7e7224 */ /* 0x002fe200078e0000 */
[----:B--2---:R-:W-:-:S02]  /*2c9a0*/  IADD3.X R13, PT, PT, R13, UR14, RZ, P4, !PT ;  /* 0x0000000e0d0d7c10 */ /* 0x004fc4000a7fe4ff */
[----:B---3--:R-:W-:-:S03]  /*2c9b0*/  IADD3.X R17, PT, PT, R17, UR14, RZ, P5, !PT ;  /* 0x0000000e11117c10 */ /* 0x008fc6000affe4ff */
[----:B------:R-:W-:Y:S01]  /*2c9c0*/  IMAD.MOV.U32 R127, RZ, RZ, R13 ;  /* 0x000000ffff7f7224 */ /* 0x000fe200078e000d */
[----:B------:R1:W-:Y:S04]  /*2c9d0*/  STL [R1+0x6c], R13 ;  /* 0x00006c0d01007387 */ /* 0x0003e80000100800 */
[----:B------:R2:W-:Y:S04]  /*2c9e0*/  STL [R1+0x90], R16 ;  /* 0x0000901001007387 */ /* 0x0005e80000100800 */
[----:B------:R-:W3:Y:S04]  /*2c9f0*/  LDL.LU R0, [R1+0xf0] ;  /* 0x0000f00001007983 */ /* 0x000ee80000300800 */
[----:B------:R2:W-:Y:S04]  /*2ca00*/  STL [R1+0x8c], R17 ;  /* 0x00008c1101007387 */ /* 0x0005e80000100800 */
[----:B------:R2:W-:Y:S04]  /*2ca10*/  LDGSTS.E [R124+0x6800], desc[UR22][R126.64], P3 ;  /* 0x068000007e7c7fae */ /* 0x0005e800099a1016 */
[----:B-1----:R-:W3:Y:S01]  /*2ca20*/  LDL.LU R13, [R1+0x110] ;  /* 0x00011000010d7983 */ /* 0x002ee20000300800 */
[----:B----4-:R-:W-:Y:S01]  /*2ca30*/  IADD3 R12, P4, PT, R12, UR13, RZ ;  /* 0x0000000d0c0c7c10 */ /* 0x010fe2000ff9e0ff */
[----:B--2---:R-:W-:-:S02]  /*2ca40*/  IMAD.MOV.U32 R126, RZ, RZ, R16 ;  /* 0x000000ffff7e7224 */ /* 0x004fc400078e0010 */
[----:B------:R-:W-:Y:S01]  /*2ca50*/  IMAD.MOV.U32 R127, RZ, RZ, R17 ;  /* 0x000000ffff7f7224 */ /* 0x000fe200078e0011 */
[----:B------:R-:W2:Y:S01]  /*2ca60*/  LDL.LU R16, [R1+0xec] ;  /* 0x0000ec0001107983 */ /* 0x000ea20000300800 */
[----:B------:R-:W-:-:S03]  /*2ca70*/  IADD3 R15, P5, PT, R15, UR13, RZ ;  /* 0x0000000d0f0f7c10 */ /* 0x000fc6000ffbe0ff */
[----:B------:R-:W4:Y:S04]  /*2ca80*/  LDL.LU R17, [R1+0x10c] ;  /* 0x00010c0001117983 */ /* 0x000f280000300800 */
[----:B------:R1:W-:Y:S01]  /*2ca90*/  LDGSTS.E [R124+0x6c00], desc[UR22][R126.64], P3 ;  /* 0x06c000007e7c7fae */ /* 0x0003e200099a1016 */
[----:B------:R-:W-:-:S03]  /*2caa0*/  IADD3.X R18, PT, PT, R18, UR14, RZ, P4, !PT ;  /* 0x0000000e12127c10 */ /* 0x000fc6000a7fe4ff */
[----:B------:R1:W-:Y:S01]  /*2cab0*/  STL [R1+0xb0], R12 ;  /* 0x0000b00c01007387 */ /* 0x0003e20000100800 */
[----:B------:R-:W-:-:S03]  /*2cac0*/  IADD3.X R48, PT, PT, R48, UR14, RZ, P5, !PT ;  /* 0x0000000e30307c10 */ /* 0x000fc6000affe4ff */
[----:B------:R1:W-:Y:S02]  /*2cad0*/  STL [R1+0xac], R18 ;  /* 0x0000ac1201007387 */ /* 0x0003e40000100800 */
[----:B-1----:R-:W-:Y:S02]  /*2cae0*/  IMAD.MOV.U32 R126, RZ, RZ, R12 ;  /* 0x000000ffff7e7224 */ /* 0x002fe400078e000c */
[----:B------:R-:W-:Y:S01]  /*2caf0*/  IMAD.MOV.U32 R127, RZ, RZ, R18 ;  /* 0x000000ffff7f7224 */ /* 0x000fe200078e0012 */
[----:B------:R1:W-:Y:S04]  /*2cb00*/  STL [R1+0xd0], R15 ;  /* 0x0000d00f01007387 */ /* 0x0003e80000100800 */
[----:B------:R-:W4:Y:S04]  /*2cb10*/  LDL.LU R12, [R1+0x130] ;  /* 0x00013000010c7983 */ /* 0x000f280000300800 */
[----:B------:R1:W-:Y:S04]  /*2cb20*/  STL [R1+0xcc], R48 ;  /* 0x0000cc3001007387 */ /* 0x0003e80000100800 */
[----:B------:R1:W-:Y:S04]  /*2cb30*/  LDGSTS.E [R124+0x7000], desc[UR22][R126.64], P3 ;  /* 0x070000007e7c7fae */ /* 0x0003e800099a1016 */
[----:B------:R-:W4:Y:S01]  /*2cb40*/  LDL.LU R18, [R1+0x150] ;  /* 0x0001500001127983 */ /* 0x000f220000300800 */
[----:B-1----:R-:W-:-:S03]  /*2cb50*/  IMAD.MOV.U32 R126, RZ, RZ, R15 ;  /* 0x000000ffff7e7224 */ /* 0x002fc600078e000f */
[----:B------:R-:W4:Y:S01]  /*2cb60*/  LDL.LU R15, [R1+0x12c] ;  /* 0x00012c00010f7983 */ /* 0x000f220000300800 */
[----:B------:R-:W-:-:S03]  /*2cb70*/  IMAD.MOV.U32 R127, RZ, RZ, R48 ;  /* 0x000000ffff7f7224 */ /* 0x000fc600078e0030 */
[----:B------:R-:W4:Y:S04]  /*2cb80*/  LDL.LU R48, [R1+0x14c] ;  /* 0x00014c0001307983 */ /* 0x000f280000300800 */
[----:B------:R1:W-:Y:S01]  /*2cb90*/  LDGSTS.E [R124+0x7400], desc[UR22][R126.64], P3 ;  /* 0x074000007e7c7fae */ /* 0x0003e200099a1016 */
[----:B---3--:R-:W-:-:S05]  /*2cba0*/  IADD3 R0, P4, PT, R0, UR13, RZ ;  /* 0x0000000d00007c10 */ /* 0x008fca000ff9e0ff */
[----:B------:R3:W-:Y:S01]  /*2cbb0*/  STL [R1+0xf0], R0 ;  /* 0x0000f00001007387 */ /* 0x0007e20000100800 */
[----:B-1----:R-:W-:Y:S01]  /*2cbc0*/  IMAD.MOV.U32 R126, RZ, RZ, R0 ;  /* 0x000000ffff7e7224 */ /* 0x002fe200078e0000 */
[----:B------:R-:W-:Y:S02]  /*2cbd0*/  IADD3 R13, P5, PT, R13, UR13, RZ ;  /* 0x0000000d0d0d7c10 */ /* 0x000fe4000ffbe0ff */
[----:B--2---:R-:W-:Y:S02]  /*2cbe0*/  IADD3.X R16, PT, PT, R16, UR14, RZ, P4, !PT ;  /* 0x0000000e10107c10 */ /* 0x004fe4000a7fe4ff */
[----:B----4-:R-:W-:-:S03]  /*2cbf0*/  IADD3.X R17, PT, PT, R17, UR14, RZ, P5, !PT ;  /* 0x0000000e11117c10 */ /* 0x010fc6000affe4ff */
[----:B------:R-:W-:Y:S01]  /*2cc00*/  IMAD.MOV.U32 R127, RZ, RZ, R16 ;  /* 0x000000ffff7f7224 */ /* 0x000fe200078e0010 */
[----:B------:R1:W-:Y:S04]  /*2cc10*/  STL [R1+0xec], R16 ;  /* 0x0000ec1001007387 */ /* 0x0003e80000100800 */
[----:B------:R2:W-:Y:S04]  /*2cc20*/  STL [R1+0x110], R13 ;  /* 0x0001100d01007387 */ /* 0x0005e80000100800 */
[----:B---3--:R-:W3:Y:S04]  /*2cc30*/  LDL.LU R0, [R1+0x170] ;  /* 0x0001700001007983 */ /* 0x008ee80000300800 */
[----:B------:R4:W-:Y:S04]  /*2cc40*/  STL [R1+0x10c], R17 ;  /* 0x00010c1101007387 */ /* 0x0009e80000100800 */
[----:B------:R2:W-:Y:S04]  /*2cc50*/  LDGSTS.E [R124+0x7800], desc[UR22][R126.64], P3 ;  /* 0x078000007e7c7fae */ /* 0x0005e800099a1016 */
[----:B-1----:R-:W3:Y:S01]  /*2cc60*/  LDL.LU R16, [R1+0x190] ;  /* 0x0001900001107983 */ /* 0x002ee20000300800 */
[----:B------:R-:W-:Y:S01]  /*2cc70*/  IADD3 R12, P4, PT, R12, UR13, RZ ;  /* 0x0000000d0c0c7c10 */ /* 0x000fe2000ff9e0ff */
[----:B--2---:R-:W-:-:S02]  /*2cc80*/  IMAD.MOV.U32 R126, RZ, RZ, R13 ;  /* 0x000000ffff7e7224 */ /* 0x004fc400078e000d */
[----:B------:R-:W-:Y:S01]  /*2cc90*/  IMAD.MOV.U32 R127, RZ, RZ, R17 ;  /* 0x000000ffff7f7224 */ /* 0x000fe200078e0011 */
[----:B------:R-:W2:Y:S01]  /*2cca0*/  LDL.LU R13, [R1+0x16c] ;  /* 0x00016c00010d7983 */ /* 0x000ea20000300800 */
[----:B------:R-:W-:-:S03]  /*2ccb0*/  IADD3 R18, P5, PT, R18, UR13, RZ ;  /* 0x0000000d12127c10 */ /* 0x000fc6000ffbe0ff */
[----:B----4-:R-:W4:Y:S04]  /*2ccc0*/  LDL.LU R17, [R1+0x18c] ;  /* 0x00018c0001117983 */ /* 0x010f280000300800 */
        /* <DEDUP_REMOVED lines=110> */
[----:B------:R-:W-:Y:S01]  /*2d3b0*/  STL [R1+0x2b0], R12 ;  /* 0x0002b00c01007387 */ /* 0x000fe20000100800 */
[----:B------:R-:W-:-:S03]  /*2d3c0*/  IADD3.X R48, PT, PT, R48, UR14, RZ, P5, !PT ;  /* 0x0000000e30307c10 */ /* 0x000fc6000affe4ff */
[----:B------:R1:W-:Y:S02]  /*2d3d0*/  STL [R1+0x2ac], R18 ;  /* 0x0002ac1201007387 */ /* 0x0003e40000100800 */
[----:B-1----:R-:W-:Y:S02]  /*2d3e0*/  IMAD.MOV.U32 R126, RZ, RZ, R12 ;  /* 0x000000ffff7e7224 */ /* 0x002fe400078e000c */
[----:B------:R-:W-:Y:S01]  /*2d3f0*/  IMAD.MOV.U32 R127, RZ, RZ, R18 ;  /* 0x000000ffff7f7224 */ /* 0x000fe200078e0012 */
[----:B------:R-:W-:Y:S04]  /*2d400*/  STL [R1+0x2d0], R15 ;  /* 0x0002d00f01007387 */ /* 0x000fe80000100800 */
        /* <DEDUP_REMOVED lines=10> */
[----:B-1----:R-:W-:Y:S01]  /*2d4b0*/  IMAD.MOV.U32 R126, RZ, RZ, R0 ;  /* 0x000000ffff7e7224 */ /* 0x002fe200078e0000 */
[----:B------:R-:W-:Y:S01]  /*2d4c0*/  STL [R1+0x2f0], R0 ;  /* 0x0002f00001007387 */ /* 0x000fe20000100800 */
[----:B------:R-:W-:Y:S02]  /*2d4d0*/  IADD3 R13, P5, PT, R13, UR13, RZ ;  /* 0x0000000d0d0d7c10 */ /* 0x000fe4000ffbe0ff */
[----:B--2---:R-:W-:Y:S02]  /*2d4e0*/  IADD3.X R16, PT, PT, R16, UR14, RZ, P4, !PT ;  /* 0x0000000e10107c10 */ /* 0x004fe4000a7fe4ff */
[----:B----4-:R-:W-:-:S03]  /*2d4f0*/  IADD3.X R17, PT, PT, R17, UR14, RZ, P5, !PT ;  /* 0x0000000e11117c10 */ /* 0x010fc6000affe4ff */
[----:B------:R-:W-:Y:S01]  /*2d500*/  IMAD.MOV.U32 R127, RZ, RZ, R16 ;  /* 0x000000ffff7f7224 */ /* 0x000fe200078e0010 */
[----:B------:R1:W-:Y:S04]  /*2d510*/  STL [R1+0x2ec], R16 ;  /* 0x0002ec1001007387 */ /* 0x0003e80000100800 */
[----:B------:R-:W-:Y:S04]  /*2d520*/  STL [R1+0x310], R13 ;  /* 0x0003100d01007387 */ /* 0x000fe80000100800 */
[----:B------:R2:W-:Y:S04]  /*2d530*/  LDGSTS.E [R124+0x13800], desc[UR22][R126.64], P3 ;  /* 0x138000007e7c7fae */ /* 0x0005e800099a1016 */
[----:B-1----:R-:W3:Y:S04]  /*2d540*/  LDL.LU R16, [R1+0x370] ;  /* 0x0003700001107983 */ /* 0x002ee80000300800 */
[----:B------:R1:W-:Y:S01]  /*2d550*/  STL [R1+0x30c], R17 ;  /* 0x00030c1101007387 */ /* 0x0003e20000100800 */
[----:B------:R-:W-:Y:S01]  /*2d560*/  IADD3 R18, P4, PT, R18, UR13, RZ ;  /* 0x0000000d12127c10 */ /* 0x000fe2000ff9e0ff */
[----:B--2---:R-:W-:-:S02]  /*2d570*/  IMAD.MOV.U32 R126, RZ, RZ, R13 ;  /* 0x000000ffff7e7224 */ /* 0x004fc400078e000d */
[----:B------:R-:W2:Y:S01]  /*2d580*/  LDL.LU R0, [R1+0x390] ;  /* 0x0003900001007983 */ /* 0x000ea20000300800 */
[----:B------:R-:W-:-:S03]  /*2d590*/  IMAD.MOV.U32 R127, RZ, RZ, R17 ;  /* 0x000000ffff7f7224 */ /* 0x000fc600078e0011 */
[----:B-1----:R-:W4:Y:S04]  /*2d5a0*/  LDL.LU R17, [R1+0x36c] ;  /* 0x00036c0001117983 */ /* 0x002f280000300800 */
[----:B------:R1:W-:Y:S01]  /*2d5b0*/  LDGSTS.E [R124+0x13c00], desc[UR22][R126.64], P3 ;  /* 0x13c000007e7c7fae */ /* 0x0003e200099a1016 */
[----:B------:R-:W-:-:S03]  /*2d5c0*/  IADD3 R12, P5, PT, R12, UR13, RZ ;  /* 0x0000000d0c0c7c10 */ /* 0x000fc6000ffbe0ff */
[----:B------:R-:W4:Y:S01]  /*2d5d0*/  LDL.LU R13, [R1+0x38c] ;  /* 0x00038c00010d7983 */ /* 0x000f220000300800 */
[----:B------:R-:W-:Y:S01]  /*2d5e0*/  IADD3.X R48, PT, PT, R48, UR14, RZ, P4, !PT ;  /* 0x0000000e30307c10 */ /* 0x000fe2000a7fe4ff */
[----:B-1----:R-:W-:Y:S02]  /*2d5f0*/  IMAD.MOV.U32 R126, RZ, RZ, R18 ;  /* 0x000000ffff7e7224 */ /* 0x002fe400078e0012 */
[----:B------:R-:W-:Y:S01]  /*2d600*/  STL [R1+0x330], R18 ;  /* 0x0003301201007387 */ /* 0x000fe20000100800 */
[----:B------:R-:W-:Y:S01]  /*2d610*/  IADD3.X R15, PT, PT, R15, UR14, RZ, P5, !PT ;  /* 0x0000000e0f0f7c10 */ /* 0x000fe2000affe4ff */
[----:B------:R-:W-:Y:S02]  /*2d620*/  IMAD.MOV.U32 R127, RZ, RZ, R48 ;  /* 0x000000ffff7f7224 */ /* 0x000fe400078e0030 */
[----:B------:R-:W-:Y:S04]  /*2d630*/  STL [R1+0x32c], R48 ;  /* 0x00032c3001007387 */ /* 0x000fe80000100800 */
[----:B------:R-:W-:Y:S04]  /*2d640*/  STL [R1+0x350], R12 ;  /* 0x0003500c01007387 */ /* 0x000fe80000100800 */
[----:B------:R1:W-:Y:S04]  /*2d650*/  LDGSTS.E [R124+0x14000], desc[UR22][R126.64], P3 ;  /* 0x140000007e7c7fae */ /* 0x0003e800099a1016 */
[----:B------:R1:W-:Y:S02]  /*2d660*/  STL [R1+0x34c], R15 ;  /* 0x00034c0f01007387 */ /* 0x0003e40000100800 */
[----:B-1----:R-:W-:-:S02]  /*2d670*/  IMAD.MOV.U32 R127, RZ, RZ, R15 ;  /* 0x000000ffff7f7224 */ /* 0x002fc400078e000f */
[----:B------:R-:W-:Y:S01]  /*2d680*/  IMAD.MOV.U32 R126, RZ, RZ, R12 ;  /* 0x000000ffff7e7224 */ /* 0x000fe200078e000c */
[----:B------:R-:W4:Y:S04]  /*2d690*/  LDL.LU R15, [R1+0x3ac] ;  /* 0x0003ac00010f7983 */ /* 0x000f280000300800 */
[----:B------:R-:W4:Y:S04]  /*2d6a0*/  LDL.LU R12, [R1+0x3b0] ;  /* 0x0003b000010c7983 */ /* 0x000f280000300800 */
[----:B------:R-:W4:Y:S04]  /*2d6b0*/  LDL.LU R246, [R1+0x3cc] ;  /* 0x0003cc0001f67983 */ /* 0x000f280000300800 */
[----:B------:R-:W4:Y:S04]  /*2d6c0*/  LDL.LU R238, [R1+0x3d0] ;  /* 0x0003d00001ee7983 */ /* 0x000f280000300800 */
[----:B------:R1:W-:Y:S01]  /*2d6d0*/  LDGSTS.E [R124+0x14400], desc[UR22][R126.64], P3 ;  /* 0x144000007e7c7fae */ /* 0x0003e200099a1016 */
[----:B---3--:R-:W-:-:S05]  /*2d6e0*/  IADD3 R16, P4, PT, R16, UR13, RZ ;  /* 0x0000000d10107c10 */ /* 0x008fca000ff9e0ff */
[----:B------:R3:W-:Y:S01]  /*2d6f0*/  STL [R1+0x370], R16 ;  /* 0x0003701001007387 */ /* 0x0007e20000100800 */
[----:B--2---:R-:W-:Y:S02]  /*2d700*/  IADD3 R0, P5, PT, R0, UR13, RZ ;  /* 0x0000000d00007c10 */ /* 0x004fe4000ffbe0ff */
[----:B----4-:R-:W-:Y:S01]  /*2d710*/  IADD3.X R17, PT, PT, R17, UR14, RZ, P4, !PT ;  /* 0x0000000e11117c10 */ /* 0x010fe2000a7fe4ff */
[----:B-1----:R-:W-:-:S04]  /*2d720*/  IMAD.MOV.U32 R126, RZ, RZ, R16 ;  /* 0x000000ffff7e7224 */ /* 0x002fc800078e0010 */
[----:B------:R1:W-:Y:S01]  /*2d730*/  STL [R1+0x36c], R17 ;  /* 0x00036c1101007387 */ /* 0x0003e20000100800 */
[----:B------:R-:W-:-:S03]  /*2d740*/  IADD3.X R13, PT, PT, R13, UR14, RZ, P5, !PT ;  /* 0x0000000e0d0d7c10 */ /* 0x000fc6000affe4ff */
[----:B------:R-:W-:Y:S01]  /*2d750*/  STL [R1+0x390], R0 ;  /* 0x0003900001007387 */ /* 0x000fe20000100800 */
[----:B------:R-:W-:-:S03]  /*2d760*/  IMAD.MOV.U32 R127, RZ, RZ, R17 ;  /* 0x000000ffff7f7224 */ /* 0x000fc600078e0011 */
[----:B------:R-:W2:Y:S04]  /*2d770*/  LDL.LU R18, [R1+0x3f0] ;  /* 0x0003f00001127983 */ /* 0x000ea80000300800 */
[----:B------:R4:W-:Y:S04]  /*2d780*/  STL [R1+0x38c], R13 ;  /* 0x00038c0d01007387 */ /* 0x0009e80000100800 */
[----:B---3--:R-:W3:Y:S04]  /*2d790*/  LDL.LU R16, [R1+0x410] ;  /* 0x0004100001107983 */ /* 0x008ee80000300800 */
[----:B------:R-:W3:Y:S04]  /*2d7a0*/  LDL.LU R48, [R1+0x3ec] ;  /* 0x0003ec0001307983 */ /* 0x000ee80000300800 */
[----:B------:R4:W-:Y:S04]  /*2d7b0*/  LDGSTS.E [R124+0x14800], desc[UR22][R126.64], P3 ;  /* 0x148000007e7c7fae */ /* 0x0009e800099a1016 */
[----:B-1----:R-:W3:Y:S01]  /*2d7c0*/  LDL.LU R17, [R1+0x40c] ;  /* 0x00040c0001117983 */ /* 0x002ee20000300800 */
[----:B----4-:R-:W-:-:S02]  /*2d7d0*/  IMAD.MOV.U32 R126, RZ, RZ, R0 ;  /* 0x000000ffff7e7224 */ /* 0x010fc400078e0000 */
[----:B------:R-:W-:Y:S02]  /*2d7e0*/  IMAD.MOV.U32 R127, RZ, RZ, R13 ;  /* 0x000000ffff7f7224 */ /* 0x000fe400078e000d */
[----:B------:R-:W4:Y:S01]  /*2d7f0*/  LDL.LU R13, [R1+0x430] ;  /* 0x00043000010d7983 */ /* 0x000f220000300800 */
[----:B------:R-:W-:-:S03]  /*2d800*/  IADD3 R12, P4, PT, R12, UR13, RZ ;  /* 0x0000000d0c0c7c10 */ /* 0x000fc6000ff9e0ff */
[----:B------:R-:W4:Y:S01]  /*2d810*/  LDL.LU R0, [R1+0x450] ;  /* 0x0004500001007983 */ /* 0x000f220000300800 */
[----:B------:R-:W-:-:S03]  /*2d820*/  IADD3.X R15, PT, PT, R15, UR14, RZ, P4, !PT ;  /* 0x0000000e0f0f7c10 */ /* 0x000fc6000a7fe4ff */
[----:B------:R-:W-:Y:S01]  /*2d830*/  STL [R1+0x3b0], R12 ;  /* 0x0003b00c01007387 */ /* 0x000fe20000100800 */
[----:B------:R-:W-:-:S03]  /*2d840*/  IADD3 R238, P5, PT, R238, UR13, RZ ;  /* 0x0000000deeee7c10 */ /* 0x000fc6000ffbe0ff */
[----:B------:R1:W-:Y:S01]  /*2d850*/  LDGSTS.E [R124+0x14c00], desc[UR22][R126.64], P3 ;  /* 0x14c000007e7c7fae */ /* 0x0003e200099a1016 */
[----:B------:R-:W-:-:S03]  /*2d860*/  IADD3.X R246, PT, PT, R246, UR14, RZ, P5, !PT ;  /* 0x0000000ef6f67c10 */ /* 0x000fc6000affe4ff */
[----:B------:R1:W-:Y:S04]  /*2d870*/  STL [R1+0x3ac], R15 ;  /* 0x0003ac0f01007387 */ /* 0x0003e80000100800 */
[----:B------:R-:W-:Y:S01]  /*2d880*/  STL [R1+0x3d0], R238 ;  /* 0x0003d0ee01007387 */ /* 0x000fe20000100800 */
[----:B-1----:R-:W-:-:S03]  /*2d890*/  IMAD.MOV.U32 R127, RZ, RZ, R15 ;  /* 0x000000ffff7f7224 */ /* 0x002fc600078e000f */
[----:B------:R-:W4:Y:S01]  /*2d8a0*/  LDL.LU R15, [R1+0x42c] ;  /* 0x00042c00010f7983 */ /* 0x000f220000300800 */
[----:B------:R-:W-:-:S03]  /*2d8b0*/  IMAD.MOV.U32 R126, RZ, RZ, R12 ;  /* 0x000000ffff7e7224 */ /* 0x000fc600078e000c */
[----:B------:R1:W-:Y:S04]  /*2d8c0*/  STL [R1+0x3cc], R246 ;  /* 0x0003ccf601007387 */ /* 0x0003e80000100800 */
[----:B------:R-:W4:Y:S04]  /*2d8d0*/  LDL.LU R12, [R1+0x44c] ;  /* 0x00044c00010c7983 */ /* 0x000f280000300800 */
[----:B------:R1:W-:Y:S02]  /*2d8e0*/  LDGSTS.E [R124+0x15000], desc[UR22][R126.64], P3 ;  /* 0x150000007e7c7fae */ /* 0x0003e400099a1016 */
[----:B-1----:R-:W-:-:S02]  /*2d8f0*/  IMAD.MOV.U32 R126, RZ, RZ, R238 ;  /* 0x000000ffff7e7224 */ /* 0x002fc400078e00ee */
[----:B------:R-:W-:-:S05]  /*2d900*/  IMAD.MOV.U32 R127, RZ, RZ, R246 ;  /* 0x000000ffff7f7224 */ /* 0x000fca00078e00f6 */
[----:B------:R1:W-:Y:S01]  /*2d910*/  LDGSTS.E [R124+0x15400], desc[UR22][R126.64], P3 ;  /* 0x154000007e7c7fae */ /* 0x0003e200099a1016 */
[----:B--2---:R-:W-:-:S05]  /*2d920*/  IADD3 R18, P4, PT, R18, UR13, RZ ;  /* 0x0000000d12127c10 */ /* 0x004fca000ff9e0ff */
[----:B-1----:R-:W-:Y:S01]  /*2d930*/  IMAD.MOV.U32 R126, RZ, RZ, R18 ;  /* 0x000000ffff7e7224 */ /* 0x002fe200078e0012 */
[----:B---3--:R-:W-:Y:S02]  /*2d940*/  IADD3 R16, P5, PT, R16, UR13, RZ ;  /* 0x0000000d10107c10 */ /* 0x008fe4000ffbe0ff */
[----:B------:R-:W-:-:S05]  /*2d950*/  IADD3.X R48, PT, PT, R48, UR14, RZ, P4, !PT ;  /* 0x0000000e30307c10 */ /* 0x000fca000a7fe4ff */
[----:B------:R-:W-:Y:S01]  /*2d960*/  IMAD.MOV.U32 R127, RZ, RZ, R48 ;  /* 0x000000ffff7f7224 */ /* 0x000fe200078e0030 */
[----:B------:R-:W-:Y:S01]  /*2d970*/  IADD3.X R17, PT, PT, R17, UR14, RZ, P5, !PT ;  /* 0x0000000e11117c10 */ /* 0x000fe2000affe4ff */
[----:B------:R1:W-:Y:S04]  /*2d980*/  STL [R1+0x3f0], R18 ;  /* 0x0003f01201007387 */ /* 0x0003e80000100800 */
[----:B------:R2:W-:Y:S01]  /*2d990*/  LDGSTS.E [R124+0x15800], desc[UR22][R126.64], P3 ;  /* 0x158000007e7c7fae */ /* 0x0005e200099a1016 */
[----:B----4-:R-:W-:-:S03]  /*2d9a0*/  IADD3 R13, P4, PT, R13, UR13, RZ ;  /* 0x0000000d0d0d7c10 */ /* 0x010fc6000ff9e0ff */
[----:B------:R-:W-:Y:S01]  /*2d9b0*/  STL [R1+0x3ec], R48 ;  /* 0x0003ec3001007387 */ /* 0x000fe20000100800 */
[----:B--2---:R-:W-:Y:S01]  /*2d9c0*/  IMAD.MOV.U32 R126, RZ, RZ, R16 ;  /* 0x000000ffff7e7224 */ /* 0x004fe200078e0010 */
[----:B------:R-:W-:Y:S01]  /*2d9d0*/  IADD3 R0, P5, PT, R0, UR13, RZ ;  /* 0x0000000d00007c10 */ /* 0x000fe2000ffbe0ff */
[----:B------:R-:W-:Y:S01]  /*2d9e0*/  IMAD.MOV.U32 R127, RZ, RZ, R17 ;  /* 0x000000ffff7f7224 */ /* 0x000fe200078e0011 */
[----:B------:R2:W-:Y:S04]  /*2d9f0*/  STL [R1+0x410], R16 ;  /* 0x0004101001007387 */ /* 0x0005e80000100800 */
[----:B------:R3:W-:Y:S04]  /*2da00*/  STL [R1+0x40c], R17 ;  /* 0x00040c1101007387 */ /* 0x0007e80000100800 */
[----:B------:R-:W4:Y:S04]  /*2da10*/  LDL.LU R246, [R1+0x48c] ;  /* 0x00048c0001f67983 */ /* 0x000f280000300800 */
[----:B------:R-:W4:Y:S04]  /*2da20*/  LDL.LU R238, [R1+0x490] ;  /* 0x0004900001ee7983 */ /* 0x000f280000300800 */
[----:B------:R1:W-:Y:S01]  /*2da30*/  LDGSTS.E [R124+0x15c00], desc[UR22][R126.64], P3 ;  /* 0x15c000007e7c7fae */ /* 0x0003e200099a1016 */
[----:B------:R-:W-:-:S03]  /*2da40*/  IADD3.X R15, PT, PT, R15, UR14, RZ, P4, !PT ;  /* 0x0000000e0f0f7c10 */ /* 0x000fc6000a7fe4ff */
[----:B------:R-:W-:Y:S04]  /*2da50*/  STL [R1+0x430], R13 ;  /* 0x0004300d01007387 */ /* 0x000fe80000100800 */
[----:B------:R2:W-:Y:S01]  /*2da60*/  STL [R1+0x42c], R15 ;  /* 0x00042c0f01007387 */ /* 0x0005e20000100800 */
[----:B------:R-:W-:Y:S01]  /*2da70*/  IADD3.X R12, PT, PT, R12, UR14, RZ, P5, !PT ;  /* 0x0000000e0c0c7c10 */ /* 0x000fe2000affe4ff */
[----:B-1----:R-:W-:Y:S02]  /*2da80*/  IMAD.MOV.U32 R126, RZ, RZ, R13 ;  /* 0x000000ffff7e7224 */ /* 0x002fe400078e000d */
[----:B------:R-:W-:Y:S01]  /*2da90*/  IMAD.MOV.U32 R127, RZ, RZ, R15 ;  /* 0x000000ffff7f7224 */ /* 0x000fe200078e000f */
[----:B------:R-:W-:Y:S04]  /*2daa0*/  STL [R1+0x450], R0 ;  /* 0x0004500001007387 */ /* 0x000fe80000100800 */
[----:B------:R-:W4:Y:S04]  /*2dab0*/  LDL.LU R18, [R1+0x4b0] ;  /* 0x0004b00001127983 */ /* 0x000f280000300800 */
[----:B------:R1:W-:Y:S04]  /*2dac0*/  STL [R1+0x44c], R12 ;  /* 0x00044c0c01007387 */ /* 0x0003e80000100800 */
[----:B--2---:R-:W2:Y:S04]  /*2dad0*/  LDL.LU R16, [R1+0x4d0] ;  /* 0x0004d00001107983 */ /* 0x004ea80000300800 */
[----:B------:R1:W-:Y:S04]  /*2dae0*/  LDGSTS.E [R124+0x16000], desc[UR22][R126.64], P3 ;  /* 0x160000007e7c7fae */ /* 0x0003e800099a1016 */
[----:B------:R-:W2:Y:S04]  /*2daf0*/  LDL.LU R48, [R1+0x4ac] ;  /* 0x0004ac0001307983 */ /* 0x000ea80000300800 */
[----:B---3--:R-:W3:Y:S01]  /*2db00*/  LDL.LU R17, [R1+0x4cc] ;  /* 0x0004cc0001117983 */ /* 0x008ee20000300800 */
[----:B-1----:R-:W-:-:S03]  /*2db10*/  IMAD.MOV.U32 R126, RZ, RZ, R0 ;  /* 0x000000ffff7e7224 */ /* 0x002fc600078e0000 */
[----:B------:R-:W3:Y:S01]  /*2db20*/  LDL.LU R15, [R1+0x4ec] ;  /* 0x0004ec00010f7983 */ /* 0x000ee20000300800 */
[----:B------:R-:W-:-:S03]  /*2db30*/  IMAD.MOV.U32 R127, RZ, RZ, R12 ;  /* 0x000000ffff7f7224 */ /* 0x000fc600078e000c */
[----:B------:R-:W3:Y:S04]  /*2db40*/  LDL.LU R13, [R1+0x4f0] ;  /* 0x0004f000010d7983 */ /* 0x000ee80000300800 */
[----:B------:R-:W3:Y:S04]  /*2db50*/  LDL.LU R12, [R1+0x50c] ;  /* 0x00050c00010c7983 */ /* 0x000ee80000300800 */
[----:B------:R-:W3:Y:S04]  /*2db60*/  LDL.LU R0, [R1+0x510] ;  /* 0x0005100001007983 */ /* 0x000ee80000300800 */
[----:B------:R1:W-:Y:S04]  /*2db70*/  LDGSTS.E [R124+0x16400], desc[UR22][R126.64], P3 ;  /* 0x164000007e7c7fae */ /* 0x0003e800099a1016 */
[----:B------:R-:W3:Y:S04]  /*2db80*/  LDL.LU R126, [R1+0x46c] ;  /* 0x00046c00017e7983 */ /* 0x000ee80000300800 */
[----:B------:R-:W1:Y:S01]  /*2db90*/  LDL.LU R127, [R1+0x470] ;  /* 0x00047000017f7983 */ /* 0x000e620000300800 */
[----:B----4-:R-:W-:-:S04]  /*2dba0*/  IADD3 R238, P5, PT, R238, UR13, RZ ;  /* 0x0000000deeee7c10 */ /* 0x010fc8000ffbe0ff */
[----:B------:R-:W-:Y:S02]  /*2dbb0*/  IADD3.X R246, PT, PT, R246, UR14, RZ, P5, !PT ;  /* 0x0000000ef6f67c10 */ /* 0x000fe4000affe4ff */
[----:B--2---:R-:W-:-:S04]  /*2dbc0*/  IADD3 R16, P5, PT, R16, UR13, RZ ;  /* 0x0000000d10107c10 */ /* 0x004fc8000ffbe0ff */
[----:B---3--:R-:W-:Y:S02]  /*2dbd0*/  IADD3.X R17, PT, PT, R17, UR14, RZ, P5, !PT ;  /* 0x0000000e11117c10 */ /* 0x008fe4000affe4ff */
[----:B-1----:R-:W-:-:S04]  /*2dbe0*/  IADD3 R127, P4, PT, R127, UR13, RZ ;  /* 0x0000000d7f7f7c10 */ /* 0x002fc8000ff9e0ff */
[----:B------:R-:W-:Y:S01]  /*2dbf0*/  IADD3.X R126, PT, PT, R126, UR14, RZ, P4, !PT ;  /* 0x0000000e7e7e7c10 */ /* 0x000fe2000a7fe4ff */
[----:B------:R1:W-:Y:S04]  /*2dc00*/  STL [R1+0x470], R127 ;  /* 0x0004707f01007387 */ /* 0x0003e80000100800 */
[----:B------:R2:W-:Y:S01]  /*2dc10*/  STL [R1+0x46c], R126 ;  /* 0x00046c7e01007387 */ /* 0x0005e20000100800 */
[----:B-1----:R-:W-:-:S04]  /*2dc20*/  LOP3.LUT R127, R127, R126, RZ, 0x3c, !PT ;  /* 0x0000007e7f7f7212 */ /* 0x002fc800078e3cff */
[----:B--2---:R-:W-:-:S04]  /*2dc30*/  LOP3.LUT R126, R127, R126, RZ, 0x3c, !PT ;  /* 0x0000007e7f7e7212 */ /* 0x004fc800078e3cff */
[----:B------:R-:W-:Y:S02]  /*2dc40*/  LOP3.LUT R127, R127, R126, RZ, 0x3c, !PT ;  /* 0x0000007e7f7f7212 */ /* 0x000fe400078e3cff */
[----:B------:R-:W-:-:S03]  /*2dc50*/  IADD3 R18, P4, PT, R18, UR13, RZ ;  /* 0x0000000d12127c10 */ /* 0x000fc6000ff9e0ff */
[----:B------:R1:W-:Y:S01]  /*2dc60*/  LDGSTS.E [R124+0x16800], desc[UR22][R126.64], P3 ;  /* 0x168000007e7c7fae */ /* 0x0003e200099a1016 */
[----:B------:R-:W-:Y:S02]  /*2dc70*/  IADD3.X R48, PT, PT, R48, UR14, RZ, P4, !PT ;  /* 0x0000000e30307c10 */ /* 0x000fe4000a7fe4ff */
[----:B------:R-:W-:Y:S01]  /*2dc80*/  IADD3 R13, P4, PT, R13, UR13, RZ ;  /* 0x0000000d0d0d7c10 */ /* 0x000fe2000ff9e0ff */
[----:B------:R-:W-:Y:S01]  /*2dc90*/  STL [R1+0x490], R238 ;  /* 0x000490ee01007387 */ /* 0x000fe20000100800 */
[----:B-1----:R-:W-:Y:S02]  /*2dca0*/  IMAD.MOV.U32 R126, RZ, RZ, R238 ;  /* 0x000000ffff7e7224 */ /* 0x002fe400078e00ee */
[----:B------:R-:W-:Y:S01]  /*2dcb0*/  IMAD.MOV.U32 R127, RZ, RZ, R246 ;  /* 0x000000ffff7f7224 */ /* 0x000fe200078e00f6 */
[----:B------:R-:W-:-:S04]  /*2dcc0*/  IADD3 R0, P5, PT, R0, UR13, RZ ;  /* 0x0000000d00007c10 */ /* 0x000fc8000ffbe0ff */
[----:B------:R1:W-:Y:S01]  /*2dcd0*/  LDGSTS.E [R124+0x16c00], desc[UR22][R126.64], P3 ;  /* 0x16c000007e7c7fae */ /* 0x0003e200099a1016 */
[----:B------:R-:W-:-:S03]  /*2dce0*/  IADD3.X R15, PT, PT, R15, UR14, RZ, P4, !PT ;  /* 0x0000000e0f0f7c10 */ /* 0x000fc6000a7fe4ff */
[----:B------:R-:W-:Y:S01]  /*2dcf0*/  STL [R1+0x48c], R246 ;  /* 0x00048cf601007387 */ /* 0x000fe20000100800 */
[----:B------:R-:W-:-:S03]  /*2dd00*/  IADD3.X R12, PT, PT, R12, UR14, RZ, P5, !PT ;  /* 0x0000000e0c0c7c10 */ /* 0x000fc6000affe4ff */
[----:B------:R-:W-:Y:S01]  /*2dd10*/  STL [R1+0x4b0], R18 ;  /* 0x0004b01201007387 */ /* 0x000fe20000100800 */
[----:B-1----:R-:W-:Y:S02]  /*2dd20*/  IMAD.MOV.U32 R126, RZ, RZ, R18 ;  /* 0x000000ffff7e7224 */ /* 0x002fe400078e0012 */
[----:B------:R-:W-:Y:S01]  /*2dd30*/  IMAD.MOV.U32 R127, RZ, RZ, R48 ;  /* 0x000000ffff7f7224 */ /* 0x000fe200078e0030 */
[----:B------:R-:W-:Y:S04]  /*2dd40*/  STL [R1+0x4ac], R48 ;  /* 0x0004ac3001007387 */ /* 0x000fe80000100800 */
[----:B------:R1:W-:Y:S04]  /*2dd50*/  LDGSTS.E [R124+0x17000], desc[UR22][R126.64], P3 ;  /* 0x170000007e7c7fae */ /* 0x0003e800099a1016 */
[----:B------:R-:W-:Y:S04]  /*2dd60*/  STL [R1+0x4d0], R16 ;  /* 0x0004d01001007387 */ /* 0x000fe80000100800 */
[----:B------:R2:W-:Y:S01]  /*2dd70*/  STL [R1+0x4cc], R17 ;  /* 0x0004cc1101007387 */ /* 0x0005e20000100800 */
[----:B-1----:R-:W-:-:S02]  /*2dd80*/  IMAD.MOV.U32 R126, RZ, RZ, R16 ;  /* 0x000000ffff7e7224 */ /* 0x002fc400078e0010 */
[----:B------:R-:W-:Y:S01]  /*2dd90*/  IMAD.MOV.U32 R127, RZ, RZ, R17 ;  /* 0x000000ffff7f7224 */ /* 0x000fe200078e0011 */
[----:B------:R1:W-:Y:S04]  /*2dda0*/  STL [R1+0x4f0], R13 ;  /* 0x0004f00d01007387 */ /* 0x0003e80000100800 */
[----:B------:R3:W-:Y:S04]  /*2ddb0*/  STL [R1+0x4ec], R15 ;  /* 0x0004ec0f01007387 */ /* 0x0007e80000100800 */
[----:B------:R-:W-:Y:S04]  /*2ddc0*/  STL [R1+0x510], R0 ;  /* 0x0005100001007387 */ /* 0x000fe80000100800 */
[----:B------:R4:W-:Y:S04]  /*2ddd0*/  LDGSTS.E [R124+0x17400], desc[UR22][R126.64], P3 ;  /* 0x174000007e7c7fae */ /* 0x0009e800099a1016 */
[----:B------:R1:W-:Y:S04]  /*2dde0*/  STL [R1+0x50c], R12 ;  /* 0x00050c0c01007387 */ /* 0x0003e80000100800 */
[----:B--2---:R-:W2:Y:S01]  /*2ddf0*/  LDL.LU R17, [R1+0x14] ;  /* 0x0000140001117983 */ /* 0x004ea20000300800 */
[----:B----4-:R-:W-:-:S02]  /*2de00*/  IMAD.MOV.U32 R126, RZ, RZ, R13 ;  /* 0x000000ffff7e7224 */ /* 0x010fc400078e000d */
[----:B------:R-:W-:Y:S01]  /*2de10*/  IMAD.MOV.U32 R127, RZ, RZ, R15 ;  /* 0x000000ffff7f7224 */ /* 0x000fe200078e000f */
[----:B-1----:R-:W4:Y:S04]  /*2de20*/  LDL.LU R13, [R1+0x18] ;  /* 0x00001800010d7983 */ /* 0x002f280000300800 */
[----:B------:R1:W-:Y:S04]  /*2de30*/  LDGSTS.E [R124+0x17800], desc[UR22][R126.64], P3 ;  /* 0x178000007e7c7fae */ /* 0x0003e800099a1016 */
[----:B---3--:R-:W3:Y:S01]  /*2de40*/  LDL.LU R15, [R1+0x34] ;  /* 0x00003400010f7983 */ /* 0x008ee20000300800 */
[----:B-1----:R-:W-:-:S03]  /*2de50*/  IMAD.MOV.U32 R127, RZ, RZ, R12 ;  /* 0x000000ffff7f7224 */ /* 0x002fc600078e000c */
[----:B------:R-:W2:Y:S04]  /*2de60*/  LDL.LU R12, [R1+0x38] ;  /* 0x00003800010c7983 */ /* 0x000ea80000300800 */
[----:B------:R-:W2:Y:S04]  /*2de70*/  LDL.LU R48, [R1+0x54] ;  /* 0x0000540001307983 */ /* 0x000ea80000300800 */
[----:B------:R-:W2:Y:S01]  /*2de80*/  LDL.LU R18, [R1+0x58] ;  /* 0x0000580001127983 */ /* 0x000ea20000300800 */
[----:B------:R-:W-:Y:S01]  /*2de90*/  IADD3 R81, P4, PT, R81, UR13, RZ ;  /* 0x0000000d51517c10 */ /* 0x000fe2000ff9e0ff */
[----:B------:R-:W-:Y:S01]  /*2dea0*/  IMAD.MOV.U32 R126, RZ, RZ, R0 ;  /* 0x000000ffff7e7224 */ /* 0x000fe200078e0000 */
[----:B------:R-:W-:-:S02]  /*2deb0*/  LOP3.LUT R0, R14, 0x20, RZ, 0x3c, !PT ;  /* 0x000000200e007812 */ /* 0x000fc400078e3cff */
[----:B------:R-:W-:Y:S02]  /*2dec0*/  IADD3.X R82, PT, PT, R82, UR14, RZ, P4, !PT ;  /* 0x0000000e52527c10 */ /* 0x000fe4000a7fe4ff */
[----:B------:R-:W-:Y:S01]  /*2ded0*/  IADD3 R89, P5, PT, R89, UR13, RZ ;  /* 0x0000000d59597c10 */ /* 0x000fe2000ffbe0ff */
[----:B------:R1:W-:Y:S01]  /*2dee0*/  LDGSTS.E [R124+0x17c00], desc[UR22][R126.64], P3 ;  /* 0x17c000007e7c7fae */ /* 0x0003e200099a1016 */
[----:B------:R-:W-:Y:S02]  /*2def0*/  IADD3 R11, P4, PT, R11, UR13, RZ ;  /* 0x0000000d0b0b7c10 */ /* 0x000fe4000ff9e0ff */
[----:B------:R-:W-:Y:S02]  /*2df00*/  IADD3.X R90, PT, PT, R90, UR14, RZ, P5, !PT ;  /* 0x0000000e5a5a7c10 */ /* 0x000fe4000affe4ff */
[----:B------:R-:W-:Y:S01]  /*2df10*/  IADD3.X R9, PT, PT, R9, UR14, RZ, P4, !PT ;  /* 0x0000000e09097c10 */ /* 0x000fe2000a7fe4ff */
[----:B-1----:R-:W-:Y:S02]  /*2df20*/  VIADD R124, R0, UR5 ;  /* 0x00000005007c7c36 */ /* 0x002fe40008000000 */
[----:B------:R-:W-:-:S02]  /*2df30*/  IMAD.MOV.U32 R126, RZ, RZ, R81 ;  /* 0x000000ffff7e7224 */ /* 0x000fc400078e0051 */
[----:B------:R-:W-:Y:S01]  /*2df40*/  IMAD.MOV.U32 R127, RZ, RZ, R82 ;  /* 0x000000ffff7f7224 */ /* 0x000fe200078e0052 */
[----:B------:R-:W-:Y:S01]  /*2df50*/  IADD3 R10, P5, PT, R10, UR13, RZ ;  /* 0x0000000d0a0a7c10 */ /* 0x000fe2000ffbe0ff */
[----:B------:R-:W2:Y:S04]  /*2df60*/  LDL.LU R0, [R1+0x78] ;  /* 0x0000780001007983 */ /* 0x000ea80000300800 */
[----:B------:R1:W-:Y:S01]  /*2df70*/  LDGSTS.E [R124+0x100], desc[UR22][R126.64], P3 ;  /* 0x001000007e7c7fae */ /* 0x0003e200099a1016 */
[----:B------:R-:W-:Y:S02]  /*2df80*/  IADD3.X R8, PT, PT, R8, UR14, RZ, P5, !PT ;  /* 0x0000000e08087c10 */ /* 0x000fe4000affe4ff */
[----:B------:R-:W-:Y:S01]  /*2df90*/  IADD3 R7, P4, PT, R7, UR13, RZ ;  /* 0x0000000d07077c10 */ /* 0x000fe2000ff9e0ff */
[----:B------:R-:W2:Y:S01]  /*2dfa0*/  LDL.LU R16, [R1+0x98] ;  /* 0x0000980001107983 */ /* 0x000ea20000300800 */
[----:B-1----:R-:W-:-:S02]  /*2dfb0*/  IMAD.MOV.U32 R126, RZ, RZ, R89 ;  /* 0x000000ffff7e7224 */ /* 0x002fc400078e0059 */
        /* <DEDUP_REMOVED lines=93> */
[----:B----4-:R-:W-:Y:S01]  /*2e590*/  IADD3 R13, P5, PT, R13, UR13, RZ ;  /* 0x0000000d0d0d7c10 */ /* 0x010fe2000ffbe0ff */
[----:B-1----:R-:W-:Y:S02]  /*2e5a0*/  IMAD.MOV.U32 R126, RZ, RZ, R235 ;  /* 0x000000ffff7e7224 */ /* 0x002fe400078e00eb */
[----:B------:R-:W-:-:S05]  /*2e5b0*/  IMAD.MOV.U32 R127, RZ, RZ, R234 ;  /* 0x000000ffff7f7224 */ /* 0x000fca00078e00ea */
[----:B------:R1:W-:Y:S01]  /*2e5c0*/  LDGSTS.E [R124+0x5100], desc[UR22][R126.64], P3 ;  /* 0x051000007e7c7fae */ /* 0x0003e200099a1016 */
[----:B--2---:R-:W-:Y:S02]  /*2e5d0*/  IADD3.X R17, PT, PT, R17, UR14, RZ, P5, !PT ;  /* 0x0000000e11117c10 */ /* 0x004fe4000affe4ff */
[----:B------:R-:W-:Y:S01]  /*2e5e0*/  IADD3 R12, P4, PT, R12, UR13, RZ ;  /* 0x0000000d0c0c7c10 */ /* 0x000fe2000ff9e0ff */
[----:B-1----:R-:W-:Y:S02]  /*2e5f0*/  IMAD.MOV.U32 R126, RZ, RZ, R243 ;  /* 0x000000ffff7e7224 */ /* 0x002fe400078e00f3 */
[----:B------:R-:W-:-:S05]  /*2e600*/  IMAD.MOV.U32 R127, RZ, RZ, R242 ;  /* 0x000000ffff7f7224 */ /* 0x000fca00078e00f2 */
[----:B------:R1:W-:Y:S01]  /*2e610*/  LDGSTS.E [R124+0x5500], desc[UR22][R126.64], P3 ;  /* 0x055000007e7c7fae */ /* 0x0003e200099a1016 */
[----:B---3--:R-:W-:-:S03]  /*2e620*/  IADD3.X R15, PT, PT, R15, UR14, RZ, P4, !PT ;  /* 0x0000000e0f0f7c10 */ /* 0x008fc6000a7fe4ff */
[----:B------:R2:W-:Y:S01]  /*2e630*/  STL [R1+0x18], R13 ;  /* 0x0000180d01007387 */ /* 0x0005e20000100800 */
[----:B-1----:R-:W-:Y:S02]  /*2e640*/  IMAD.MOV.U32 R126, RZ, RZ, R251 ;  /* 0x000000ffff7e7224 */ /* 0x002fe400078e00fb */
[----:B------:R-:W-:Y:S01]  /*2e650*/  IMAD.MOV.U32 R127, RZ, RZ, R250 ;  /* 0x000000ffff7f7224 */ /* 0x000fe200078e00fa */
[----:B------:R1:W-:Y:S01]  /*2e660*/  STL [R1+0x14], R17 ;  /* 0x0000141101007387 */ /* 0x0003e20000100800 */
[----:B------:R-:W-:-:S03]  /*2e670*/  IADD3 R18, P5, PT, R18, UR13, RZ ;  /* 0x0000000d12127c10 */ /* 0x000fc6000ffbe0ff */
[----:B------:R3:W-:Y:S01]  /*2e680*/  LDGSTS.E [R124+0x5900], desc[UR22][R126.64], P3 ;  /* 0x059000007e7c7fae */ /* 0x0007e200099a1016 */
[----:B------:R-:W-:Y:S01]  /*2e690*/  IADD3.X R48, PT, PT, R48, UR14, RZ, P5, !PT ;  /* 0x0000000e30307c10 */ /* 0x000fe2000affe4ff */
[----:B---3--:R-:W-:Y:S02]  /*2e6a0*/  IMAD.MOV.U32 R126, RZ, RZ, R13 ;  /* 0x000000ffff7e7224 */ /* 0x008fe400078e000d */
        /* <DEDUP_REMOVED lines=333> */
[----:B------:R-:W-:-:S03]  /*2fb80*/  IADD3.X R12, PT, PT, R12, UR14, RZ, P5, !PT ;  /* 0x0000000e0c0c7c10 */ /* 0x000fc6000affe4ff */
[----:B------:R-:W-:Y:S01]  /*2fb90*/  STL [R1+0x498], R238 ;  /* 0x000498ee01007387 */ /* 0x000fe20000100800 */
[----:B-1----:R-:W-:Y:S02]  /*2fba0*/  IMAD.MOV.U32 R126, RZ, RZ, R16 ;  /* 0x000000ffff7e7224 */ /* 0x002fe400078e0010 */
[----:B------:R-:W-:Y:S01]  /*2fbb0*/  IMAD.MOV.U32 R127, RZ, RZ, R17 ;  /* 0x000000ffff7f7224 */ /* 0x000fe200078e0011 */
[----:B------:R-:W-:Y:S04]  /*2fbc0*/  STL [R1+0x494], R246 ;  /* 0x000494f601007387 */ /* 0x000fe80000100800 */
[----:B------:R1:W-:Y:S04]  /*2fbd0*/  LDGSTS.E [R124+0x17500], desc[UR22][R126.64], P3 ;  /* 0x175000007e7c7fae */ /* 0x0003e800099a1016 */
[----:B------:R-:W-:Y:S04]  /*2fbe0*/  STL [R1+0x4b8], R18 ;  /* 0x0004b81201007387 */ /* 0x000fe80000100800 */
[----:B------:R-:W-:Y:S01]  /*2fbf0*/  STL [R1+0x4b4], R48 ;  /* 0x0004b43001007387 */ /* 0x000fe20000100800 */
[----:B-1----:R-:W-:-:S02]  /*2fc00*/  IMAD.MOV.U32 R126, RZ, RZ, R13 ;  /* 0x000000ffff7e7224 */ /* 0x002fc400078e000d */
[----:B------:R-:W-:Y:S01]  /*2fc10*/  IMAD.MOV.U32 R127, RZ, RZ, R15 ;  /* 0x000000ffff7f7224 */ /* 0x000fe200078e000f */
[----:B------:R-:W-:Y:S04]  /*2fc20*/  STL [R1+0x4d8], R16 ;  /* 0x0004d81001007387 */ /* 0x000fe80000100800 */
[----:B------:R-:W-:Y:S04]  /*2fc30*/  STL [R1+0x4d4], R17 ;  /* 0x0004d41101007387 */ /* 0x000fe80000100800 */
[----:B------:R-:W-:Y:S04]  /*2fc40*/  STL [R1+0x4f8], R13 ;  /* 0x0004f80d01007387 */ /* 0x000fe80000100800 */
[----:B------:R-:W-:Y:S04]  /*2fc50*/  STL [R1+0x4f4], R15 ;  /* 0x0004f40f01007387 */ /* 0x000fe80000100800 */
[----:B------:R1:W-:Y:S04]  /*2fc60*/  LDGSTS.E [R124+0x17900], desc[UR22][R126.64], P3 ;  /* 0x179000007e7c7fae */ /* 0x0003e800099a1016 */
[----:B------:R2:W-:Y:S01]  /*2fc70*/  STL [R1+0x518], R0 ;  /* 0x0005180001007387 */ /* 0x0005e20000100800 */
[----:B-1----:R-:W-:-:S02]  /*2fc80*/  IMAD.MOV.U32 R126, RZ, RZ, R0 ;  /* 0x000000ffff7e7224 */ /* 0x002fc400078e0000 */
[----:B------:R-:W-:Y:S01]  /*2fc90*/  IMAD.MOV.U32 R127, RZ, RZ, R12 ;  /* 0x000000ffff7f7224 */ /* 0x000fe200078e000c */
[----:B--2---:R-:W-:Y:S01]  /*2fca0*/  LOP3.LUT R0, R14, 0x40, RZ, 0x3c, !PT ;  /* 0x000000400e007812 */ /* 0x004fe200078e3cff */
[----:B------:R1:W-:Y:S04]  /*2fcb0*/  STL [R1+0x514], R12 ;  /* 0x0005140c01007387 */ /* 0x0003e80000100800 */
[----:B------:R2:W-:Y:S02]  /*2fcc0*/  LDGSTS.E [R124+0x17d00], desc[UR22][R126.64], P3 ;  /* 0x17d000007e7c7fae */ /* 0x0005e400099a1016 */
[----:B--2---:R-:W-:Y:S02]  /*2fcd0*/  VIADD R124, R0, UR5 ;  /* 0x00000005007c7c36 */ /* 0x004fe40008000000 */
[----:B------:R-:W2:Y:S04]  /*2fce0*/  LDL.LU R0, [R1] ;  /* 0x0000000001007983 */ /* 0x000ea80000300800 */
[----:B------:R-:W3:Y:S04]  /*2fcf0*/  LDL.LU R17, [R1+0x1c] ;  /* 0x00001c0001117983 */ /* 0x000ee80000300800 */
[----:B------:R-:W4:Y:S04]  /*2fd00*/  LDL.LU R13, [R1+0x20] ;  /* 0x00002000010d7983 */ /* 0x000f280000300800 */
[----:B------:R-:W2:Y:S04]  /*2fd10*/  LDL.LU R15, [R1+0x3c] ;  /* 0x00003c00010f7983 */ /* 0x000ea80000300800 */
[----:B-1----:R-:W2:Y:S04]  /*2fd20*/  LDL.LU R12, [R1+0x40] ;  /* 0x00004000010c7983 */ /* 0x002ea80000300800 */
[----:B------:R-:W2:Y:S04]  /*2fd30*/  LDL.LU R48, [R1+0x5c] ;  /* 0x00005c0001307983 */ /* 0x000ea80000300800 */
[----:B------:R-:W2:Y:S01]  /*2fd40*/  LDL.LU R18, [R1+0x60] ;  /* 0x0000600001127983 */ /* 0x000ea20000300800 */
[----:B------:R-:W-:-:S02]  /*2fd50*/  IADD3 R123, P4, PT, R123, UR13, RZ ;  /* 0x0000000d7b7b7c10 */ /* 0x000fc4000ff9e0ff */
[----:B------:R-:W-:Y:S02]  /*2fd60*/  IADD3 R83, P5, PT, R83, UR13, RZ ;  /* 0x0000000d53537c10 */ /* 0x000fe4000ffbe0ff */
[----:B------:R-:W-:Y:S01]  /*2fd70*/  IADD3.X R91, PT, PT, R91, UR14, RZ, P4, !PT ;  /* 0x0000000e5b5b7c10 */ /* 0x000fe2000a7fe4ff */
[----:B------:R-:W-:Y:S01]  /*2fd80*/  IMAD.MOV.U32 R126, RZ, RZ, R123 ;  /* 0x000000ffff7e7224 */ /* 0x000fe200078e007b */
[----:B------:R-:W-:-:S03]  /*2fd90*/  IADD3.X R84, PT, PT, R84, UR14, RZ, P5, !PT ;  /* 0x0000000e54547c10 */ /* 0x000fc6000affe4ff */
[----:B------:R-:W-:Y:S01]  /*2fda0*/  IMAD.MOV.U32 R127, RZ, RZ, R91 ;  /* 0x000000ffff7f7224 */ /* 0x000fe200078e005b */
[----:B------:R-:W-:-:S04]  /*2fdb0*/  IADD3 R121, P4, PT, R121, UR13, RZ ;  /* 0x0000000d79797c10 */ /* 0x000fc8000ff9e0ff */
[----:B------:R1:W-:Y:S01]  /*2fdc0*/  LDGSTS.E [R124+0x200], desc[UR22][R126.64], P3 ;  /* 0x002000007e7c7fae */ /* 0x0003e200099a1016 */
[----:B------:R-:W-:Y:S02]  /*2fdd0*/  IADD3.X R102, PT, PT, R102, UR14, RZ, P4, !PT ;  /* 0x0000000e66667c10 */ /* 0x000fe4000a7fe4ff */
[----:B------:R-:W-:Y:S02]  /*2fde0*/  IADD3 R103, P4, PT, R103, UR13, RZ ;  /* 0x0000000d67677c10 */ /* 0x000fe4000ff9e0ff */
[----:B------:R-:W-:Y:S01]  /*2fdf0*/  IADD3 R96, P5, PT, R96, UR13, RZ ;  /* 0x0000000d60607c10 */ /* 0x000fe2000ffbe0ff */
[----:B-1----:R-:W-:Y:S02]  /*2fe00*/  IMAD.MOV.U32 R126, RZ, RZ, R83 ;  /* 0x000000ffff7e7224 */ /* 0x002fe400078e0053 */
[----:B------:R-:W-:Y:S01]  /*2fe10*/  IMAD.MOV.U32 R127, RZ, RZ, R84 ;  /* 0x000000ffff7f7224 */ /* 0x000fe200078e0054 */
[----:B------:R-:W-:-:S04]  /*2fe20*/  IADD3.X R114, PT, PT, R114, UR14, RZ, P4, !PT ;  /* 0x0000000e72727c10 */ /* 0x000fc8000a7fe4ff */
        /* <DEDUP_REMOVED lines=9> */
[----:B------:R-:W-:Y:S01]  /*2fec0*/  IADD3 R133, P5, PT, R133, UR13, RZ ;  /* 0x0000000d85857c10 */ /* 0x000fe2000ffbe0ff */
[----:B------:R-:W-:Y:S01]  /*2fed0*/  LDGSTS.E [R124+0xe00], desc[UR22][R96.64], P3 ;  /* 0x00e00000607c7fae */ /* 0x000fe200099a1016 */
[----:B-1----:R-:W-:Y:S02]  /*2fee0*/  IMAD.MOV.U32 R126, RZ, RZ, R103 ;  /* 0x000000ffff7e7224 */ /* 0x002fe400078e0067 */
[----:B------:R-:W-:Y:S01]  /*2fef0*/  IMAD.MOV.U32 R127, RZ, RZ, R114 ;  /* 0x000000ffff7f7224 */ /* 0x000fe200078e0072 */
[----:B------:R-:W-:-:S04]  /*2ff00*/  IADD3.X R132, PT, PT, R132, UR14, RZ, P5, !PT ;  /* 0x0000000e84847c10 */ /* 0x000fc8000affe4ff */
[----:B------:R1:W-:Y:S01]  /*2ff10*/  LDGSTS.E [R124+0x1200], desc[UR22][R126.64], P3 ;  /* 0x012000007e7c7fae */ /* 0x0003e200099a1016 */
[----:B------:R-:W-:-:S03]  /*2ff20*/  IADD3 R141, P4, PT, R141, UR13, RZ ;  /* 0x0000000d8d8d7c10 */ /* 0x000fc6000ff9e0ff */
[----:B------:R-:W-:Y:S01]  /*2ff30*/  LDGSTS.E [R124+0x1600], desc[UR22][R108.64], P3 ;  /* 0x016000006c7c7fae */ /* 0x000fe200099a1016 */
[----:B------:R-:W-:Y:S01]  /*2ff40*/  IADD3.X R140, PT, PT, R140, UR14, RZ, P4, !PT ;  /* 0x0000000e8c8c7c10 */ /* 0x000fe2000a7fe4ff */
[----:B-1----:R-:W-:Y:S02]  /*2ff50*/  IMAD.MOV.U32 R126, RZ, RZ, R115 ;  /* 0x000000ffff7e7224 */ /* 0x002fe400078e0073 */
[----:B------:R-:W-:Y:S01]  /*2ff60*/  IMAD.MOV.U32 R127, RZ, RZ, R119 ;  /* 0x000000ffff7f7224 */ /* 0x000fe200078e0077 */
[----:B------:R-:W-:-:S04]  /*2ff70*/  IADD3 R149, P5, PT, R149, UR13, RZ ;  /* 0x0000000d95957c10 */ /* 0x000fc8000ffbe0ff */
        /* <DEDUP_REMOVED lines=71> */
[----:B---3--:R-:W-:-:S03]  /*303f0*/  IADD3.X R17, PT, PT, R17, UR14, RZ, P5, !PT ;  /* 0x0000000e11117c10 */ /* 0x008fc6000affe4ff */
[----:B------:R2:W-:Y:S01]  /*30400*/  STL [R1], R0 ;  /* 0x0000000001007387 */ /* 0x0005e20000100800 */
[----:B-1----:R-:W-:Y:S02]  /*30410*/  IMAD.MOV.U32 R126, RZ, RZ, R245 ;  /* 0x000000ffff7e7224 */ /* 0x002fe400078e00f5 */
[----:B------:R-:W-:Y:S01]  /*30420*/  IMAD.MOV.U32 R127, RZ, RZ, R244 ;  /* 0x000000ffff7f7224 */ /* 0x000fe200078e00f4 */
[----:B------:R1:W-:Y:S04]  /*30430*/  STL [R1+0x20], R13 ;  /* 0x0000200d01007387 */ /* 0x0003e80000100800 */
[----:B------:R3:W-:Y:S01]  /*30440*/  LDGSTS.E [R124+0x5600], desc[UR22][R126.64], P3 ;  /* 0x056000007e7c7fae */ /* 0x0007e200099a1016 */
[----:B------:R-:W-:Y:S02]  /*30450*/  IADD3 R12, P4, PT, R12, UR13, RZ ;  /* 0x0000000d0c0c7c10 */ /* 0x000fe4000ff9e0ff */
[----:B------:R-:W-:-:S02]  /*30460*/  IADD3 R18, P5, PT, R18, UR13, RZ ;  /* 0x0000000d12127c10 */ /* 0x000fc4000ffbe0ff */
[----:B------:R-:W-:Y:S01]  /*30470*/  IADD3.X R15, PT, PT, R15, UR14, RZ, P4, !PT ;  /* 0x0000000e0f0f7c10 */ /* 0x000fe2000a7fe4ff */
[----:B---3--:R-:W-:Y:S02]  /*30480*/  IMAD.MOV.U32 R126, RZ, RZ, R0 ;  /* 0x000000ffff7e7224 */ /* 0x008fe400078e0000 */
[----:B------:R-:W-:Y:S01]  /*30490*/  IMAD.MOV.U32 R127, RZ, RZ, R252 ;  /* 0x000000ffff7f7224 */ /* 0x000fe200078e00fc */
[----:B--2---:R-:W2:Y:S04]  /*304a0*/  LDL.LU R0, [R1+0x80] ;  /* 0x0000800001007983 */ /* 0x004ea80000300800 */
[----:B------:R3:W-:Y:S04]  /*304b0*/  STL [R1+0x1c], R17 ;  /* 0x00001c1101007387 */ /* 0x0007e80000100800 */
[----:B------:R4:W-:Y:S04]  /*304c0*/  LDGSTS.E [R124+0x5a00], desc[UR22][R126.64], P3 ;  /* 0x05a000007e7c7fae */ /* 0x0009e800099a1016 */
[----:B------:R-:W2:Y:S01]  /*304d0*/  LDL.LU R16, [R1+0xa0] ;  /* 0x0000a00001107983 */ /* 0x000ea20000300800 */
[----:B------:R-:W-:Y:S01]  /*304e0*/  IADD3.X R48, PT, PT, R48, UR14, RZ, P5, !PT ;  /* 0x0000000e30307c10 */ /* 0x000fe2000affe4ff */
[----:B----4-:R-:W-:-:S02]  /*304f0*/  IMAD.MOV.U32 R126, RZ, RZ, R13 ;  /* 0x000000ffff7e7224 */ /* 0x010fc400078e000d */
[----:B------:R-:W-:Y:S01]  /*30500*/  IMAD.MOV.U32 R127, RZ, RZ, R17 ;  /* 0x000000ffff7f7224 */ /* 0x000fe200078e0011 */
[----:B-1----:R-:W4:Y:S04]  /*30510*/  LDL.LU R13, [R1+0x7c] ;  /* 0x00007c00010d7983 */ /* 0x002f280000300800 */
[----:B---3--:R-:W3:Y:S04]  /*30520*/  LDL.LU R17, [R1+0x9c] ;  /* 0x00009c0001117983 */ /* 0x008ee80000300800 */
[----:B------:R1:W-:Y:S04]  /*30530*/  LDGSTS.E [R124+0x5e00], desc[UR22][R126.64], P3 ;  /* 0x05e000007e7c7fae */ /* 0x0003e800099a1016 */
[----:B------:R1:W-:Y:S04]  /*30540*/  STL [R1+0x40], R12 ;  /* 0x0000400c01007387 */ /* 0x0003e80000100800 */
[----:B------:R1:W-:Y:S02]  /*30550*/  STL [R1+0x3c], R15 ;  /* 0x00003c0f01007387 */ /* 0x0003e40000100800 */
[----:B-1----:R-:W-:-:S02]  /*30560*/  IMAD.MOV.U32 R126, RZ, RZ, R12 ;  /* 0x000000ffff7e7224 */ /* 0x002fc400078e000c */
[----:B------:R-:W-:Y:S01]  /*30570*/  IMAD.MOV.U32 R127, RZ, RZ, R15 ;  /* 0x000000ffff7f7224 */ /* 0x000fe200078e000f */
[----:B------:R1:W-:Y:S04]  /*30580*/  STL [R1+0x60], R18 ;  /* 0x0000601201007387 */ /* 0x0003e80000100800 */
[----:B------:R-:W3:Y:S04]  /*30590*/  LDL.LU R12, [R1+0xc0] ;  /* 0x0000c000010c7983 */ /* 0x000ee80000300800 */
[----:B------:R1:W-:Y:S04]  /*305a0*/  STL [R1+0x5c], R48 ;  /* 0x00005c3001007387 */ /* 0x0003e80000100800 */
[----:B------:R1:W-:Y:S04]  /*305b0*/  LDGSTS.E [R124+0x6200], desc[UR22][R126.64], P3 ;  /* 0x062000007e7c7fae */ /* 0x0003e800099a1016 */
[----:B------:R-:W3:Y:S01]  /*305c0*/  LDL.LU R15, [R1+0xe0] ;  /* 0x0000e000010f7983 */ /* 0x000ee20000300800 */
[----:B-1----:R-:W-:-:S03]  /*305d0*/  IMAD.MOV.U32 R126, RZ, RZ, R18 ;  /* 0x000000ffff7e7224 */ /* 0x002fc600078e0012 */
[----:B------:R-:W3:Y:S01]  /*305e0*/  LDL.LU R18, [R1+0xbc] ;  /* 0x0000bc0001127983 */ /* 0x000ee20000300800 */
[----:B------:R-:W-:-:S03]  /*305f0*/  IMAD.MOV.U32 R127, RZ, RZ, R48 ;  /* 0x000000ffff7f7224 */ /* 0x000fc600078e0030 */
[----:B------:R-:W3:Y:S04]  /*30600*/  LDL.LU R48, [R1+0xdc] ;  /* 0x0000dc0001307983 */ /* 0x000ee80000300800 */
[----:B------:R1:W-:Y:S01]  /*30610*/  LDGSTS.E [R124+0x6600], desc[UR22][R126.64], P3 ;  /* 0x066000007e7c7fae */ /* 0x0003e200099a1016 */
[----:B--2---:R-:W-:-:S05]  /*30620*/  IADD3 R0, P4, PT, R0, UR13, RZ ;  /* 0x0000000d00007c10 */ /* 0x004fca000ff9e0ff */
[----:B------:R2:W-:Y:S01]  /*30630*/  STL [R1+0x80], R0 ;  /* 0x0000800001007387 */ /* 0x0005e20000100800 */
[----:B-1----:R-:W-:Y:S01]  /*30640*/  IMAD.MOV.U32 R126, RZ, RZ, R0 ;  /* 0x000000ffff7e7224 */ /* 0x002fe200078e0000 */
[----:B------:R-:W-:Y:S02]  /*30650*/  IADD3 R16, P5, PT, R16, UR13, RZ ;  /* 0x0000000d10107c10 */ /* 0x000fe4000ffbe0ff */
[----:B----4-:R-:W-:Y:S02]  /*30660*/  IADD3.X R13, PT, PT, R13, UR14, RZ, P4, !PT ;  /* 0x0000000e0d0d7c10 */ /* 0x010fe4000a7fe4ff */
[----:B---3--:R-:W-:-:S03]  /*30670*/  IADD3.X R17, PT, PT, R17, UR14, RZ, P5, !PT ;  /* 0x0000000e11117c10 */ /* 0x008fc6000affe4ff */
[----:B------:R-:W-:Y:S01]  /*30680*/  IMAD.MOV.U32 R127, RZ, RZ, R13 ;  /* 0x000000ffff7f7224 */ /* 0x000fe200078e000d */
[----:B------:R1:W-:Y:S04]  /*30690*/  STL [R1+0x7c], R13 ;  /* 0x00007c0d01007387 */ /* 0x0003e80000100800 */
[----:B------:R3:W-:Y:S04]  /*306a0*/  STL [R1+0xa0], R16 ;  /* 0x0000a01001007387 */ /* 0x0007e80000100800 */
[----:B--2---:R-:W2:Y:S04]  /*306b0*/  LDL.LU R0, [R1+0x100] ;  /* 0x0001000001007983 */ /* 0x004ea80000300800 */
[----:B------:R4:W-:Y:S04]  /*306c0*/  STL [R1+0x9c], R17 ;  /* 0x00009c1101007387 */ /* 0x0009e80000100800 */
[----:B------:R4:W-:Y:S04]  /*306d0*/  LDGSTS.E [R124+0x6a00], desc[UR22][R126.64], P3 ;  /* 0x06a000007e7c7fae */ /* 0x0009e800099a1016 */
[----:B-1----:R-:W2:Y:S01]  /*306e0*/  LDL.LU R13, [R1+0x120] ;  /* 0x00012000010d7983 */ /* 0x002ea20000300800 */
[----:B------:R-:W-:Y:S01]  /*306f0*/  IADD3 R12, P4, PT, R12, UR13, RZ ;  /* 0x0000000d0c0c7c10 */ /* 0x000fe2000ff9e0ff */
[----:B----4-:R-:W-:-:S02]  /*30700*/  IMAD.MOV.U32 R126, RZ, RZ, R16 ;  /* 0x000000ffff7e7224 */ /* 0x010fc400078e0010 */
[----:B------:R-:W-:Y:S01]  /*30710*/  IMAD.MOV.U32 R127, RZ, RZ, R17 ;  /* 0x000000ffff7f7224 */ /* 0x000fe200078e0011 */
[----:B---3--:R-:W3:Y:S01]  /*30720*/  LDL.LU R16, [R1+0xfc] ;  /* 0x0000fc0001107983 */ /* 0x008ee20000300800 */
        /* <DEDUP_REMOVED lines=19> */
[----:B--2---:R-:W-:-:S05]  /*30860*/  IADD3 R0, P4, PT, R0, UR13, RZ ;  /* 0x0000000d00007c10 */ /* 0x004fca000ff9e0ff */
[----:B------:R2:W-:Y:S01]  /*30870*/  STL [R1+0x100], R0 ;  /* 0x0001000001007387 */ /* 0x0005e20000100800 */
[----:B-1----:R-:W-:Y:S01]  /*30880*/  IMAD.MOV.U32 R126, RZ, RZ, R0 ;  /* 0x000000ffff7e7224 */ /* 0x002fe200078e0000 */
[----:B------:R-:W-:Y:S02]  /*30890*/  IADD3 R13, P5, PT, R13, UR13, RZ ;  /* 0x0000000d0d0d7c10 */ /* 0x000fe4000ffbe0ff */
[----:B---3--:R-:W-:Y:S02]  /*308a0*/  IADD3.X R16, PT, PT, R16, UR14, RZ, P4, !PT ;  /* 0x0000000e10107c10 */ /* 0x008fe4000a7fe4ff */
[----:B----4-:R-:W-:-:S03]  /*308b0*/  IADD3.X R17, PT, PT, R17, UR14, RZ, P5, !PT ;  /* 0x0000000e11117c10 */ /* 0x010fc6000affe4ff */
        /* <DEDUP_REMOVED lines=8> */
[----:B---3--:R-:W-:-:S02]  /*30940*/  IMAD.MOV.U32 R126, RZ, RZ, R13 ;  /* 0x000000ffff7e7224 */ /* 0x008fc400078e000d */
[----:B------:R-:W-:Y:S01]  /*30950*/  IMAD.MOV.U32 R127, RZ, RZ, R17 ;  /* 0x000000ffff7f7224 */ /* 0x000fe200078e0011 */
[----:B------:R-:W3:Y:S01]  /*30960*/  LDL.LU R13, [R1+0x17c] ;  /* 0x00017c00010d7983 */ /* 0x000ee20000300800 */
        /* <DEDUP_REMOVED lines=128> */
[----:B-1----:R-:W-:Y:S01]  /*31170*/  IMAD.MOV.U32 R126, RZ, RZ, R0 ;  /* 0x000000ffff7e7224 */ /* 0x002fe200078e0000 */
[----:B------:R-:W-:Y:S01]  /*31180*/  STL [R1+0x300], R0 ;  /* 0x0003000001007387 */ /* 0x000fe20000100800 */
[----:B------:R-:W-:Y:S02]  /*31190*/  IADD3 R13, P5, PT, R13, UR13, RZ ;  /* 0x0000000d0d0d7c10 */ /* 0x000fe4000ffbe0ff */
[----:B---3--:R-:W-:Y:S02]  /*311a0*/  IADD3.X R16, PT, PT, R16, UR14, RZ, P4, !PT ;  /* 0x0000000e10107c10 */ /* 0x008fe4000a7fe4ff */
        /* <DEDUP_REMOVED lines=57> */
[----:B------:R2:W-:Y:S01]  /*31540*/  STL [R1+0x3e0], R238 ;  /* 0x0003e0ee01007387 */ /* 0x0005e20000100800 */
        /* <DEDUP_REMOVED lines=67> */
[----:B------:R1:W-:Y:S01]  /*31980*/  STL [R1+0x49c], R238 ;  /* 0x00049cee01007387 */ /* 0x0003e20000100800 */
[----:B------:R-:W-:-:S03]  /*31990*/  IADD3 R0, P5, PT, R0, UR13, RZ ;  /* 0x0000000d00007c10 */ /* 0x000fc6000ffbe0ff */
[----:B------:R2:W-:Y:S01]  /*319a0*/  LDGSTS.E [R124+0x16e00], desc[UR22][R126.64], P3 ;  /* 0x16e000007e7c7fae */ /* 0x0005e200099a1016 */
[----:B------:R-:W-:-:S03]  /*319b0*/  IADD3.X R15, PT, PT, R15, UR14, RZ, P4, !PT ;  /* 0x0000000e0f0f7c10 */ /* 0x000fc6000a7fe4ff */
[----:B-1----:R-:W3:Y:S01]  /*319c0*/  LDL.LU R238, [R1+0xe88] ;  /* 0x000e880001ee7983 */ /* 0x002ee20000300800 */
[----:B------:R-:W-:-:S03]  /*319d0*/  IADD3.X R12, PT, PT, R12, UR14, RZ, P5, !PT ;  /* 0x0000000e0c0c7c10 */ /* 0x000fc6000affe4ff */
[----:B------:R-:W4:Y:S01]  /*319e0*/  LDL.LU R246, [R1+0xe84] ;  /* 0x000e840001f67983 */ /* 0x000f220000300800 */
[----:B--2---:R-:W-:Y:S02]  /*319f0*/  IMAD.MOV.U32 R126, RZ, RZ, R18 ;  /* 0x000000ffff7e7224 */ /* 0x004fe400078e0012 */
[----:B------:R-:W-:Y:S01]  /*31a00*/  IMAD.MOV.U32 R127, RZ, RZ, R48 ;  /* 0x000000ffff7f7224 */ /* 0x000fe200078e0030 */
[----:B------:R1:W-:Y:S04]  /*31a10*/  STL [R1+0x4c0], R18 ;  /* 0x0004c01201007387 */ /* 0x0003e80000100800 */
[----:B------:R-:W-:Y:S04]  /*31a20*/  STL [R1+0x4bc], R48 ;  /* 0x0004bc3001007387 */ /* 0x000fe80000100800 */
[----:B------:R2:W-:Y:S04]  /*31a30*/  LDGSTS.E [R124+0x17200], desc[UR22][R126.64], P3 ;  /* 0x172000007e7c7fae */ /* 0x0005e800099a1016 */
[----:B------:R-:W-:Y:S04]  /*31a40*/  STL [R1+0x4e0], R16 ;  /* 0x0004e01001007387 */ /* 0x000fe80000100800 */
[----:B------:R-:W-:Y:S01]  /*31a50*/  STL [R1+0x4dc], R17 ;  /* 0x0004dc1101007387 */ /* 0x000fe20000100800 */
[----:B--2---:R-:W-:-:S02]  /*31a60*/  IMAD.MOV.U32 R126, RZ, RZ, R16 ;  /* 0x000000ffff7e7224 */ /* 0x004fc400078e0010 */
[----:B------:R-:W-:Y:S01]  /*31a70*/  IMAD.MOV.U32 R127, RZ, RZ, R17 ;  /* 0x000000ffff7f7224 */ /* 0x000fe200078e0011 */
[----:B------:R2:W-:Y:S04]  /*31a80*/  STL [R1+0x500], R13 ;  /* 0x0005000d01007387 */ /* 0x0005e80000100800 */
[----:B------:R1:W-:Y:S04]  /*31a90*/  STL [R1+0x4fc], R15 ;  /* 0x0004fc0f01007387 */ /* 0x0003e80000100800 */
[----:B------:R1:W-:Y:S04]  /*31aa0*/  STL [R1+0x520], R0 ;  /* 0x0005200001007387 */ /* 0x0003e80000100800 */
[----:B------:R2:W-:Y:S04]  /*31ab0*/  LDGSTS.E [R124+0x17600], desc[UR22][R126.64], P3 ;  /* 0x176000007e7c7fae */ /* 0x0005e800099a1016 */
[----:B------:R2:W-:Y:S04]  /*31ac0*/  STL [R1+0x51c], R12 ;  /* 0x00051c0c01007387 */ /* 0x0005e80000100800 */
[----:B-1----:R-:W3:Y:S01]  /*31ad0*/  LDL.LU R18, [R1+0x4] ;  /* 0x0000040001127983 */ /* 0x002ee20000300800 */
[----:B--2---:R-:W-:-:S02]  /*31ae0*/  IMAD.MOV.U32 R126, RZ, RZ, R13 ;  /* 0x000000ffff7e7224 */ /* 0x004fc400078e000d */
[----:B------:R-:W-:Y:S01]  /*31af0*/  IMAD.MOV.U32 R127, RZ, RZ, R15 ;  /* 0x000000ffff7f7224 */ /* 0x000fe200078e000f */
[----:B------:R-:W2:Y:S04]  /*31b00*/  LDL.LU R13, [R1+0x8] ;  /* 0x00000800010d7983 */ /* 0x000ea80000300800 */
[----:B------:R1:W-:Y:S04]  /*31b10*/  LDGSTS.E [R124+0x17a00], desc[UR22][R126.64], P3 ;  /* 0x17a000007e7c7fae */ /* 0x0003e800099a1016 */
[----:B------:R-:W2:Y:S04]  /*31b20*/  LDL.LU R48, [R1+0x24] ;  /* 0x0000240001307983 */ /* 0x000ea80000300800 */
[----:B------:R-:W2:Y:S01]  /*31b30*/  LDL.LU R15, [R1+0x28] ;  /* 0x00002800010f7983 */ /* 0x000ea20000300800 */
[----:B-1----:R-:W-:Y:S01]  /*31b40*/  IMAD.MOV.U32 R126, RZ, RZ, R0 ;  /* 0x000000ffff7e7224 */ /* 0x002fe200078e0000 */
[----:B------:R-:W-:Y:S01]  /*31b50*/  LOP3.LUT R0, R14, 0x60, RZ, 0x3c, !PT ;  /* 0x000000600e007812 */ /* 0x000fe200078e3cff */
[----:B------:R-:W-:-:S02]  /*31b60*/  IMAD.MOV.U32 R127, RZ, RZ, R12 ;  /* 0x000000ffff7f7224 */ /* 0x000fc400078e000c */
[----:B------:R-:W2:Y:S04]  /*31b70*/  LDL.LU R12, [R1+0x44] ;  /* 0x00004400010c7983 */ /* 0x000ea80000300800 */
[----:B------:R1:W-:Y:S02]  /*31b80*/  LDGSTS.E [R124+0x17e00], desc[UR22][R126.64], P3 ;  /* 0x17e000007e7c7fae */ /* 0x0003e400099a1016 */
[----:B-1----:R-:W-:Y:S02]  /*31b90*/  VIADD R124, R0, UR5 ;  /* 0x00000005007c7c36 */ /* 0x002fe40008000000 */
[----:B------:R-:W2:Y:S04]  /*31ba0*/  LDL.LU R0, [R1+0x48] ;  /* 0x0000480001007983 */ /* 0x000ea80000300800 */
[----:B------:R-:W2:Y:S04]  /*31bb0*/  LDL.LU R17, [R1+0x64] ;  /* 0x0000640001117983 */ /* 0x000ea80000300800 */
[----:B------:R-:W2:Y:S01]  /*31bc0*/  LDL.LU R16, [R1+0x68] ;  /* 0x0000680001107983 */ /* 0x000ea20000300800 */
[----:B------:R-:W-:-:S02]  /*31bd0*/  IADD3 R85, P5, PT, R85, UR13, RZ ;  /* 0x0000000d55557c10 */ /* 0x000fc4000ffbe0ff */
[----:B------:R-:W-:Y:S02]  /*31be0*/  IADD3 R92, P4, PT, R92, UR13, RZ ;  /* 0x0000000d5c5c7c10 */ /* 0x000fe4000ff9e0ff */
[----:B------:R-:W-:Y:S02]  /*31bf0*/  IADD3.X R86, PT, PT, R86, UR14, RZ, P5, !PT ;  /* 0x0000000e56567c10 */ /* 0x000fe4000affe4ff */
[----:B------:R-:W-:Y:S02]  /*31c00*/  IADD3.X R93, PT, PT, R93, UR14, RZ, P4, !PT ;  /* 0x0000000e5d5d7c10 */ /* 0x000fe4000a7fe4ff */
[----:B------:R-:W-:Y:S01]  /*31c10*/  IADD3 R122, P4, PT, R122, UR13, RZ ;  /* 0x0000000d7a7a7c10 */ /* 0x000fe2000ff9e0ff */
[----:B------:R-:W-:Y:S02]  /*31c20*/  IMAD.MOV.U32 R126, RZ, RZ, R85 ;  /* 0x000000ffff7e7224 */ /* 0x000fe400078e0055 */
[----:B------:R-:W-:Y:S01]  /*31c30*/  IMAD.MOV.U32 R127, RZ, RZ, R86 ;  /* 0x000000ffff7f7224 */ /* 0x000fe200078e0056 */
[----:B------:R-:W-:Y:S01]  /*31c40*/  IADD3.X R104, PT, PT, R104, UR14, RZ, P4, !PT ;  /* 0x0000000e68687c10 */ /* 0x000fe2000a7fe4ff */
[----:B------:R-:W-:Y:S01]  /*31c50*/  LDGSTS.E [R124+0x300], desc[UR22][R92.64], P3 ;  /* 0x003000005c7c7fae */ /* 0x000fe200099a1016 */
[----:B------:R-:W-:-:S02]  /*31c60*/  IADD3 R105, P4, PT, R105, UR13, RZ ;  /* 0x0000000d69697c10 */ /* 0x000fc4000ff9e0ff */
[----:B------:R-:W-:Y:S01]  /*31c70*/  IADD3 R98, P5, PT, R98, UR13, RZ ;  /* 0x0000000d62627c10 */ /* 0x000fe2000ffbe0ff */
[----:B------:R1:W-:Y:S01]  /*31c80*/  LDGSTS.E [R124+0x700], desc[UR22][R126.64], P3 ;  /* 0x007000007e7c7fae */ /* 0x0003e200099a1016 */
[----:B------:R-:W-:Y:S02]  /*31c90*/  IADD3.X R116, PT, PT, R116, UR14, RZ, P4, !PT ;  /* 0x0000000e74747c10 */ /* 0x000fe4000a7fe4ff */
        /* <DEDUP_REMOVED lines=76> */
[----:B---3--:R-:W-:Y:S02]  /*32160*/  IADD3.X R238, PT, PT, R238, UR14, RZ, P4, !PT ;  /* 0x0000000eeeee7c10 */ /* 0x008fe4000a7fe4ff */
[----:B------:R-:W-:Y:S01]  /*32170*/  IADD3 R247, P5, PT, R247, UR13, RZ ;  /* 0x0000000df7f77c10 */ /* 0x000fe2000ffbe0ff */
[----:B-1----:R-:W-:Y:S02]  /*32180*/  IMAD.MOV.U32 R126, RZ, RZ, R223 ;  /* 0x000000ffff7e7224 */ /* 0x002fe400078e00df */
[----:B------:R-:W-:-:S05]  /*32190*/  IMAD.MOV.U32 R127, RZ, RZ, R222 ;  /* 0x000000ffff7f7224 */ /* 0x000fca00078e00de */
[----:B------:R1:W-:Y:S01]  /*321a0*/  LDGSTS.E [R124+0x4b00], desc[UR22][R126.64], P3 ;  /* 0x04b000007e7c7fae */ /* 0x0003e200099a1016 */
[----:B----4-:R-:W-:Y:S02]  /*321b0*/  IADD3.X R246, PT, PT, R246, UR14, RZ, P5, !PT ;  /* 0x0000000ef6f67c10 */ /* 0x010fe4000affe4ff */
[----:B--2---:R-:W-:Y:S01]  /*321c0*/  IADD3 R13, P4, PT, R13, UR13, RZ ;  /* 0x0000000d0d0d7c10 */ /* 0x004fe2000ff9e0ff */
        /* <DEDUP_REMOVED lines=9> */
[----:B------:R2:W-:Y:S01]  /*32260*/  STL [R1+0x8], R13 ;  /* 0x0000080d01007387 */ /* 0x0005e20000100800 */
[----:B-1----:R-:W-:Y:S02]  /*32270*/  IMAD.MOV.U32 R126, RZ, RZ, R247 ;  /* 0x000000ffff7e7224 */ /* 0x002fe400078e00f7 */
[----:B------:R-:W-:Y:S01]  /*32280*/  IMAD.MOV.U32 R127, RZ, RZ, R246 ;  /* 0x000000ffff7f7224 */ /* 0x000fe200078e00f6 */
[----:B------:R1:W-:Y:S04]  /*32290*/  STL [R1+0x4], R18 ;  /* 0x0000041201007387 */ /* 0x0003e80000100800 */
[----:B------:R3:W-:Y:S01]  /*322a0*/  LDGSTS.E [R124+0x5700], desc[UR22][R126.64], P3 ;  /* 0x057000007e7c7fae */ /* 0x0007e200099a1016 */
[----:B------:R-:W-:-:S03]  /*322b0*/  IADD3 R0, P4, PT, R0, UR13, RZ ;  /* 0x0000000d00007c10 */ /* 0x000fc6000ff9e0ff */
[----:B------:R4:W-:Y:S01]  /*322c0*/  STL [R1+0x28], R15 ;  /* 0x0000280f01007387 */ /* 0x0009e20000100800 */
[----:B------:R-:W-:Y:S01]  /*322d0*/  IADD3.X R12, PT, PT, R12, UR14, RZ, P4, !PT ;  /* 0x0000000e0c0c7c10 */ /* 0x000fe2000a7fe4ff */
[----:B---3--:R-:W-:Y:S02]  /*322e0*/  IMAD.MOV.U32 R126, RZ, RZ, R13 ;  /* 0x000000ffff7e7224 */ /* 0x008fe400078e000d */
[----:B------:R-:W-:Y:S01]  /*322f0*/  IMAD.MOV.U32 R127, RZ, RZ, R18 ;  /* 0x000000ffff7f7224 */ /* 0x000fe200078e0012 */
[----:B--2---:R-:W2:Y:S01]  /*32300*/  LDL.LU R13, [R1+0x88] ;  /* 0x00008800010d7983 */ /* 0x004ea20000300800 */
[----:B------:R-:W-:-:S03]  /*32310*/  IADD3 R16, P5, PT, R16, UR13, RZ ;  /* 0x0000000d10107c10 */ /* 0x000fc6000ffbe0ff */
[----:B------:R3:W-:Y:S04]  /*32320*/  STL [R1+0x24], R48 ;  /* 0x0000243001007387 */ /* 0x0007e80000100800 */
[----:B------:R3:W-:Y:S04]  /*32330*/  LDGSTS.E [R124+0x5b00], desc[UR22][R126.64], P3 ;  /* 0x05b000007e7c7fae */ /* 0x0007e800099a1016 */
[----:B-1----:R-:W2:Y:S01]  /*32340*/  LDL.LU R18, [R1+0xa8] ;  /* 0x0000a80001127983 */ /* 0x002ea20000300800 */
[----:B------:R-:W-:Y:S01]  /*32350*/  IADD3.X R17, PT, PT, R17, UR14, RZ, P5, !PT ;  /* 0x0000000e11117c10 */ /* 0x000fe2000affe4ff */
[----:B---3--:R-:W-:-:S02]  /*32360*/  IMAD.MOV.U32 R126, RZ, RZ, R15 ;  /* 0x000000ffff7e7224 */ /* 0x008fc400078e000f */
[----:B------:R-:W-:Y:S01]  /*32370*/  IMAD.MOV.U32 R127, RZ, RZ, R48 ;  /* 0x000000ffff7f7224 */ /* 0x000fe200078e0030 */
[----:B----4-:R-:W3:Y:S04]  /*32380*/  LDL.LU R15, [R1+0x84] ;  /* 0x00008400010f7983 */ /* 0x010ee80000300800 */
[----:B------:R-:W4:Y:S04]  /*32390*/  LDL.LU R48, [R1+0xa4] ;  /* 0x0000a40001307983 */ /* 0x000f280000300800 */
[----:B------:R1:W-:Y:S04]  /*323a0*/  LDGSTS.E [R124+0x5f00], desc[UR22][R126.64], P3 ;  /* 0x05f000007e7c7fae */ /* 0x0003e800099a1016 */
[----:B------:R1:W-:Y:S04]  /*323b0*/  STL [R1+0x48], R0 ;  /* 0x0000480001007387 */ /* 0x0003e80000100800 */
[----:B------:R1:W-:Y:S02]  /*323c0*/  STL [R1+0x44], R12 ;  /* 0x0000440c01007387 */ /* 0x0003e40000100800 */
[----:B-1----:R-:W-:-:S02]  /*323d0*/  IMAD.MOV.U32 R126, RZ, RZ, R0 ;  /* 0x000000ffff7e7224 */ /* 0x002fc400078e0000 */
        /* <DEDUP_REMOVED lines=229> */
[----:B------:R-:W-:Y:S02]  /*33230*/  IADD3 R18, P5, PT, R18, UR13, RZ ;  /* 0x0000000d12127c10 */ /* 0x000fe4000ffbe0ff */
[----:B---3--:R-:W-:Y:S02]  /*33240*/  IADD3.X R15, PT, PT, R15, UR14, RZ, P4, !PT ;  /* 0x0000000e0f0f7c10 */ /* 0x008fe4000a7fe4ff */
[----:B----4-:R-:W-:-:S03]  /*33250*/  IADD3.X R48, PT, PT, R48, UR14, RZ, P5, !PT ;  /* 0x0000000e30307c10 */ /* 0x010fc6000affe4ff */
[----:B------:R-:W-:Y:S01]  /*33260*/  IMAD.MOV.U32 R127, RZ, RZ, R15 ;  /* 0x000000ffff7f7224 */ /* 0x000fe200078e000f */
[----:B------:R-:W-:Y:S04]  /*33270*/  STL [R1+0x388], R13 ;  /* 0x0003880d01007387 */ /* 0x000fe80000100800 */
[----:B------:R1:W-:Y:S04]  /*33280*/  LDGSTS.E [R124+0x14b00], desc[UR22][R126.64], P3 ;  /* 0x14b000007e7c7fae */ /* 0x0003e800099a1016 */
[----:B------:R2:W-:Y:S04]  /*33290*/  STL [R1+0x384], R15 ;  /* 0x0003840f01007387 */ /* 0x0005e80000100800 */
[----:B------:R-:W-:Y:S01]  /*332a0*/  STL [R1+0x3a8], R18 ;  /* 0x0003a81201007387 */ /* 0x000fe20000100800 */
[----:B-1----:R-:W-:-:S02]  /*332b0*/  IMAD.MOV.U32 R126, RZ, RZ, R18 ;  /* 0x000000ffff7e7224 */ /* 0x002fc400078e0012 */
[----:B------:R-:W-:Y:S01]  /*332c0*/  IMAD.MOV.U32 R127, RZ, RZ, R48 ;  /* 0x000000ffff7f7224 */ /* 0x000fe200078e0030 */
[----:B--2---:R-:W2:Y:S01]  /*332d0*/  LDL.LU R15, [R1+0x408] ;  /* 0x00040800010f7983 */ /* 0x004ea20000300800 */
[----:B------:R-:W-:-:S03]  /*332e0*/  IADD3 R0, P4, PT, R0, UR13, RZ ;  /* 0x0000000d00007c10 */ /* 0x000fc6000ff9e0ff */
[----:B------:R1:W-:Y:S04]  /*332f0*/  LDGSTS.E [R124+0x14f00], desc[UR22][R126.64], P3 ;  /* 0x14f000007e7c7fae */ /* 0x0003e800099a1016 */
[----:B------:R3:W-:Y:S04]  /*33300*/  STL [R1+0x3a4], R48 ;  /* 0x0003a43001007387 */ /* 0x0007e80000100800 */
[----:B------:R-:W4:Y:S01]  /*33310*/  LDL.LU R13, [R1+0x428] ;  /* 0x00042800010d7983 */ /* 0x000f220000300800 */
[----:B------:R-:W-:Y:S01]  /*33320*/  IADD3 R12, P5, PT, R12, UR13, RZ ;  /* 0x0000000d0c0c7c10 */ /* 0x000fe2000ffbe0ff */
[----:B-1----:R-:W-:-:S02]  /*33330*/  IMAD.MOV.U32 R126, RZ, RZ, R0 ;  /* 0x000000ffff7e7224 */ /* 0x002fc400078e0000 */
[----:B---3--:R-:W5:Y:S04]  /*33340*/  LDL.LU R48, [R1+0xe80] ;  /* 0x000e800001307983 */ /* 0x008f680000300800 */
[----:B------:R-:W3:Y:S01]  /*33350*/  LDL.LU R18, [R1+0x424] ;  /* 0x0004240001127983 */ /* 0x000ee20000300800 */
[----:B------:R-:W-:Y:S02]  /*33360*/  IADD3.X R16, PT, PT, R16, UR14, RZ, P4, !PT ;  /* 0x0000000e10107c10 */ /* 0x000fe4000a7fe4ff */
[----:B------:R-:W-:-:S03]  /*33370*/  IADD3.X R17, PT, PT, R17, UR14, RZ, P5, !PT ;  /* 0x0000000e11117c10 */ /* 0x000fc6000affe4ff */
[----:B------:R-:W-:Y:S01]  /*33380*/  IMAD.MOV.U32 R127, RZ, RZ, R16 ;  /* 0x000000ffff7f7224 */ /* 0x000fe200078e0010 */
[----:B------:R-:W-:Y:S04]  /*33390*/  STL [R1+0x3c8], R0 ;  /* 0x0003c80001007387 */ /* 0x000fe80000100800 */
[----:B------:R1:W-:Y:S04]  /*333a0*/  STL [R1+0x3c4], R16 ;  /* 0x0003c41001007387 */ /* 0x0003e80000100800 */
[----:B------:R1:W-:Y:S04]  /*333b0*/  LDGSTS.E [R124+0x15300], desc[UR22][R126.64], P3 ;  /* 0x153000007e7c7fae */ /* 0x0003e800099a1016 */
[----:B------:R-:W-:Y:S04]  /*333c0*/  STL [R1+0x3e8], R12 ;  /* 0x0003e80c01007387 */ /* 0x000fe80000100800 */
[----:B-1----:R-:W3:Y:S01]  /*333d0*/  LDL.LU R16, [R1+0x448] ;  /* 0x0004480001107983 */ /* 0x002ee20000300800 */
[----:B------:R-:W-:-:S02]  /*333e0*/  IMAD.MOV.U32 R126, RZ, RZ, R12 ;  /* 0x000000ffff7e7224 */ /* 0x000fc400078e000c */
[----:B------:R-:W-:Y:S01]  /*333f0*/  IMAD.MOV.U32 R127, RZ, RZ, R17 ;  /* 0x000000ffff7f7224 */ /* 0x000fe200078e0011 */
[----:B------:R1:W-:Y:S04]  /*33400*/  STL [R1+0x3e4], R17 ;  /* 0x0003e41101007387 */ /* 0x0003e80000100800 */
[----:B------:R-:W3:Y:S04]  /*33410*/  LDL.LU R0, [R1+0x468] ;  /* 0x0004680001007983 */ /* 0x000ee80000300800 */
[----:B------:R2:W-:Y:S04]  /*33420*/  LDGSTS.E [R124+0x15700], desc[UR22][R126.64], P3 ;  /* 0x157000007e7c7fae */ /* 0x0005e800099a1016 */
[----:B-1----:R-:W5:Y:S04]  /*33430*/  LDL.LU R17, [R1+0xe7c] ;  /* 0x000e7c0001117983 */ /* 0x002f680000300800 */
[----:B------:R-:W3:Y:S04]  /*33440*/  LDL.LU R12, [R1+0x464] ;  /* 0x00046400010c7983 */ /* 0x000ee80000300800 */
[----:B------:R-:W3:Y:S01]  /*33450*/  LDL.LU R127, [R1+0x404] ;  /* 0x00040400017f7983 */ /* 0x000ee20000300800 */
[----:B--2---:R-:W-:-:S05]  /*33460*/  IADD3 R15, P4, PT, R15, UR13, RZ ;  /* 0x0000000d0f0f7c10 */ /* 0x004fca000ff9e0ff */
[----:B------:R-:W-:Y:S01]  /*33470*/  IMAD.MOV.U32 R126, RZ, RZ, R15 ;  /* 0x000000ffff7e7224 */ /* 0x000fe200078e000f */
[----:B----4-:R-:W-:Y:S01]  /*33480*/  IADD3 R13, P5, PT, R13, UR13, RZ ;  /* 0x0000000d0d0d7c10 */ /* 0x010fe2000ffbe0ff */
[----:B------:R1:W-:Y:S03]  /*33490*/  STL [R1+0x408], R15 ;  /* 0x0004080f01007387 */ /* 0x0003e60000100800 */
[----:B---3--:R-:W-:Y:S02]  /*334a0*/  IADD3.X R18, PT, PT, R18, UR14, RZ, P5, !PT ;  /* 0x0000000e12127c10 */ /* 0x008fe4000affe4ff */
[----:B------:R-:W-:-:S05]  /*334b0*/  IADD3.X R127, PT, PT, R127, UR14, RZ, P4, !PT ;  /* 0x0000000e7f7f7c10 */ /* 0x000fca000a7fe4ff */
[----:B------:R2:W-:Y:S04]  /*334c0*/  STL [R1+0x404], R127 ;  /* 0x0004047f01007387 */ /* 0x0005e80000100800 */
[----:B------:R3:W-:Y:S04]  /*334d0*/  LDGSTS.E [R124+0x15b00], desc[UR22][R126.64], P3 ;  /* 0x15b000007e7c7fae */ /* 0x0007e800099a1016 */
[----:B------:R-:W-:Y:S04]  /*334e0*/  STL [R1+0x428], R13 ;  /* 0x0004280d01007387 */ /* 0x000fe80000100800 */
[----:B-1----:R-:W4:Y:S01]  /*334f0*/  LDL.LU R15, [R1+0x4a8] ;  /* 0x0004a800010f7983 */ /* 0x002f220000300800 */
[----:B---3--:R-:W-:-:S02]  /*33500*/  IMAD.MOV.U32 R126, RZ, RZ, R13 ;  /* 0x000000ffff7e7224 */ /* 0x008fc400078e000d */
[----:B--2---:R-:W-:Y:S01]  /*33510*/  IMAD.MOV.U32 R127, RZ, RZ, R18 ;  /* 0x000000ffff7f7224 */ /* 0x004fe200078e0012 */
[----:B------:R1:W-:Y:S04]  /*33520*/  STL [R1+0x424], R18 ;  /* 0x0004241201007387 */ /* 0x0003e80000100800 */
[----:B------:R2:W-:Y:S04]  /*33530*/  LDGSTS.E [R124+0x15f00], desc[UR22][R126.64], P3 ;  /* 0x15f000007e7c7fae */ /* 0x0005e800099a1016 */
[----:B-1----:R-:W3:Y:S04]  /*33540*/  LDL.LU R18, [R1+0x4a4] ;  /* 0x0004a40001127983 */ /* 0x002ee80000300800 */
[----:B------:R-:W3:Y:S04]  /*33550*/  LDL.LU R13, [R1+0x4e8] ;  /* 0x0004e800010d7983 */ /* 0x000ee80000300800 */
[----:B------:R-:W3:Y:S01]  /*33560*/  LDL.LU R127, [R1+0x444] ;  /* 0x00044400017f7983 */ /* 0x000ee20000300800 */
[----:B------:R-:W-:-:S02]  /*33570*/  IADD3 R16, P4, PT, R16, UR13, RZ ;  /* 0x0000000d10107c10 */ /* 0x000fc4000ff9e0ff */
[----:B------:R-:W-:-:S03]  /*33580*/  IADD3 R0, P5, PT, R0, UR13, RZ ;  /* 0x0000000d00007c10 */ /* 0x000fc6000ffbe0ff */
[----:B--2---:R-:W-:Y:S01]  /*33590*/  IMAD.MOV.U32 R126, RZ, RZ, R16 ;  /* 0x000000ffff7e7224 */ /* 0x004fe200078e0010 */
[----:B------:R-:W-:Y:S01]  /*335a0*/  IADD3.X R12, PT, PT, R12, UR14, RZ, P5, !PT ;  /* 0x0000000e0c0c7c10 */ /* 0x000fe2000affe4ff */
[----:B------:R1:W-:Y:S01]  /*335b0*/  STL [R1+0x448], R16 ;  /* 0x0004481001007387 */ /* 0x0003e20000100800 */
[----:B---3--:R-:W-:-:S05]  /*335c0*/  IADD3.X R127, PT, PT, R127, UR14, RZ, P4, !PT ;  /* 0x0000000e7f7f7c10 */ /* 0x008fca000a7fe4ff */
[----:B------:R2:W-:Y:S04]  /*335d0*/  STL [R1+0x444], R127 ;  /* 0x0004447f01007387 */ /* 0x0005e80000100800 */
[----:B------:R3:W-:Y:S04]  /*335e0*/  LDGSTS.E [R124+0x16300], desc[UR22][R126.64], P3 ;  /* 0x163000007e7c7fae */ /* 0x0007e800099a1016 */
[----:B------:R2:W-:Y:S04]  /*335f0*/  STL [R1+0x468], R0 ;  /* 0x0004680001007387 */ /* 0x0005e80000100800 */
[----:B-1----:R-:W4:Y:S01]  /*33600*/  LDL.LU R16, [R1+0x4e4] ;  /* 0x0004e40001107983 */ /* 0x002f220000300800 */
[----:B---3--:R-:W-:-:S02]  /*33610*/  IMAD.MOV.U32 R126, RZ, RZ, R0 ;  /* 0x000000ffff7e7224 */ /* 0x008fc400078e0000 */
[----:B--2---:R-:W-:Y:S01]  /*33620*/  IMAD.MOV.U32 R127, RZ, RZ, R12 ;  /* 0x000000ffff7f7224 */ /* 0x004fe200078e000c */
[----:B------:R1:W-:Y:S04]  /*33630*/  STL [R1+0x464], R12 ;  /* 0x0004640c01007387 */ /* 0x0003e80000100800 */
[----:B------:R-:W2:Y:S04]  /*33640*/  LDL.LU R0, [R1+0x524] ;  /* 0x0005240001007983 */ /* 0x000ea80000300800 */
[----:B------:R3:W-:Y:S04]  /*33650*/  LDGSTS.E [R124+0x16700], desc[UR22][R126.64], P3 ;  /* 0x167000007e7c7fae */ /* 0x0007e800099a1016 */
[----:B-1----:R-:W2:Y:S04]  /*33660*/  LDL.LU R12, [R1+0x528] ;  /* 0x00052800010c7983 */ /* 0x002ea80000300800 */
[----:B------:R-:W2:Y:S04]  /*33670*/  LDL.LU R126, [R1+0x484] ;  /* 0x00048400017e7983 */ /* 0x000ea80000300800 */
[----:B------:R-:W3:Y:S01]  /*33680*/  LDL.LU R127, [R1+0x488] ;  /* 0x00048800017f7983 */ /* 0x000ee20000300800 */
[----:B----4-:R-:W-:-:S04]  /*33690*/  IADD3 R15, P5, PT, R15, UR13, RZ ;  /* 0x0000000d0f0f7c10 */ /* 0x010fc8000ffbe0ff */
[----:B------:R-:W-:Y:S02]  /*336a0*/  IADD3.X R18, PT, PT, R18, UR14, RZ, P5, !PT ;  /* 0x0000000e12127c10 */ /* 0x000fe4000affe4ff */
[----:B---3--:R-:W-:-:S04]  /*336b0*/  IADD3 R127, P4, PT, R127, UR13, RZ ;  /* 0x0000000d7f7f7c10 */ /* 0x008fc8000ff9e0ff */
[----:B--2---:R-:W-:Y:S01]  /*336c0*/  IADD3.X R126, PT, PT, R126, UR14, RZ, P4, !PT ;  /* 0x0000000e7e7e7c10 */ /* 0x004fe2000a7fe4ff */
[----:B------:R1:W-:Y:S04]  /*336d0*/  STL [R1+0x488], R127 ;  /* 0x0004887f01007387 */ /* 0x0003e80000100800 */
[----:B------:R2:W-:Y:S01]  /*336e0*/  STL [R1+0x484], R126 ;  /* 0x0004847e01007387 */ /* 0x0005e20000100800 */
[----:B-1----:R-:W-:-:S04]  /*336f0*/  LOP3.LUT R127, R127, R126, RZ, 0x3c, !PT ;  /* 0x0000007e7f7f7212 */ /* 0x002fc800078e3cff */
[----:B--2---:R-:W-:-:S04]  /*33700*/  LOP3.LUT R126, R127, R126, RZ, 0x3c, !PT ;  /* 0x0000007e7f7e7212 */ /* 0x004fc800078e3cff */
[----:B------:R-:W-:Y:S01]  /*33710*/  LOP3.LUT R127, R127, R126, RZ, 0x3c, !PT ;  /* 0x0000007e7f7f7212 */ /* 0x000fe200078e3cff */
[----:B------:R-:W-:Y:S04]  /*33720*/  STL [R1+0x4a8], R15 ;  /* 0x0004a80f01007387 */ /* 0x000fe80000100800 */
[----:B------:R1:W-:Y:S04]  /*33730*/  LDGSTS.E [R124+0x16b00], desc[UR22][R126.64], P3 ;  /* 0x16b000007e7c7fae */ /* 0x0003e800099a1016 */
[----:B------:R2:W-:Y:S01]  /*33740*/  STL [R1+0x4a4], R18 ;  /* 0x0004a41201007387 */ /* 0x0005e20000100800 */
[----:B-1----:R-:W-:-:S02]  /*33750*/  IMAD.MOV.U32 R126, RZ, RZ, R15 ;  /* 0x000000ffff7e7224 */ /* 0x002fc400078e000f */
[----:B------:R-:W-:Y:S02]  /*33760*/  IMAD.MOV.U32 R127, RZ, RZ, R18 ;  /* 0x000000ffff7f7224 */ /* 0x000fe400078e0012 */
[----:B--2---:R-:W5:Y:S04]  /*33770*/  LDL.LU R18, [R1+0xe78] ;  /* 0x000e780001127983 */ /* 0x004f680000300800 */
[----:B------:R-:W5:Y:S04]  /*33780*/  LDL.LU R15, [R1+0xe74] ;  /* 0x000e7400010f7983 */ /* 0x000f680000300800 */
[----:B------:R1:W-:Y:S04]  /*33790*/  LDGSTS.E [R124+0x16f00], desc[UR22][R126.64], P3 ;  /* 0x16f000007e7c7fae */ /* 0x0003e800099a1016 */
[----:B------:R-:W2:Y:S04]  /*337a0*/  LDL.LU R126, [R1+0x4c4] ;  /* 0x0004c400017e7983 */ /* 0x000ea80000300800 */
[----:B------:R-:W1:Y:S01]  /*337b0*/  LDL.LU R127, [R1+0x4c8] ;  /* 0x0004c800017f7983 */ /* 0x000e620000300800 */
[----:B------:R-:W-:-:S04]  /*337c0*/  IADD3 R13, P5, PT, R13, UR13, RZ ;  /* 0x0000000d0d0d7c10 */ /* 0x000fc8000ffbe0ff */
[----:B------:R-:W-:Y:S02]  /*337d0*/  IADD3.X R16, PT, PT, R16, UR14, RZ, P5, !PT ;  /* 0x0000000e10107c10 */ /* 0x000fe4000affe4ff */
[----:B-1----:R-:W-:-:S04]  /*337e0*/  IADD3 R127, P4, PT, R127, UR13, RZ ;  /* 0x0000000d7f7f7c10 */ /* 0x002fc8000ff9e0ff */
        /* <DEDUP_REMOVED lines=31> */
[----:B------:R1:W-:Y:S01]  /*339e0*/  LDGSTS.E [R124+0x17f00], desc[UR22][R126.64], P3 ;  /* 0x17f000007e7c7fae */ /* 0x0003e200099a1016 */
[----:B------:R-:W2:Y:S01]  /*339f0*/  S2R R12, SR_TID.X ;  /* 0x00000000000c7919 */ /* 0x000ea20000002100 */
[----:B------:R-:W-:Y:S02]  /*33a00*/  UIADD3 UR17, UPT, UPT, UR17, 0x1, URZ ;  /* 0x0000000111117890 */ /* 0x000fe4000fffe0ff */
[----:B------:R-:W-:Y:S01]  /*33a10*/  UIADD3 UR20, UPT, UPT, UR6, 0x1, URZ ;  /* 0x0000000106147890 */ /* 0x000fe2000fffe0ff */
[----:B------:R-:W0:Y:S04]  /*33a20*/  LDGDEPBAR ;  /* 0x00000000000079af */ /* 0x000e280000000000 */
[----:B------:R-:W3:Y:S01]  /*33a30*/  LDL R127, [R1+0x52c] ;  /* 0x00052c00017f7983 */ /* 0x000ee20000100800 */
[----:B------:R-:W-:-:S04]  /*33a40*/  UISETP.GT.AND UP1, UPT, UR17, 0x1, UPT ;  /* 0x000000011100788c */ /* 0x000fc8000bf24270 */
[----:B------:R-:W-:Y:S01]  /*33a50*/  USEL UR5, URZ, 0x1, !UP1 ;  /* 0x00000001ff057887 */ /* 0x000fe2000c800000 */
[----:B-1----:R-:W-:Y:S01]  /*33a60*/  IMAD.U32 R124, RZ, RZ, UR19 ;  /* 0x00000013ff7c7e24 */ /* 0x002fe2000f8e00ff */
[----:B------:R-:W-:Y:S02]  /*33a70*/  USEL UR17, UR17, URZ, !UP1 ;  /* 0x000000ff11117287 */ /* 0x000fe4000c800000 */
[----:B------:R-:W-:Y:S01]  /*33a80*/  ULOP3.LUT UR5, UR19, UR5, URZ, 0x3c, !UPT ;  /* 0x0000000513057292 */ /* 0x000fe2000f8e3cff */
[----:B------:R-:W-:Y:S01]  /*33a90*/  UMOV UR16, UR10 ;  /* 0x0000000a00107c82 */ /* 0x000fe20008000000 */
[----:B--2---:R-:W-:-:S04]  /*33aa0*/  SHF.R.U32.HI R12, RZ, 0x6, R12 ;  /* 0x00000006ff0c7819 */ /* 0x004fc8000001160c */
[----:B------:R-:W-:Y:S02]  /*33ab0*/  SGXT.U32 R12, R12, 0x1 ;  /* 0x000000010c0c781a */ /* 0x000fe40000000000 */
[----:B---3--:R-:W-:Y:S01]  /*33ac0*/  ISETP.NE.U32.AND P3, PT, R127, UR6, PT ;  /* 0x000000067f007c0c */ /* 0x008fe2000bf65070 */
[----:B------:R-:W-:-:S12]  /*33ad0*/  UMOV UR6, UR20 ;  /* 0x0000001400067c82 */ /* 0x000fd80008000000 */
[----:B------:R-:W-:Y:S05]  /*33ae0*/  @P3 BRA `(.L_x_10) ;  /* 0xffffff60005c3947 */ /* 0x000fea000383ffff */
.L_x_7:
[----:B------:R-:W-:Y:S05]  /*33af0*/  @!P2 BRA `(.L_x_11) ;  /* 0x000000000010a947 */ /* 0x000fea0003800000 */
[----:B------:R-:W-:-:S06]  /*33b00*/  USHF.L.U32 UR19, UR19, 0x1f, URZ ;  /* 0x0000001f13137899 */ /* 0x000fcc00080006ff */
[----:B------:R-:W-:-:S04]  /*33b10*/  IMAD.U32 R2, RZ, RZ, UR19 ;  /* 0x00000013ff027e24 */ /* 0x000fc8000f8e00ff */
[----:B------:R-:W2:Y:S02]  /*33b20*/  SYNCS.PHASECHK.TRANS64.TRYWAIT P1, [UR10], R2 ;  /* 0x00000002ff0075a7 */ /* 0x000ea4000802110a */
[----:B--2---:R-:W-:Y:S05]  /*33b30*/  @!P1 BRA `(.L_x_12) ;  /* 0x0000009000e49947 */ /* 0x004fea0003800000 */
.L_x_11:
[----:B------:R-:W-:-:S04]  /*33b40*/  DEPBAR.LE SB0, 0x0 ;  /* 0x000080000000791a */ /* 0x000fc80000000000 */
[----:B------:R-:W-:Y:S06]  /*33b50*/  BAR.SYNC.DEFER_BLOCKING 0x0 ;  /* 0x0000000000007b1d */ /* 0x000fec0000010000 */
[----:B------:R-:W2:Y:S01]  /*33b60*/  LDCU.128 UR12, c[0x0][0x390] ;  /* 0x00007200ff0c77ac */ /* 0x000ea20008000c00 */
[----:B------:R-:W3:Y:S01]  /*33b70*/  S2R R3, SR_TID.X ;  /* 0x0000000000037919 */ /* 0x000ee20000002100 */
[----:B------:R-:W4:Y:S01]  /*33b80*/  LDCU UR4, c[0x0][0x3b4] ;  /* 0x00007680ff0477ac */ /* 0x000f220008000800 */
[----:B------:R-:W1:Y:S01]  /*33b90*/  LDCU UR5, c[0x0][0x39c] ;  /* 0x00007380ff0577ac */ /* 0x000e620008000800 */
[----:B------:R-:W1:Y:S01]  /*33ba0*/  LDCU UR6, c[0x0][0x39c] ;  /* 0x00007380ff0677ac */ /* 0x000e620008000800 */
[----:B------:R-:W1:Y:S01]  /*33bb0*/  LDCU UR10, c[0x0][0x39c] ;  /* 0x00007380ff0a77ac */ /* 0x000e620008000800 */
[----:B------:R-:W1:Y:S02]  /*33bc0*/  @!P0 SYNCS.CCTL.IV [UR7+0x6c000] ;  /* 0x06c00000ff0089b1 */ /* 0x000e640008000007 */
[----:B-1----:R-:W-:Y:S06]  /*33bd0*/  BAR.SYNC.DEFER_BLOCKING 0x0 ;  /* 0x0000000000007b1d */ /* 0x002fec0000010000 */
[----:B-----5:R-:W1:Y:S01]  /*33be0*/  LDTM.x64 R12, tmem[UR9] ;  /* 0x00000009000c79ee */ /* 0x020e620008340000 */
[----:B------:R-:W-:Y:S01]  /*33bf0*/  LDTM.x64 R132, tmem[UR9+0x40] ;  /* 0x00004009008479ee */ /* 0x000fe20008340000 */
[----:B---3--:R-:W-:-:S02]  /*33c00*/  IMAD.SHL.U32 R2, R3, 0x80, RZ ;  /* 0x0000008003027824 */ /* 0x008fc400078e00ff */
[C---:B------:R-:W-:Y:S02]  /*33c10*/  IMAD.SHL.U32 R252, R3.reuse, 0x10, RZ ;  /* 0x0000001003fc7824 */ /* 0x040fe400078e00ff */
[----:B------:R-:W-:Y:S01]  /*33c20*/  IMAD.SHL.U32 R4, R3, 0x8, RZ ;  /* 0x0000000803047824 */ /* 0x000fe200078e00ff */
[----:B------:R-:W-:Y:S02]  /*33c30*/  LOP3.LUT R2, R2, 0x800, RZ, 0xc0, !PT ;  /* 0x0000080002027812 */ /* 0x000fe400078ec0ff */
[----:B------:R-:W-:Y:S02]  /*33c40*/  LOP3.LUT R3, R252, 0xf0, RZ, 0xc0, !PT ;  /* 0x000000f0fc037812 */ /* 0x000fe400078ec0ff */
[----:B------:R-:W-:Y:S01]  /*33c50*/  LOP3.LUT R4, R4, 0x300, RZ, 0xc0, !PT ;  /* 0x0000030004047812 */ /* 0x000fe200078ec0ff */
[----:B------:R-:W3:Y:S01]  /*33c60*/  @!P0 SYNCS.CCTL.IV [UR7+0x6c008] ;  /* 0x06c00800ff0089b1 */ /* 0x000ee20008000007 */
[----:B------:R-:W-:-:S05]  /*33c70*/  IADD3 R2, PT, PT, R3, UR7, R2 ;  /* 0x0000000703027c10 */ /* 0x000fca000fffe002 */
[----:B------:R-:W-:Y:S01]  /*33c80*/  IMAD.IADD R2, R4, 0x1, R2 ;  /* 0x0000000104027824 */ /* 0x000fe200078e0202 */
[----:B-1----:R-:W-:Y:S01]  /*33c90*/  STL [R1+0xc], R15 ;  /* 0x00000c0f01007387 */ /* 0x002fe20000100800 */
[----:B------:R-:W-:Y:S02]  /*33ca0*/  IMAD.MOV.U32 R8, RZ, RZ, R12 ;  /* 0x000000ffff087224 */ /* 0x000fe400078e000c */
[----:B------:R-:W-:Y:S01]  /*33cb0*/  IMAD.MOV.U32 R7, RZ, RZ, R14 ;  /* 0x000000ffff077224 */ /* 0x000fe200078e000e */
[----:B------:R-:W-:Y:S01]  /*33cc0*/  STL [R1+0x14], R17 ;  /* 0x0000141101007387 */ /* 0x000fe20000100800 */
[----:B------:R-:W-:Y:S02]  /*33cd0*/  IMAD.MOV.U32 R6, RZ, RZ, R16 ;  /* 0x000000ffff067224 */ /* 0x000fe400078e0010 */
[----:B------:R-:W-:Y:S01]  /*33ce0*/  IMAD.MOV.U32 R5, RZ, RZ, R18 ;  /* 0x000000ffff057224 */ /* 0x000fe200078e0012 */
[----:B------:R-:W-:Y:S01]  /*33cf0*/  STL [R1+0x1c], R19 ;  /* 0x00001c1301007387 */ /* 0x000fe20000100800 */
[----:B------:R-:W-:-:S02]  /*33d00*/  IMAD.MOV.U32 R9, RZ, RZ, R13 ;  /* 0x000000ffff097224 */ /* 0x000fc400078e000d */
[----:B------:R-:W-:Y:S01]  /*33d10*/  IMAD.MOV.U32 R196, RZ, RZ, R8 ;  /* 0x000000ffffc47224 */ /* 0x000fe200078e0008 */
[----:B------:R-:W-:Y:S01]  /*33d20*/  STL [R1+0x24], R21 ;  /* 0x0000241501007387 */ /* 0x000fe20000100800 */
        /* <DEDUP_REMOVED lines=8> */
[----:B------:R1:W-:Y:S01]  /*33db0*/  STL [R1+0x3c], R27 ;  /* 0x00003c1b01007387 */ /* 0x0003e20000100800 */
[----:B------:R-:W-:Y:S02]  /*33dc0*/  IMAD.MOV.U32 R235, RZ, RZ, R74 ;  /* 0x000000ffffeb7224 */ /* 0x000fe400078e004a */
[----:B------:R-:W-:Y:S02]  /*33dd0*/  IMAD.MOV.U32 R243, RZ, RZ, R69 ;  /* 0x000000fffff37224 */ /* 0x000fe400078e0045 */
[----:B------:R-:W-:Y:S02]  /*33de0*/  IMAD.MOV.U32 R242, RZ, RZ, R71 ;  /* 0x000000fffff27224 */ /* 0x000fe400078e0047 */
[----:B------:R-:W-:Y:S02]  /*33df0*/  IMAD.MOV.U32 R241, RZ, RZ, R73 ;  /* 0x000000fffff17224 */ /* 0x000fe400078e0049 */
[----:B------:R-:W-:-:S02]  /*33e00*/  IMAD.MOV.U32 R240, RZ, RZ, R75 ;  /* 0x000000fffff07224 */ /* 0x000fc400078e004b */
[----:B------:R-:W-:Y:S01]  /*33e10*/  IMAD.MOV.U32 R200, RZ, RZ, R20 ;  /* 0x000000ffffc87224 */ /* 0x000fe200078e0014 */
[----:B------:R-:W-:Y:S01]  /*33e20*/  LDTM.x64 R68, tmem[UR9+0x80] ;  /* 0x00008009004479ee */ /* 0x000fe20008340000 */
        /* <DEDUP_REMOVED lines=44> */
[----:B-1----:R-:W1:Y:S01]  /*340f0*/  LDTM.x64 R4, tmem[UR9+0xc0] ;  /* 0x0000c009000479ee */ /* 0x002e620008340000 */
[----:B------:R-:W-:Y:S01]  /*34100*/  NOP ;  /* 0x0000000000007918 */ /* 0x000fe20000000000 */
[----:B---3--:R3:W-:Y:S01]  /*34110*/  STS.128 [R2], R196 ;  /* 0x000000c402007388 */ /* 0x0087e20000000c00 */
[----:B------:R-:W-:Y:S01]  /*34120*/  LOP3.LUT R252, R252, 0x7f0, RZ, 0xc0, !PT ;  /* 0x000007f0fcfc7812 */ /* 0x000fe200078ec0ff */
[----:B------:R-:W1:Y:S02]  /*34130*/  LDCU UR9, c[0x0][0x39c] ;  /* 0x00007380ff0977ac */ /* 0x000e640008000800 */
[----:B---3--:R-:W3:Y:S01]  /*34140*/  LDL.LU R197, [R1+0xc] ;  /* 0x00000c0001c57983 */ /* 0x008ee20000300800 */
[----:B------:R-:W-:-:S02]  /*34150*/  IMAD.MOV.U32 R196, RZ, RZ, R3 ;  /* 0x000000ffffc47224 */ /* 0x000fc400078e0003 */
[----:B------:R-:W1:Y:S01]  /*34160*/  LDC R3, c[0x0][0x3b8] ;  /* 0x0000ee00ff037b82 */ /* 0x000e620000000800 */
[----:B------:R-:W3:Y:S04]  /*34170*/  LDL.LU R198, [R1+0x14] ;  /* 0x0000140001c67983 */ /* 0x000ee80000300800 */
[----:B------:R-:W3:Y:S04]  /*34180*/  LDL.LU R199, [R1+0x1c] ;  /* 0x00001c0001c77983 */ /* 0x000ee80000300800 */
[----:B---3--:R-:W-:Y:S01]  /*34190*/  STS.128 [R2+0x400], R196 ;  /* 0x000400c402007388 */ /* 0x008fe20000000c00 */
[----:B-1----:R-:W-:Y:S06]  /*341a0*/  BAR.SYNC.DEFER_BLOCKING 0x0 ;  /* 0x0000000000007b1d */ /* 0x002fec0000010000 */
[----:B------:R-:W1:Y:S04]  /*341b0*/  LDS.128 R196, [R252+UR7] ;  /* 0x00000007fcc47984 */ /* 0x000e680008000c00 */
[----:B-1----:R-:W-:Y:S04]  /*341c0*/  STL.64 [R1+0x100], R196 ;  /* 0x000100c401007387 */ /* 0x002fe80000100a00 */
[----:B------:R-:W-:Y:S04]  /*341d0*/  STL.64 [R1+0x108], R198 ;  /* 0x000108c601007387 */ /* 0x000fe80000100a00 */
[----:B------:R-:W1:Y:S01]  /*341e0*/  LDS.128 R196, [R252+UR7+0x800] ;  /* 0x00080007fcc47984 */ /* 0x000e620008000c00 */
[----:B------:R-:W-:Y:S06]  /*341f0*/  BAR.SYNC.DEFER_BLOCKING 0x0 ;  /* 0x0000000000007b1d */ /* 0x000fec0000010000 */
[----:B-1----:R1:W-:Y:S04]  /*34200*/  STL.64 [R1+0x110], R196 ;  /* 0x000110c401007387 */ /* 0x0023e80000100a00 */
[----:B------:R3:W-:Y:S04]  /*34210*/  STL.64 [R1+0x118], R198 ;  /* 0x000118c601007387 */ /* 0x0007e80000100a00 */
[----:B-1----:R-:W2:Y:S04]  /*34220*/  LDL.LU R196, [R1+0x24] ;  /* 0x0000240001c47983 */ /* 0x002ea80000300800 */
[----:B------:R-:W2:Y:S04]  /*34230*/  LDL.LU R197, [R1+0x2c] ;  /* 0x00002c0001c57983 */ /* 0x000ea80000300800 */
[----:B---3--:R-:W2:Y:S04]  /*34240*/  LDL.LU R198, [R1+0x34] ;  /* 0x0000340001c67983 */ /* 0x008ea80000300800 */
[----:B------:R-:W2:Y:S04]  /*34250*/  LDL.LU R199, [R1+0x3c] ;  /* 0x00003c0001c77983 */ /* 0x000ea80000300800 */
[----:B------:R-:W-:Y:S04]  /*34260*/  STS.128 [R2], R200 ;  /* 0x000000c802007388 */ /* 0x000fe80000000c00 */
[----:B--2---:R1:W-:Y:S01]  /*34270*/  STS.128 [R2+0x400], R196 ;  /* 0x000400c402007388 */ /* 0x0043e20000000c00 */
[----:B------:R-:W-:Y:S01]  /*34280*/  BAR.SYNC.DEFER_BLOCKING 0x0 ;  /* 0x0000000000007b1d */ /* 0x000fe20000010000 */
[----:B-1----:R-:W-:-:S02]  /*34290*/  IMAD.MOV.U32 R196, RZ, RZ, R251 ;  /* 0x000000ffffc47224 */ /* 0x002fc400078e00fb */
[----:B------:R-:W-:Y:S02]  /*342a0*/  IMAD.MOV.U32 R197, RZ, RZ, R250 ;  /* 0x000000ffffc57224 */ /* 0x000fe400078e00fa */
[----:B------:R-:W-:Y:S02]  /*342b0*/  IMAD.MOV.U32 R198, RZ, RZ, R249 ;  /* 0x000000ffffc67224 */ /* 0x000fe400078e00f9 */
[----:B------:R-:W-:Y:S02]  /*342c0*/  IMAD.MOV.U32 R199, RZ, RZ, R248 ;  /* 0x000000ffffc77224 */ /* 0x000fe400078e00f8 */
[----:B------:R-:W1:Y:S04]  /*342d0*/  LDS.128 R248, [R252+UR7] ;  /* 0x00000007fcf87984 */ /* 0x000e680008000c00 */
[----:B------:R-:W2:Y:S01]  /*342e0*/  LDS.128 R200, [R252+UR7+0x800] ;  /* 0x00080007fcc87984 */ /* 0x000ea20008000c00 */
[----:B------:R-:W-:Y:S06]  /*342f0*/  BAR.SYNC.DEFER_BLOCKING 0x0 ;  /* 0x0000000000007b1d */ /* 0x000fec0000010000 */
[----:B------:R-:W-:Y:S04]  /*34300*/  STS.128 [R2], R196 ;  /* 0x000000c402007388 */ /* 0x000fe80000000c00 */
[----:B------:R-:W-:Y:S01]  /*34310*/  STS.128 [R2+0x400], R204 ;  /* 0x000400cc02007388 */ /* 0x000fe20000000c00 */
[----:B------:R-:W-:Y:S06]  /*34320*/  BAR.SYNC.DEFER_BLOCKING 0x0 ;  /* 0x0000000000007b1d */ /* 0x000fec0000010000 */
[----:B-1----:R-:W-:Y:S04]  /*34330*/  STL.64 [R1+0x10], R248 ;  /* 0x000010f801007387 */ /* 0x002fe80000100a00 */
[----:B------:R-:W-:Y:S04]  /*34340*/  STL.64 [R1+0x18], R250 ;  /* 0x000018fa01007387 */ /* 0x000fe80000100a00 */
[----:B------:R-:W1:Y:S04]  /*34350*/  LDS.128 R248, [R252+UR7] ;  /* 0x00000007fcf87984 */ /* 0x000e680008000c00 */
[----:B------:R-:W-:Y:S01]  /*34360*/  LDS.128 R196, [R252+UR7+0x800] ;  /* 0x00080007fcc47984 */ /* 0x000fe20008000c00 */
[----:B------:R-:W-:Y:S06]  /*34370*/  BAR.SYNC.DEFER_BLOCKING 0x0 ;  /* 0x0000000000007b1d */ /* 0x000fec0000010000 */
[----:B--2---:R2:W-:Y:S04]  /*34380*/  STL.64 [R1], R200 ;  /* 0x000000c801007387 */ /* 0x0045e80000100a00 */
[----:B------:R3:W-:Y:S01]  /*34390*/  STL.64 [R1+0x8], R202 ;  /* 0x000008ca01007387 */ /* 0x0007e20000100a00 */
[----:B--2---:R-:W-:-:S02]  /*343a0*/  IMAD.MOV.U32 R200, RZ, RZ, R247 ;  /* 0x000000ffffc87224 */ /* 0x004fc400078e00f7 */
[----:B------:R-:W-:Y:S02]  /*343b0*/  IMAD.MOV.U32 R201, RZ, RZ, R246 ;  /* 0x000000ffffc97224 */ /* 0x000fe400078e00f6 */
[----:B---3--:R-:W-:Y:S02]  /*343c0*/  IMAD.MOV.U32 R202, RZ, RZ, R245 ;  /* 0x000000ffffca7224 */ /* 0x008fe400078e00f5 */
[----:B------:R-:W-:Y:S01]  /*343d0*/  IMAD.MOV.U32 R203, RZ, RZ, R244 ;  /* 0x000000ffffcb7224 */ /* 0x000fe200078e00f4 */
[----:B------:R-:W-:Y:S04]  /*343e0*/  STS.128 [R2+0x400], R212 ;  /* 0x000400d402007388 */ /* 0x000fe80000000c00 */
[----:B------:R-:W-:Y:S01]  /*343f0*/  STS.128 [R2], R200 ;  /* 0x000000c802007388 */ /* 0x000fe20000000c00 */
[----:B------:R-:W-:Y:S06]  /*34400*/  BAR.SYNC.DEFER_BLOCKING 0x0 ;  /* 0x0000000000007b1d */ /* 0x000fec0000010000 */
[----:B------:R-:W2:Y:S04]  /*34410*/  LDS.128 R204, [R252+UR7] ;  /* 0x00000007fccc7984 */ /* 0x000ea80008000c00 */
[----:B------:R-:W-:Y:S01]  /*34420*/  LDS.128 R200, [R252+UR7+0x800] ;  /* 0x00080007fcc87984 */ /* 0x000fe20008000c00 */
[----:B------:R-:W-:Y:S06]  /*34430*/  BAR.SYNC.DEFER_BLOCKING 0x0 ;  /* 0x0000000000007b1d */ /* 0x000fec0000010000 */
[----:B------:R-:W-:Y:S04]  /*34440*/  STS.128 [R2], R208 ;  /* 0x000000d002007388 */ /* 0x000fe80000000c00 */
[----:B------:R-:W-:Y:S01]  /*34450*/  STS.128 [R2+0x400], R220 ;  /* 0x000400dc02007388 */ /* 0x000fe20000000c00 */
[----:B------:R-:W-:Y:S06]  /*34460*/  BAR.SYNC.DEFER_BLOCKING 0x0 ;  /* 0x0000000000007b1d */ /* 0x000fec0000010000 */
[----:B------:R-:W3:Y:S04]  /*34470*/  LDS.128 R212, [R252+UR7] ;  /* 0x00000007fcd47984 */ /* 0x000ee80008000c00 */
[----:B------:R-:W-:Y:S01]  /*34480*/  LDS.128 R208, [R252+UR7+0x800] ;  /* 0x00080007fcd07984 */ /* 0x000fe20008000c00 */
[----:B------:R-:W-:Y:S06]  /*34490*/  BAR.SYNC.DEFER_BLOCKING 0x0 ;  /* 0x0000000000007b1d */ /* 0x000fec0000010000 */
[----:B------:R-:W-:Y:S04]  /*344a0*/  STS.128 [R2], R216 ;  /* 0x000000d802007388 */ /* 0x000fe80000000c00 */
[----:B------:R-:W-:Y:S01]  /*344b0*/  STS.128 [R2+0x400], R228 ;  /* 0x000400e402007388 */ /* 0x000fe20000000c00 */
[----:B------:R-:W-:Y:S06]  /*344c0*/  BAR.SYNC.DEFER_BLOCKING 0x0 ;  /* 0x0000000000007b1d */ /* 0x000fec0000010000 */
[----:B------:R-:W1:Y:S04]  /*344d0*/  LDS.128 R220, [R252+UR7] ;  /* 0x00000007fcdc7984 */ /* 0x000e680008000c00 */
[----:B------:R-:W-:Y:S01]  /*344e0*/  LDS.128 R216, [R252+UR7+0x800] ;  /* 0x00080007fcd87984 */ /* 0x000fe20008000c00 */
[----:B------:R-:W-:Y:S06]  /*344f0*/  BAR.SYNC.DEFER_BLOCKING 0x0 ;  /* 0x0000000000007b1d */ /* 0x000fec0000010000 */
[----:B------:R-:W-:Y:S04]  /*34500*/  STS.128 [R2], R224 ;  /* 0x000000e002007388 */ /* 0x000fe80000000c00 */
[----:B------:R-:W-:Y:S01]  /*34510*/  STS.128 [R2+0x400], R236 ;  /* 0x000400ec02007388 */ /* 0x000fe20000000c00 */
[----:B------:R-:W-:Y:S01]  /*34520*/  BAR.SYNC.DEFER_BLOCKING 0x0 ;  /* 0x0000000000007b1d */ /* 0x000fe20000010000 */
[----:B------:R-:W-:-:S02]  /*34530*/  IMAD.MOV.U32 R244, RZ, RZ, R243 ;  /* 0x000000fffff47224 */ /* 0x000fc400078e00f3 */
[----:B------:R-:W-:-:S03]  /*34540*/  IMAD.MOV.U32 R245, RZ, RZ, R242 ;  /* 0x000000fffff57224 */ /* 0x000fc600078e00f2 */
[----:B------:R-:W1:Y:S04]  /*34550*/  LDS.128 R228, [R252+UR7] ;  /* 0x00000007fce47984 */ /* 0x000e680008000c00 */
[----:B------:R-:W-:Y:S01]  /*34560*/  LDS.128 R224, [R252+UR7+0x800] ;  /* 0x00080007fce07984 */ /* 0x000fe20008000c00 */
[----:B------:R-:W-:Y:S01]  /*34570*/  BAR.SYNC.DEFER_BLOCKING 0x0 ;  /* 0x0000000000007b1d */ /* 0x000fe20000010000 */
[----:B------:R-:W-:Y:S02]  /*34580*/  IMAD.MOV.U32 R246, RZ, RZ, R241 ;  /* 0x000000fffff67224 */ /* 0x000fe400078e00f1 */
[----:B------:R-:W-:-:S03]  /*34590*/  IMAD.MOV.U32 R247, RZ, RZ, R240 ;  /* 0x000000fffff77224 */ /* 0x000fc600078e00f0 */
[----:B------:R-:W-:Y:S04]  /*345a0*/  STS.128 [R2], R232 ;  /* 0x000000e802007388 */ /* 0x000fe80000000c00 */
[----:B------:R1:W-:Y:S01]  /*345b0*/  STS.128 [R2+0x400], R244 ;  /* 0x000400f402007388 */ /* 0x0003e20000000c00 */
[----:B------:R-:W-:Y:S01]  /*345c0*/  BAR.SYNC.DEFER_BLOCKING 0x0 ;  /* 0x0000000000007b1d */ /* 0x000fe20000010000 */
[----:B------:R-:W-:Y:S02]  /*345d0*/  IMAD.MOV.U32 R240, RZ, RZ, R132 ;  /* 0x000000fffff07224 */ /* 0x000fe400078e0084 */
[----:B------:R-:W-:Y:S02]  /*345e0*/  IMAD.MOV.U32 R132, RZ, RZ, R133 ;  /* 0x000000ffff847224 */ /* 0x000fe400078e0085 */
[----:B------:R-:W-:Y:S01]  /*345f0*/  IMAD.MOV.U32 R241, RZ, RZ, R134 ;  /* 0x000000fffff17224 */ /* 0x000fe200078e0086 */
[----:B------:R-:W2:Y:S04]  /*34600*/  LDS.128 R236, [R252+UR7] ;  /* 0x00000007fcec7984 */ /* 0x000ea80008000c00 */
[----:B------:R-:W-:Y:S01]  /*34610*/  LDS.128 R232, [R252+UR7+0x800] ;  /* 0x00080007fce87984 */ /* 0x000fe20008000c00 */
[----:B------:R-:W-:-:S02]  /*34620*/  IMAD.MOV.U32 R133, RZ, RZ, R135 ;  /* 0x000000ffff857224 */ /* 0x000fc400078e0087 */
[----:B------:R-:W-:Y:S02]  /*34630*/  IMAD.MOV.U32 R242, RZ, RZ, R136 ;  /* 0x000000fffff27224 */ /* 0x000fe400078e0088 */
[----:B------:R-:W-:Y:S01]  /*34640*/  IMAD.MOV.U32 R243, RZ, RZ, R138 ;  /* 0x000000fffff37224 */ /* 0x000fe200078e008a */
[----:B------:R-:W-:Y:S01]  /*34650*/  BAR.SYNC.DEFER_BLOCKING 0x0 ;  /* 0x0000000000007b1d */ /* 0x000fe20000010000 */
[----:B------:R-:W-:Y:S02]  /*34660*/  IMAD.MOV.U32 R134, RZ, RZ, R137 ;  /* 0x000000ffff867224 */ /* 0x000fe400078e0089 */
[----:B------:R-:W-:-:S03]  /*34670*/  IMAD.MOV.U32 R135, RZ, RZ, R139 ;  /* 0x000000ffff877224 */ /* 0x000fc600078e008b */
[----:B------:R2:W-:Y:S04]  /*34680*/  STS.128 [R2], R240 ;  /* 0x000000f002007388 */ /* 0x0005e80000000c00 */
[----:B------:R-:W-:Y:S01]  /*34690*/  STS.128 [R2+0x400], R132 ;  /* 0x0004008402007388 */ /* 0x000fe20000000c00 */
[----:B------:R-:W-:Y:S01]  /*346a0*/  BAR.SYNC.DEFER_BLOCKING 0x0 ;  /* 0x0000000000007b1d */ /* 0x000fe20000010000 */
[----:B-1----:R-:W-:Y:S02]  /*346b0*/  IMAD.MOV.U32 R244, RZ, RZ, R140 ;  /* 0x000000fffff47224 */ /* 0x002fe400078e008c */
[----:B------:R-:W-:Y:S02]  /*346c0*/  IMAD.MOV.U32 R140, RZ, RZ, R141 ;  /* 0x000000ffff8c7224 */ /* 0x000fe400078e008d */
[----:B------:R-:W-:Y:S01]  /*346d0*/  IMAD.MOV.U32 R245, RZ, RZ, R142 ;  /* 0x000000fffff57224 */ /* 0x000fe200078e008e */
[----:B------:R-:W1:Y:S04]  /*346e0*/  LDS.128 R136, [R252+UR7] ;  /* 0x00000007fc887984 */ /* 0x000e680008000c00 */
        /* <DEDUP_REMOVED lines=10> */
[----:B--2---:R-:W-:Y:S02]  /*34790*/  IMAD.MOV.U32 R240, RZ, RZ, R148 ;  /* 0x000000fffff07224 */ /* 0x004fe400078e0094 */
        /* <DEDUP_REMOVED lines=262> */
[----:B------:R-:W-:Y:S04]  /*35800*/  STS.128 [R2], R240 ;  /* 0x000000f002007388 */ /* 0x000fe80000000c00 */
        /* <DEDUP_REMOVED lines=15> */
[----:B------:R-:W-:Y:S06]  /*35900*/  BAR.SYNC.DEFER_BLOCKING 0x0 ;  /* 0x0000000000007b1d */ /* 0x000fec0000010000 */
[----:B------:R-:W1:Y:S04]  /*35910*/  LDS.128 R48, [R252+UR7] ;  /* 0x00000007fc307984 */ /* 0x000e680008000c00 */
[----:B------:R-:W-:Y:S01]  /*35920*/  LDS.128 R44, [R252+UR7+0x800] ;  /* 0x00080007fc2c7984 */ /* 0x000fe20008000c00 */
[----:B--2---:R-:W-:-:S02]  /*35930*/  IMAD.MOV.U32 R244, RZ, RZ, R53 ;  /* 0x000000fffff47224 */ /* 0x004fc400078e0035 */
[----:B------:R-:W-:Y:S02]  /*35940*/  IMAD.MOV.U32 R245, RZ, RZ, R55 ;  /* 0x000000fffff57224 */ /* 0x000fe400078e0037 */
[----:B------:R-:W-:Y:S02]  /*35950*/  IMAD.MOV.U32 R246, RZ, RZ, R57 ;  /* 0x000000fffff67224 */ /* 0x000fe400078e0039 */
[----:B------:R-:W-:Y:S01]  /*35960*/  IMAD.MOV.U32 R247, RZ, RZ, R59 ;  /* 0x000000fffff77224 */ /* 0x000fe200078e003b */
[----:B------:R-:W-:Y:S06]  /*35970*/  BAR.SYNC.DEFER_BLOCKING 0x0 ;  /* 0x0000000000007b1d */ /* 0x000fec0000010000 */
[----:B------:R2:W-:Y:S04]  /*35980*/  STS.128 [R2+0x400], R244 ;  /* 0x000400f402007388 */ /* 0x0005e80000000c00 */
[----:B--2---:R-:W2:Y:S01]  /*35990*/  LDL.LU R247, [R1+0x9fc] ;  /* 0x0009fc0001f77983 */ /* 0x004ea20000300800 */
[----:B------:R-:W-:-:S02]  /*359a0*/  IMAD.MOV.U32 R240, RZ, RZ, R52 ;  /* 0x000000fffff07224 */ /* 0x000fc400078e0034 */
[----:B------:R-:W-:Y:S01]  /*359b0*/  IMAD.MOV.U32 R241, RZ, RZ, R54 ;  /* 0x000000fffff17224 */ /* 0x000fe200078e0036 */
[----:B------:R-:W3:Y:S01]  /*359c0*/  LDL.LU R245, [R1+0xa00] ;  /* 0x000a000001f57983 */ /* 0x000ee20000300800 */
[----:B------:R-:W-:Y:S02]  /*359d0*/  IMAD.MOV.U32 R242, RZ, RZ, R56 ;  /* 0x000000fffff27224 */ /* 0x000fe400078e0038 */
[----:B------:R-:W-:Y:S01]  /*359e0*/  IMAD.MOV.U32 R243, RZ, RZ, R58 ;  /* 0x000000fffff37224 */ /* 0x000fe200078e003a */
[----:B------:R-:W3:Y:S04]  /*359f0*/  LDL.LU R246, [R1+0xa04] ;  /* 0x000a040001f67983 */ /* 0x000ee80000300800 */
[----:B------:R-:W-:Y:S01]  /*35a00*/  STS.128 [R2], R240 ;  /* 0x000000f002007388 */ /* 0x000fe20000000c00 */
[----:B------:R-:W-:Y:S01]  /*35a10*/  BAR.SYNC.DEFER_BLOCKING 0x0 ;  /* 0x0000000000007b1d */ /* 0x000fe20000010000 */
[----:B------:R-:W-:-:S02]  /*35a20*/  IMAD.MOV.U32 R54, RZ, RZ, R64 ;  /* 0x000000ffff367224 */ /* 0x000fc400078e0040 */
[----:B------:R-:W-:Y:S02]  /*35a30*/  IMAD.MOV.U32 R53, RZ, RZ, R62 ;  /* 0x000000ffff357224 */ /* 0x000fe400078e003e */
[----:B------:R-:W-:Y:S02]  /*35a40*/  IMAD.MOV.U32 R55, RZ, RZ, R66 ;  /* 0x000000ffff377224 */ /* 0x000fe400078e0042 */
[----:B------:R-:W-:Y:S01]  /*35a50*/  IMAD.MOV.U32 R62, RZ, RZ, R65 ;  /* 0x000000ffff3e7224 */ /* 0x000fe200078e0041 */
[----:B------:R-:W3:Y:S04]  /*35a60*/  LDL.LU R64, [R1+0x108] ;  /* 0x0001080001407983 */ /* 0x000ee80000300800 */
[----:B------:R-:W3:Y:S04]  /*35a70*/  LDL.LU R66, [R1+0x104] ;  /* 0x0001040001427983 */ /* 0x000ee80000300800 */
[----:B------:R-:W3:Y:S04]  /*35a80*/  LDL.LU R65, [R1+0x100] ;  /* 0x0001000001417983 */ /* 0x000ee80000300800 */
[----:B------:R-:W1:Y:S04]  /*35a90*/  LDS.128 R56, [R252+UR7] ;  /* 0x00000007fc387984 */ /* 0x000e680008000c00 */
[----:B------:R-:W-:Y:S01]  /*35aa0*/  LDS.128 R240, [R252+UR7+0x800] ;  /* 0x00080007fcf07984 */ /* 0x000fe20008000c00 */
[----:B------:R-:W-:Y:S01]  /*35ab0*/  IMAD.MOV.U32 R52, RZ, RZ, R60 ;  /* 0x000000ffff347224 */ /* 0x000fe200078e003c */
[----:B------:R-:W-:Y:S01]  /*35ac0*/  BAR.SYNC.DEFER_BLOCKING 0x0 ;  /* 0x0000000000007b1d */ /* 0x000fe20000010000 */
[----:B------:R-:W-:-:S05]  /*35ad0*/  IMAD.MOV.U32 R60, RZ, RZ, R61 ;  /* 0x000000ffff3c7224 */ /* 0x000fca00078e003d */
[----:B------:R4:W-:Y:S04]  /*35ae0*/  STS.128 [R2], R52 ;  /* 0x0000003402007388 */ /* 0x0009e80000000c00 */
[----:B----4-:R-:W4:Y:S01]  /*35af0*/  LDL.LU R55, [R1+0xa08] ;  /* 0x000a080001377983 */ /* 0x010f220000300800 */
[----:B------:R-:W-:Y:S02]  /*35b00*/  IMAD.MOV.U32 R61, RZ, RZ, R63 ;  /* 0x000000ffff3d7224 */ /* 0x000fe400078e003f */
[----:B------:R-:W-:-:S05]  /*35b10*/  IMAD.MOV.U32 R63, RZ, RZ, R67 ;  /* 0x000000ffff3f7224 */ /* 0x000fca00078e0043 */
[----:B------:R1:W-:Y:S01]  /*35b20*/  STS.128 [R2+0x400], R60 ;  /* 0x0004003c02007388 */ /* 0x0003e20000000c00 */
[----:B------:R-:W-:Y:S01]  /*35b30*/  BAR.SYNC.DEFER_BLOCKING 0x0 ;  /* 0x0000000000007b1d */ /* 0x000fe20000010000 */
[C---:B--2---:R-:W-:Y:S01]  /*35b40*/  ISETP.GE.AND P0, PT, R247.reuse, UR14, PT ;  /* 0x0000000ef7007c0c */ /* 0x044fe2000bf06270 */
[----:B------:R-:W-:-:S04]  /*35b50*/  IMAD R52, R247, UR4, RZ ;  /* 0x00000004f7347c24 */ /* 0x000fc8000f8e02ff */
[----:B------:R-:W3:Y:S01]  /*35b60*/  LDCU UR4, c[0x0][0x39c] ;  /* 0x00007380ff0477ac */ /* 0x000ee20008000800 */
[----:B------:R-:W2:Y:S04]  /*35b70*/  LDL.LU R247, [R1+0x10c] ;  /* 0x00010c0001f77983 */ /* 0x000ea80000300800 */
[----:B------:R-:W2:Y:S04]  /*35b80*/  LDL.LU R54, [R1+0xa0c] ;  /* 0x000a0c0001367983 */ /* 0x000ea80000300800 */
[----:B------:R-:W2:Y:S04]  /*35b90*/  LDL.LU R244, [R1+0x10] ;  /* 0x0000100001f47983 */ /* 0x000ea80000300800 */
[----:B-1----:R-:W2:Y:S01]  /*35ba0*/  LDL.LU R61, [R1+0xa10] ;  /* 0x000a1000013d7983 */ /* 0x002ea20000300800 */
[----:B------:R-:W-:Y:S01]  /*35bb0*/  IMAD R53, R0, R3, RZ ;  /* 0x0000000300357224 */ /* 0x000fe200078e02ff */
[----:B------:R-:W-:-:S02]  /*35bc0*/  LEA R2, P2, R52, UR12, 0x2 ;  /* 0x0000000c34027c11 */ /* 0x000fc4000f8410ff */
[----:B------:R-:W-:Y:S02]  /*35bd0*/  ISETP.LT.AND P1, PT, R0, UR15, !P0 ;  /* 0x0000000f00007c0c */ /* 0x000fe4000c721270 */
[----:B------:R-:W-:Y:S02]  /*35be0*/  LEA.HI.X.SX32 R0, R52, UR13, 0x2, P2 ;  /* 0x0000000d34007c11 */ /* 0x000fe400090f16ff */
[----:B------:R-:W-:-:S04]  /*35bf0*/  LEA R52, P2, R53, R2, 0x2 ;  /* 0x0000000235347211 */ /* 0x000fc800078410ff */
[----:B------:R-:W-:Y:S02]  /*35c00*/  LEA.HI.X.SX32 R53, R53, R0, 0x2, P2 ;  /* 0x0000000035357211 */ /* 0x000fe400010f16ff */
[C---:B---3--:R-:W-:Y:S01]  /*35c10*/  ISETP.LT.AND P2, PT, R245.reuse, UR4, !P0 ;  /* 0x00000004f5007c0c */ /* 0x048fe2000c741270 */
[----:B------:R-:W4:Y:S02]  /*35c20*/  LDCU UR4, c[0x0][0x39c] ;  /* 0x00007380ff0477ac */ /* 0x000f240008000800 */
[----:B------:R1:W-:Y:S02]  /*35c30*/  @P1 STG.E desc[UR22][R52.64], R65 ;  /* 0x0000004134001986 */ /* 0x0003e4000c101916 */
[----:B-1----:R-:W-:Y:S02]  /*35c40*/  IMAD R53, R245, R3, RZ ;  /* 0x00000003f5357224 */ /* 0x002fe400078e02ff */
[----:B------:R-:W3:Y:S03]  /*35c50*/  LDL.LU R245, [R1+0x14] ;  /* 0x0000140001f57983 */ /* 0x000ee60000300800 */
[C---:B------:R-:W-:Y:S01]  /*35c60*/  LEA R52, P1, R53.reuse, R2, 0x2 ;  /* 0x0000000235347211 */ /* 0x040fe200078210ff */
[----:B------:R-:W3:Y:S03]  /*35c70*/  LDL.LU R62, [R1+0xa14] ;  /* 0x000a1400013e7983 */ /* 0x000ee60000300800 */
[----:B------:R-:W-:-:S05]  /*35c80*/  LEA.HI.X.SX32 R53, R53, R0, 0x2, P1 ;  /* 0x0000000035357211 */ /* 0x000fca00008f16ff */
[----:B------:R1:W-:Y:S01]  /*35c90*/  @P2 STG.E desc[UR22][R52.64], R66 ;  /* 0x0000004234002986 */ /* 0x0003e2000c101916 */
[C---:B------:R-:W-:Y:S01]  /*35ca0*/  ISETP.LT.AND P2, PT, R246.reuse, UR5, !P0 ;  /* 0x00000005f6007c0c */ /* 0x040fe2000c741270 */
[----:B------:R-:W2:Y:S01]  /*35cb0*/  LDCU UR5, c[0x0][0x39c] ;  /* 0x00007380ff0577ac */ /* 0x000ea20008000800 */
[----:B-1----:R-:W-:Y:S02]  /*35cc0*/  IMAD R53, R246, R3, RZ ;  /* 0x00000003f6357224 */ /* 0x002fe400078e02ff */
[----:B------:R-:W3:Y:S03]  /*35cd0*/  LDL.LU R246, [R1+0x18] ;  /* 0x0000180001f67983 */ /* 0x000ee60000300800 */
[C---:B------:R-:W-:Y:S01]  /*35ce0*/  LEA R52, P1, R53.reuse, R2, 0x2 ;  /* 0x0000000235347211 */ /* 0x040fe200078210ff */
[----:B------:R-:W3:Y:S03]  /*35cf0*/  LDL.LU R60, [R1+0xa18] ;  /* 0x000a1800013c7983 */ /* 0x000ee60000300800 */
[----:B------:R-:W-:-:S05]  /*35d00*/  LEA.HI.X.SX32 R53, R53, R0, 0x2, P1 ;  /* 0x0000000035357211 */ /* 0x000fca00008f16ff */
[----:B------:R1:W-:Y:S01]  /*35d10*/  @P2 STG.E desc[UR22][R52.64], R64 ;  /* 0x0000004034002986 */ /* 0x0003e2000c101916 */
[C---:B----4-:R-:W-:Y:S01]  /*35d20*/  ISETP.LT.AND P2, PT, R55.reuse, UR4, !P0 ;  /* 0x0000000437007c0c */ /* 0x050fe2000c741270 */
[----:B------:R-:W4:Y:S01]  /*35d30*/  LDCU UR4, c[0x0][0x39c] ;  /* 0x00007380ff0477ac */ /* 0x000f220008000800 */
[----:B-1----:R-:W-:-:S05]  /*35d40*/  IMAD R53, R55, R3, RZ ;  /* 0x0000000337357224 */ /* 0x002fca00078e02ff */
[----:B------:R-:W-:-:S04]  /*35d50*/  LEA R52, P1, R53, R2, 0x2 ;  /* 0x0000000235347211 */ /* 0x000fc800078210ff */
[----:B------:R-:W-:-:S05]  /*35d60*/  LEA.HI.X.SX32 R53, R53, R0, 0x2, P1 ;  /* 0x0000000035357211 */ /* 0x000fca00008f16ff */
[----:B--2---:R1:W-:Y:S01]  /*35d70*/  @P2 STG.E desc[UR22][R52.64], R247 ;  /* 0x000000f734002986 */ /* 0x0043e2000c101916 */
[C---:B------:R-:W-:Y:S01]  /*35d80*/  ISETP.LT.AND P2, PT, R54.reuse, UR5, !P0 ;  /* 0x0000000536007c0c */ /* 0x040fe2000c741270 */
[----:B------:R-:W2:Y:S01]  /*35d90*/  LDCU UR5, c[0x0][0x39c] ;  /* 0x00007380ff0577ac */ /* 0x000ea20008000800 */
[-C--:B-1----:R-:W-:Y:S01]  /*35da0*/  IMAD R53, R54, R3.reuse, RZ ;  /* 0x0000000336357224 */ /* 0x082fe200078e02ff */
[----:B------:R-:W3:Y:S04]  /*35db0*/  LDL.LU R247, [R1+0x1c] ;  /* 0x00001c0001f77983 */ /* 0x000ee80000300800 */
[C---:B------:R-:W-:Y:S01]  /*35dc0*/  LEA R52, P1, R53.reuse, R2, 0x2 ;  /* 0x0000000235347211 */ /* 0x040fe200078210ff */
[----:B------:R-:W3:Y:S03]  /*35dd0*/  LDL.LU R55, [R1+0xa20] ;  /* 0x000a200001377983 */ /* 0x000ee60000300800 */
[----:B------:R-:W-:Y:S01]  /*35de0*/  LEA.HI.X.SX32 R53, R53, R0, 0x2, P1 ;  /* 0x0000000035357211 */ /* 0x000fe200008f16ff */
[----:B------:R-:W3:Y:S04]  /*35df0*/  LDL.LU R54, [R1+0xa1c] ;  /* 0x000a1c0001367983 */ /* 0x000ee80000300800 */
[----:B------:R1:W-:Y:S01]  /*35e00*/  @P2 STG.E desc[UR22][R52.64], R244 ;  /* 0x000000f434002986 */ /* 0x0003e2000c101916 */
[C---:B----4-:R-:W-:Y:S01]  /*35e10*/  ISETP.LT.AND P2, PT, R61.reuse, UR4, !P0 ;  /* 0x000000043d007c0c */ /* 0x050fe2000c741270 */
[----:B------:R-:W4:Y:S02]  /*35e20*/  LDCU UR4, c[0x0][0x39c] ;  /* 0x00007380ff0477ac */ /* 0x000f240008000800 */
[----:B------:R-:W3:Y:S01]  /*35e30*/  LDL.LU R66, [R1+0xadc] ;  /* 0x000adc0001427983 */ /* 0x000ee20000300800 */
[----:B-1----:R-:W-:-:S03]  /*35e40*/  IMAD R53, R61, R3, RZ ;  /* 0x000000033d357224 */ /* 0x002fc600078e02ff */
[----:B------:R-:W3:Y:S04]  /*35e50*/  LDL.LU R61, [R1+0xa24] ;  /* 0x000a2400013d7983 */ /* 0x000ee80000300800 */
[----:B------:R-:W3:Y:S04]  /*35e60*/  LDL.LU R65, [R1+0xa2c] ;  /* 0x000a2c0001417983 */ /* 0x000ee80000300800 */
[----:B------:R-:W3:Y:S04]  /*35e70*/  LDL.LU R64, [R1+0xa28] ;  /* 0x000a280001407983 */ /* 0x000ee80000300800 */
[----:B------:R-:W3:Y:S01]  /*35e80*/  LDL.LU R63, [R1+0xa34] ;  /* 0x000a3400013f7983 */ /* 0x000ee20000300800 */
[----:B------:R-:W-:-:S04]  /*35e90*/  LEA R52, P1, R53, R2, 0x2 ;  /* 0x0000000235347211 */ /* 0x000fc800078210ff */
[----:B------:R-:W-:-:S05]  /*35ea0*/  LEA.HI.X.SX32 R53, R53, R0, 0x2, P1 ;  /* 0x0000000035357211 */ /* 0x000fca00008f16ff */
[----:B---3--:R1:W-:Y:S01]  /*35eb0*/  @P2 STG.E desc[UR22][R52.64], R245 ;  /* 0x000000f534002986 */ /* 0x0083e2000c101916 */
[C---:B--2---:R-:W-:Y:S01]  /*35ec0*/  ISETP.LT.AND P2, PT, R62.reuse, UR5, !P0 ;  /* 0x000000053e007c0c */ /* 0x044fe2000c741270 */
[----:B------:R-:W2:Y:S01]  /*35ed0*/  LDCU UR5, c[0x0][0x39c] ;  /* 0x00007380ff0577ac */ /* 0x000ea20008000800 */
[----:B-1----:R-:W-:Y:S02]  /*35ee0*/  IMAD R53, R62, R3, RZ ;  /* 0x000000033e357224 */ /* 0x002fe400078e02ff */
[----:B------:R-:W3:Y:S03]  /*35ef0*/  LDL.LU R62, [R1+0xa30] ;  /* 0x000a3000013e7983 */ /* 0x000ee60000300800 */
[----:B------:R-:W-:-:S04]  /*35f00*/  LEA R52, P1, R53, R2, 0x2 ;  /* 0x0000000235347211 */ /* 0x000fc800078210ff */
[----:B------:R-:W-:-:S05]  /*35f10*/  LEA.HI.X.SX32 R53, R53, R0, 0x2, P1 ;  /* 0x0000000035357211 */ /* 0x000fca00008f16ff */
[----:B------:R1:W-:Y:S01]  /*35f20*/  @P2 STG.E desc[UR22][R52.64], R246 ;  /* 0x000000f634002986 */ /* 0x0003e2000c101916 */
[C---:B----4-:R-:W-:Y:S01]  /*35f30*/  ISETP.LT.AND P2, PT, R60.reuse, UR4, !P0 ;  /* 0x000000043c007c0c */ /* 0x050fe2000c741270 */
[----:B------:R-:W4:Y:S01]  /*35f40*/  LDCU UR4, c[0x0][0x39c] ;  /* 0x00007380ff0477ac */ /* 0x000f220008000800 */
[----:B-1----:R-:W-:-:S05]  /*35f50*/  IMAD R53, R60, R3, RZ ;  /* 0x000000033c357224 */ /* 0x002fca00078e02ff */
[----:B------:R-:W-:-:S04]  /*35f60*/  LEA R52, P1, R53, R2, 0x2 ;  /* 0x0000000235347211 */ /* 0x000fc800078210ff */
[----:B------:R-:W-:-:S05]  /*35f70*/  LEA.HI.X.SX32 R53, R53, R0, 0x2, P1 ;  /* 0x0000000035357211 */ /* 0x000fca00008f16ff */
[----:B------:R1:W-:Y:S01]  /*35f80*/  @P2 STG.E desc[UR22][R52.64], R247 ;  /* 0x000000f734002986 */ /* 0x0003e2000c101916 */
[C---:B--2---:R-:W-:Y:S01]  /*35f90*/  ISETP.LT.AND P6, PT, R55.reuse, UR5, !P0 ;  /* 0x0000000537007c0c */ /* 0x044fe2000c7c1270 */
[----:B------:R-:W2:Y:S01]  /*35fa0*/  LDCU UR5, c[0x0][0x39c] ;  /* 0x00007380ff0577ac */ /* 0x000ea20008000800 */
[-C--:B-1----:R-:W-:Y:S01]  /*35fb0*/  IMAD R53, R55, R3.reuse, RZ ;  /* 0x0000000337357224 */ /* 0x082fe200078e02ff */
[C---:B------:R-:W-:Y:S01]  /*35fc0*/  ISETP.LT.AND P2, PT, R54.reuse, UR6, !P0 ;  /* 0x0000000636007c0c */ /* 0x040fe2000c741270 */
[----:B------:R-:W-:Y:S01]  /*35fd0*/  IMAD R60, R54, R3, RZ ;  /* 0x00000003363c7224 */ /* 0x000fe200078e02ff */
[----:B------:R-:W1:Y:S02]  /*35fe0*/  LDCU UR6, c[0x0][0x39c] ;  /* 0x00007380ff0677ac */ /* 0x000e640008000800 */
[C---:B------:R-:W-:Y:S02]  /*35ff0*/  LEA R54, P3, R53.reuse, R2, 0x2 ;  /* 0x0000000235367211 */ /* 0x040fe400078610ff */
[----:B------:R-:W-:Y:S01]  /*36000*/  ISETP.LT.AND P1, PT, R66, UR9, !P0 ;  /* 0x0000000942007c0c */ /* 0x000fe2000c721270 */
[----:B------:R-:W1:Y:S01]  /*36010*/  LDCU UR9, c[0x0][0x39c] ;  /* 0x00007380ff0977ac */ /* 0x000e620008000800 */
[----:B------:R-:W-:Y:S01]  /*36020*/  LEA.HI.X.SX32 R55, R53, R0, 0x2, P3 ;  /* 0x0000000035377211 */ /* 0x000fe200018f16ff */
[----:B------:R-:W3:Y:S01]  /*36030*/  LDL.LU R66, [R1+0xa44] ;  /* 0x000a440001427983 */ /* 0x000ee20000300800 */
[----:B------:R-:W-:-:S02]  /*36040*/  LEA R52, P5, R60, R2, 0x2 ;  /* 0x000000023c347211 */ /* 0x000fc400078a10ff */
[C---:B----4-:R-:W-:Y:S01]  /*36050*/  ISETP.LT.AND P4, PT, R61.reuse, UR4, !P0 ;  /* 0x000000043d007c0c */ /* 0x050fe2000c781270 */
[----:B------:R-:W-:Y:S01]  /*36060*/  IMAD R61, R61, R3, RZ ;  /* 0x000000033d3d7224 */ /* 0x000fe200078e02ff */
[----:B------:R-:W-:Y:S01]  /*36070*/  LEA.HI.X.SX32 R53, R60, R0, 0x2, P5 ;  /* 0x000000003c357211 */ /* 0x000fe200028f16ff */
[----:B------:R4:W-:Y:S01]  /*36080*/  @P6 STG.E desc[UR22][R54.64], R248 ;  /* 0x000000f836006986 */ /* 0x0009e2000c101916 */
[----:B------:R-:W3:Y:S03]  /*36090*/  LDCU UR4, c[0x0][0x39c] ;  /* 0x00007380ff0477ac */ /* 0x000ee60008000800 */
[----:B------:R1:W-:Y:S01]  /*360a0*/  @P2 STG.E desc[UR22][R52.64], R249 ;  /* 0x000000f934002986 */ /* 0x0003e2000c101916 */
[----:B----4-:R-:W-:-:S04]  /*360b0*/  LEA R54, P3, R61, R2, 0x2 ;  /* 0x000000023d367211 */ /* 0x010fc800078610ff */
[----:B------:R-:W-:Y:S01]  /*360c0*/  LEA.HI.X.SX32 R55, R61, R0, 0x2, P3 ;  /* 0x000000003d377211 */ /* 0x000fe200018f16ff */
[CC--:B-1----:R-:W-:Y:S01]  /*360d0*/  IMAD R53, R65.reuse, R3.reuse, RZ ;  /* 0x0000000341357224 */ /* 0x0c2fe200078e02ff */
[----:B--2---:R-:W-:Y:S01]  /*360e0*/  ISETP.LT.AND P3, PT, R65, UR5, !P0 ;  /* 0x0000000541007c0c */ /* 0x004fe2000c761270 */
[CC--:B------:R-:W-:Y:S01]  /*360f0*/  IMAD R60, R64.reuse, R3.reuse, RZ ;  /* 0x00000003403c7224 */ /* 0x0c0fe200078e02ff */
[----:B------:R-:W2:Y:S01]  /*36100*/  LDL.LU R65, [R1+0xa48] ;  /* 0x000a480001417983 */ /* 0x000ea20000300800 */
[----:B------:R-:W-:Y:S01]  /*36110*/  ISETP.LT.AND P2, PT, R64, UR6, !P0 ;  /* 0x0000000640007c0c */ /* 0x000fe2000c741270 */
[C---:B------:R-:W-:Y:S01]  /*36120*/  IMAD R61, R63.reuse, R3, RZ ;  /* 0x000000033f3d7224 */ /* 0x040fe200078e02ff */
[----:B------:R-:W-:Y:S01]  /*36130*/  ISETP.LT.AND P5, PT, R63, UR9, !P0 ;  /* 0x000000093f007c0c */ /* 0x000fe2000c7a1270 */
[----:B------:R-:W4:Y:S01]  /*36140*/  LDL.LU R67, [R1+0xa40] ;  /* 0x000a400001437983 */ /* 0x000f220000300800 */
[----:B------:R-:W2:Y:S03]  /*36150*/  LDCU UR5, c[0x0][0x39c] ;  /* 0x00007380ff0577ac */ /* 0x000ea60008000800 */
[----:B------:R-:W4:Y:S01]  /*36160*/  LDL.LU R64, [R1+0xa50] ;  /* 0x000a500001407983 */ /* 0x000f220000300800 */
[----:B------:R-:W1:Y:S03]  /*36170*/  LDCU UR6, c[0x0][0x39c] ;  /* 0x00007380ff0677ac */ /* 0x000e660008000800 */
[----:B------:R-:W4:Y:S01]  /*36180*/  LDL.LU R63, [R1+0xa5c] ;  /* 0x000a5c00013f7983 */ /* 0x000f220000300800 */
[----:B------:R-:W1:Y:S03]  /*36190*/  LDCU UR9, c[0x0][0x39c] ;  /* 0x00007380ff0977ac */ /* 0x000e660008000800 */
[----:B------:R3:W-:Y:S01]  /*361a0*/  @P4 STG.E desc[UR22][R54.64], R250 ;  /* 0x000000fa36004986 */ /* 0x0007e2000c101916 */
[----:B------:R-:W-:-:S04]  /*361b0*/  LEA R52, P4, R53, R2, 0x2 ;  /* 0x0000000235347211 */ /* 0x000fc800078810ff */
[----:B------:R-:W-:Y:S02]  /*361c0*/  LEA.HI.X.SX32 R53, R53, R0, 0x2, P4 ;  /* 0x0000000035357211 */ /* 0x000fe400020f16ff */
[C---:B---3--:R-:W-:Y:S01]  /*361d0*/  ISETP.LT.AND P4, PT, R62.reuse, UR4, !P0 ;  /* 0x000000043e007c0c */ /* 0x048fe2000c781270 */
[----:B------:R-:W-:Y:S01]  /*361e0*/  IMAD R62, R62, R3, RZ ;  /* 0x000000033e3e7224 */ /* 0x000fe200078e02ff */
[----:B------:R-:W3:Y:S01]  /*361f0*/  LDCU UR4, c[0x0][0x39c] ;  /* 0x00007380ff0477ac */ /* 0x000ee20008000800 */
[C---:B------:R-:W-:Y:S01]  /*36200*/  LEA R54, P6, R60.reuse, R2, 0x2 ;  /* 0x000000023c367211 */ /* 0x040fe200078c10ff */
[----:B------:R1:W-:Y:S03]  /*36210*/  @P3 STG.E desc[UR22][R52.64], R251 ;  /* 0x000000fb34003986 */ /* 0x0003e6000c101916 */
[----:B------:R-:W-:Y:S02]  /*36220*/  LEA.HI.X.SX32 R55, R60, R0, 0x2, P6 ;  /* 0x000000003c377211 */ /* 0x000fe400030f16ff */
[----:B------:R-:W-:-:S03]  /*36230*/  LEA R60, P6, R62, R2, 0x2 ;  /* 0x000000023e3c7211 */ /* 0x000fc600078c10ff */
[----:B------:R3:W-:Y:S01]  /*36240*/  @P2 STG.E desc[UR22][R54.64], R204 ;  /* 0x000000cc36002986 */ /* 0x0007e2000c101916 */
[----:B-1----:R-:W-:-:S04]  /*36250*/  LEA R52, P3, R61, R2, 0x2 ;  /* 0x000000023d347211 */ /* 0x002fc800078610ff */
[-C--:B------:R-:W-:Y:S02]  /*36260*/  LEA.HI.X.SX32 R53, R61, R0.reuse, 0x2, P3 ;  /* 0x000000003d357211 */ /* 0x080fe400018f16ff */
[----:B------:R-:W-:-:S03]  /*36270*/  LEA.HI.X.SX32 R61, R62, R0, 0x2, P6 ;  /* 0x000000003e3d7211 */ /* 0x000fc600030f16ff */
[----:B------:R1:W-:Y:S04]  /*36280*/  @P5 STG.E desc[UR22][R52.64], R205 ;  /* 0x000000cd34005986 */ /* 0x0003e8000c101916 */
[----:B------:R4:W-:Y:S01]  /*36290*/  @P4 STG.E desc[UR22][R60.64], R206 ;  /* 0x000000ce3c004986 */ /* 0x0009e2000c101916 */
[C---:B------:R-:W-:Y:S01]  /*362a0*/  ISETP.LT.AND P2, PT, R66.reuse, UR10, !P0 ;  /* 0x0000000a42007c0c */ /* 0x040fe2000c741270 */
[----:B---3--:R-:W-:Y:S01]  /*362b0*/  IMAD R54, R66, R3, RZ ;  /* 0x0000000342367224 */ /* 0x008fe200078e02ff */
[----:B------:R-:W3:Y:S01]  /*362c0*/  LDCU UR10, c[0x0][0x39c] ;  /* 0x00007380ff0a77ac */ /* 0x000ee20008000800 */
[----:B------:R-:W3:Y:S03]  /*362d0*/  LDL.LU R66, [R1+0xa58] ;  /* 0x000a580001427983 */ /* 0x000ee60000300800 */
[----:B-1----:R-:W-:-:S04]  /*362e0*/  LEA R52, P4, R54, R2, 0x2 ;  /* 0x0000000236347211 */ /* 0x002fc800078810ff */
[----:B------:R-:W-:-:S05]  /*362f0*/  LEA.HI.X.SX32 R53, R54, R0, 0x2, P4 ;  /* 0x0000000036357211 */ /* 0x000fca00020f16ff */
[----:B------:R1:W-:Y:S01]  /*36300*/  @P2 STG.E desc[UR22][R52.64], R207 ;  /* 0x000000cf34002986 */ /* 0x0003e2000c101916 */
[C---:B--2---:R-:W-:Y:S01]  /*36310*/  ISETP.LT.AND P3, PT, R65.reuse, UR5, !P0 ;  /* 0x0000000541007c0c */ /* 0x044fe2000c761270 */
[-C--:B------:R-:W-:Y:S01]  /*36320*/  IMAD R55, R65, R3.reuse, RZ ;  /* 0x0000000341377224 */ /* 0x080fe200078e02ff */
[----:B------:R-:W2:Y:S01]  /*36330*/  LDCU UR5, c[0x0][0x39c] ;  /* 0x00007380ff0577ac */ /* 0x000ea20008000800 */
[----:B------:R-:W2:Y:S01]  /*36340*/  LDL.LU R65, [R1+0xa64] ;  /* 0x000a640001417983 */ /* 0x000ea20000300800 */
[CC--:B----4-:R-:W-:Y:S01]  /*36350*/  IMAD R60, R67.reuse, R3.reuse, RZ ;  /* 0x00000003433c7224 */ /* 0x0d0fe200078e02ff */
[----:B------:R-:W-:Y:S01]  /*36360*/  ISETP.LT.AND P4, PT, R67, UR4, !P0 ;  /* 0x0000000443007c0c */ /* 0x000fe2000c781270 */
[----:B------:R-:W3:Y:S01]  /*36370*/  LDCU UR4, c[0x0][0x39c] ;  /* 0x00007380ff0477ac */ /* 0x000ee20008000800 */
[----:B------:R-:W4:Y:S01]  /*36380*/  LDL.LU R62, [R1+0xa60] ;  /* 0x000a6000013e7983 */ /* 0x000f220000300800 */
[CC--:B------:R-:W-:Y:S02]  /*36390*/  LEA R54, P5, R55.reuse, R2.reuse, 0x2 ;  /* 0x0000000237367211 */ /* 0x0c0fe400078a10ff */
[----:B-1----:R-:W-:Y:S01]  /*363a0*/  LEA R52, P2, R60, R2, 0x2 ;  /* 0x000000023c347211 */ /* 0x002fe200078410ff */
[----:B------:R-:W-:Y:S01]  /*363b0*/  IMAD R61, R64, R3, RZ ;  /* 0x00000003403d7224 */ /* 0x000fe200078e02ff */
[----:B------:R-:W-:-:S02]  /*363c0*/  LEA.HI.X.SX32 R55, R55, R0, 0x2, P5 ;  /* 0x0000000037377211 */ /* 0x000fc400028f16ff */
[----:B------:R-:W-:Y:S01]  /*363d0*/  ISETP.LT.AND P5, PT, R64, UR6, !P0 ;  /* 0x0000000640007c0c */ /* 0x000fe2000c7a1270 */
[----:B------:R-:W4:Y:S01]  /*363e0*/  LDCU UR6, c[0x0][0x39c] ;  /* 0x00007380ff0677ac */ /* 0x000f220008000800 */
[----:B------:R-:W4:Y:S01]  /*363f0*/  LDL.LU R64, [R1+0xa74] ;  /* 0x000a740001407983 */ /* 0x000f220000300800 */
[----:B------:R-:W-:-:S03]  /*36400*/  LEA.HI.X.SX32 R53, R60, R0, 0x2, P2 ;  /* 0x000000003c357211 */ /* 0x000fc600010f16ff */
[----:B------:R-:W-:Y:S01]  /*36410*/  @P3 STG.E desc[UR22][R54.64], R212 ;  /* 0x000000d436003986 */ /* 0x000fe2000c101916 */
[C---:B------:R-:W-:Y:S01]  /*36420*/  ISETP.LT.AND P3, PT, R63.reuse, UR9, !P0 ;  /* 0x000000093f007c0c */ /* 0x040fe2000c761270 */
[----:B------:R-:W1:Y:S02]  /*36430*/  LDCU UR9, c[0x0][0x39c] ;  /* 0x00007380ff0977ac */ /* 0x000e640008000800 */
[----:B------:R1:W-:Y:S02]  /*36440*/  @P4 STG.E desc[UR22][R52.64], R213 ;  /* 0x000000d534004986 */ /* 0x0003e4000c101916 */
[----:B-1----:R-:W-:Y:S02]  /*36450*/  IMAD R53, R63, R3, RZ ;  /* 0x000000033f357224 */ /* 0x002fe400078e02ff */
[----:B------:R-:W4:Y:S01]  /*36460*/  LDL.LU R63, [R1+0xa78] ;  /* 0x000a7800013f7983 */ /* 0x000f220000300800 */
[----:B------:R-:W-:-:S04]  /*36470*/  LEA R54, P2, R61, R2, 0x2 ;  /* 0x000000023d367211 */ /* 0x000fc800078410ff */
[----:B------:R-:W-:Y:S02]  /*36480*/  LEA.HI.X.SX32 R55, R61, R0, 0x2, P2 ;  /* 0x000000003d377211 */ /* 0x000fe400010f16ff */
[----:B------:R-:W-:-:S03]  /*36490*/  LEA R52, P4, R53, R2, 0x2 ;  /* 0x0000000235347211 */ /* 0x000fc600078810ff */
[----:B------:R1:W-:Y:S01]  /*364a0*/  @P5 STG.E desc[UR22][R54.64], R214 ;  /* 0x000000d636005986 */ /* 0x0003e2000c101916 */
[----:B------:R-:W-:-:S05]  /*364b0*/  LEA.HI.X.SX32 R53, R53, R0, 0x2, P4 ;  /* 0x0000000035357211 */ /* 0x000fca00020f16ff */
[----:B------:R1:W-:Y:S01]  /*364c0*/  @P3 STG.E desc[UR22][R52.64], R215 ;  /* 0x000000d734003986 */ /* 0x0003e2000c101916 */
[C---:B---3--:R-:W-:Y:S01]  /*364d0*/  ISETP.LT.AND P2, PT, R66.reuse, UR4, !P0 ;  /* 0x0000000442007c0c */ /* 0x048fe2000c741270 */
[----:B------:R-:W-:Y:S01]  /*364e0*/  IMAD R60, R66, R3, RZ ;  /* 0x00000003423c7224 */ /* 0x000fe200078e02ff */
        /* <DEDUP_REMOVED lines=9> */
[C---:B----4-:R-:W-:Y:S01]  /*36580*/  ISETP.LT.AND P4, PT, R62.reuse, UR6, !P0 ;  /* 0x000000063e007c0c */ /* 0x050fe2000c781270 */
[----:B------:R-:W-:Y:S01]  /*36590*/  IMAD R62, R62, R3, RZ ;  /* 0x000000033e3e7224 */ /* 0x000fe200078e02ff */
[-C--:B------:R-:W-:Y:S01]  /*365a0*/  LEA R52, P3, R61, R2.reuse, 0x2 ;  /* 0x000000023d347211 */ /* 0x080fe200078610ff */
[----:B------:R-:W4:Y:S01]  /*365b0*/  LDL.LU R67, [R1+0xa6c] ;  /* 0x000a6c0001437983 */ /* 0x000f220000300800 */
[----:B------:R-:W2:Y:S02]  /*365c0*/  LDCU UR6, c[0x0][0x39c] ;  /* 0x00007380ff0677ac */ /* 0x000ea40008000800 */
[----:B------:R-:W-:-:S02]  /*365d0*/  LEA R60, P6, R62, R2, 0x2 ;  /* 0x000000023e3c7211 */ /* 0x000fc400078c10ff */
[-C--:B------:R-:W-:Y:S01]  /*365e0*/  LEA.HI.X.SX32 R53, R61, R0.reuse, 0x2, P3 ;  /* 0x000000003d357211 */ /* 0x080fe200018f16ff */
[CC--:B-1----:R-:W-:Y:S01]  /*365f0*/  IMAD R54, R64.reuse, R3.reuse, RZ ;  /* 0x0000000340367224 */ /* 0x0c2fe200078e02ff */
[----:B------:R-:W-:Y:S01]  /*36600*/  ISETP.LT.AND P2, PT, R64, UR10, !P0 ;  /* 0x0000000a40007c0c */ /* 0x000fe2000c741270 */
[----:B------:R-:W1:Y:S01]  /*36610*/  LDCU UR10, c[0x0][0x39c] ;  /* 0x00007380ff0a77ac */ /* 0x000e620008000800 */
[----:B------:R-:W-:Y:S01]  /*36620*/  LEA.HI.X.SX32 R61, R62, R0, 0x2, P6 ;  /* 0x000000003e3d7211 */ /* 0x000fe200030f16ff */
[----:B------:R-:W4:Y:S04]  /*36630*/  LDL.LU R64, [R1+0xa68] ;  /* 0x000a680001407983 */ /* 0x000f280000300800 */
[----:B------:R1:W-:Y:S04]  /*36640*/  @P5 STG.E desc[UR22][R52.64], R221 ;  /* 0x000000dd34005986 */ /* 0x0003e8000c101916 */
[----:B------:R1:W-:Y:S01]  /*36650*/  @P4 STG.E desc[UR22][R60.64], R222 ;  /* 0x000000de3c004986 */ /* 0x0003e2000c101916 */
[C---:B---3--:R-:W-:Y:S01]  /*36660*/  ISETP.LT.AND P4, PT, R63.reuse, UR4, !P0 ;  /* 0x000000043f007c0c */ /* 0x048fe2000c781270 */
[----:B------:R-:W-:Y:S01]  /*36670*/  IMAD R55, R63, R3, RZ ;  /* 0x000000033f377224 */ /* 0x000fe200078e02ff */
[C---:B-1----:R-:W-:Y:S01]  /*36680*/  LEA R52, P3, R54.reuse, R2, 0x2 ;  /* 0x0000000236347211 */ /* 0x042fe200078610ff */
[----:B------:R-:W3:Y:S01]  /*36690*/  LDL.LU R63, [R1+0xaf8] ;  /* 0x000af800013f7983 */ /* 0x000ee20000300800 */
[----:B------:R-:W4:Y:S03]  /*366a0*/  LDCU UR4, c[0x0][0x39c] ;  /* 0x00007380ff0477ac */ /* 0x000f260008000800 */
[----:B------:R-:W3:Y:S01]  /*366b0*/  LDL.LU R62, [R1+0xa54] ;  /* 0x000a5400013e7983 */ /* 0x000ee20000300800 */
[----:B------:R-:W-:-:S02]  /*366c0*/  LEA.HI.X.SX32 R53, R54, R0, 0x2, P3 ;  /* 0x0000000036357211 */ /* 0x000fc400018f16ff */
[----:B------:R-:W-:-:S03]  /*366d0*/  LEA R54, P3, R55, R2, 0x2 ;  /* 0x0000000237367211 */ /* 0x000fc600078610ff */
[----:B------:R1:W-:Y:S01]  /*366e0*/  @P2 STG.E desc[UR22][R52.64], R223 ;  /* 0x000000df34002986 */ /* 0x0003e2000c101916 */
[----:B------:R-:W-:-:S05]  /*366f0*/  LEA.HI.X.SX32 R55, R55, R0, 0x2, P3 ;  /* 0x0000000037377211 */ /* 0x000fca00018f16ff */
[----:B------:R-:W-:Y:S01]  /*36700*/  @P4 STG.E desc[UR22][R54.64], R228 ;  /* 0x000000e436004986 */ /* 0x000fe2000c101916 */
[C---:B------:R-:W-:Y:S01]  /*36710*/  IMAD R60, R66.reuse, R3, RZ ;  /* 0x00000003423c7224 */ /* 0x040fe200078e02ff */
[----:B--2---:R-:W-:Y:S01]  /*36720*/  ISETP.LT.AND P5, PT, R66, UR5, !P0 ;  /* 0x0000000542007c0c */ /* 0x004fe2000c7a1270 */
[----:B------:R-:W2:Y:S01]  /*36730*/  LDCU UR5, c[0x0][0x39c] ;  /* 0x00007380ff0577ac */ /* 0x000ea20008000800 */
[----:B------:R-:W2:Y:S02]  /*36740*/  LDL.LU R66, [R1+0xa4c] ;  /* 0x000a4c0001427983 */ /* 0x000ea40000300800 */
[----:B-1----:R-:W-:-:S04]  /*36750*/  LEA R52, P2, R60, R2, 0x2 ;  /* 0x000000023c347211 */ /* 0x002fc800078410ff */
[----:B------:R-:W-:-:S05]  /*36760*/  LEA.HI.X.SX32 R53, R60, R0, 0x2, P2 ;  /* 0x000000003c357211 */ /* 0x000fca00010f16ff */
[----:B------:R1:W-:Y:S01]  /*36770*/  @P5 STG.E desc[UR22][R52.64], R229 ;  /* 0x000000e534005986 */ /* 0x0003e2000c101916 */
[C---:B------:R-:W-:Y:S01]  /*36780*/  ISETP.LT.AND P3, PT, R65.reuse, UR6, !P0 ;  /* 0x0000000641007c0c */ /* 0x040fe2000c761270 */
[----:B------:R-:W-:Y:S01]  /*36790*/  IMAD R60, R65, R3, RZ ;  /* 0x00000003413c7224 */ /* 0x000fe200078e02ff */
[----:B------:R-:W2:Y:S01]  /*367a0*/  LDCU UR6, c[0x0][0x39c] ;  /* 0x00007380ff0677ac */ /* 0x000ea20008000800 */
[----:B------:R-:W2:Y:S03]  /*367b0*/  LDL.LU R65, [R1+0xa3c] ;  /* 0x000a3c0001417983 */ /* 0x000ea60000300800 */
[C---:B-1----:R-:W-:Y:S01]  /*367c0*/  LEA R52, P4, R60.reuse, R2, 0x2 ;  /* 0x000000023c347211 */ /* 0x042fe200078810ff */
[----:B------:R-:W2:Y:S03]  /*367d0*/  LDL.LU R61, [R1+0xa38] ;  /* 0x000a3800013d7983 */ /* 0x000ea60000300800 */
[----:B------:R-:W-:-:S02]  /*367e0*/  LEA.HI.X.SX32 R53, R60, R0, 0x2, P4 ;  /* 0x000000003c357211 */ /* 0x000fc400020f16ff */
[C---:B----4-:R-:W-:Y:S01]  /*367f0*/  ISETP.LT.AND P4, PT, R64.reuse, UR4, !P0 ;  /* 0x0000000440007c0c */ /* 0x050fe2000c781270 */
[-C--:B------:R-:W-:Y:S02]  /*36800*/  IMAD R60, R64, R3.reuse, RZ ;  /* 0x00000003403c7224 */ /* 0x080fe400078e02ff */
[----:B------:R1:W-:Y:S01]  /*36810*/  @P3 STG.E desc[UR22][R52.64], R230 ;  /* 0x000000e634003986 */ /* 0x0003e2000c101916 */
[C---:B------:R-:W-:Y:S01]  /*36820*/  IMAD R55, R67.reuse, R3, RZ ;  /* 0x0000000343377224 */ /* 0x040fe200078e02ff */
[----:B------:R-:W-:Y:S01]  /*36830*/  ISETP.LT.AND P2, PT, R67, UR9, !P0 ;  /* 0x0000000943007c0c */ /* 0x000fe2000c741270 */
[----:B------:R-:W4:Y:S01]  /*36840*/  LDCU UR4, c[0x0][0x39c] ;  /* 0x00007380ff0477ac */ /* 0x000f220008000800 */
[----:B------:R-:W2:Y:S01]  /*36850*/  LDL.LU R64, [R1+0xb04] ;  /* 0x000b040001407983 */ /* 0x000ea20000300800 */
[----:B---3--:R-:W-:Y:S01]  /*36860*/  ISETP.LT.AND P3, PT, R63, UR10, !P0 ;  /* 0x0000000a3f007c0c */ /* 0x008fe2000c761270 */
[----:B------:R-:W3:Y:S02]  /*36870*/  LDCU UR9, c[0x0][0x39c] ;  /* 0x00007380ff0977ac */ /* 0x000ee40008000800 */
[----:B------:R-:W3:Y:S01]  /*36880*/  LDL.LU R63, [R1+0xb0c] ;  /* 0x000b0c00013f7983 */ /* 0x000ee20000300800 */
[----:B-1----:R-:W-:-:S04]  /*36890*/  LEA R52, P6, R60, R2, 0x2 ;  /* 0x000000023c347211 */ /* 0x002fc800078c10ff */
[----:B------:R-:W-:Y:S01]  /*368a0*/  LEA.HI.X.SX32 R53, R60, R0, 0x2, P6 ;  /* 0x000000003c357211 */ /* 0x000fe200030f16ff */
[C---:B------:R-:W-:Y:S01]  /*368b0*/  IMAD R60, R62.reuse, R3, RZ ;  /* 0x000000033e3c7224 */ /* 0x040fe200078e02ff */
[----:B--2---:R-:W-:Y:S01]  /*368c0*/  ISETP.LT.AND P6, PT, R62, UR5, !P0 ;  /* 0x000000053e007c0c */ /* 0x004fe2000c7c1270 */
[----:B------:R-:W1:Y:S01]  /*368d0*/  LDCU UR5, c[0x0][0x39c] ;  /* 0x00007380ff0577ac */ /* 0x000e620008000800 */
[----:B------:R-:W2:Y:S01]  /*368e0*/  LDL.LU R62, [R1+0xb18] ;  /* 0x000b1800013e7983 */ /* 0x000ea20000300800 */
[----:B------:R-:W-:-:S04]  /*368f0*/  LEA R54, P5, R55, R2, 0x2 ;  /* 0x0000000237367211 */ /* 0x000fc800078a10ff */
[----:B------:R-:W-:-:S05]  /*36900*/  LEA.HI.X.SX32 R55, R55, R0, 0x2, P5 ;  /* 0x0000000037377211 */ /* 0x000fca00028f16ff */
[----:B------:R-:W-:Y:S04]  /*36910*/  @P2 STG.E desc[UR22][R54.64], R231 ;  /* 0x000000e736002986 */ /* 0x000fe8000c101916 */
[----:B------:R1:W-:Y:S02]  /*36920*/  @P4 STG.E desc[UR22][R52.64], R236 ;  /* 0x000000ec34004986 */ /* 0x0003e4000c101916 */
[----:B-1----:R-:W-:-:S04]  /*36930*/  LEA R52, P2, R60, R2, 0x2 ;  /* 0x000000023c347211 */ /* 0x002fc800078410ff */
[----:B------:R-:W-:-:S05]  /*36940*/  LEA.HI.X.SX32 R53, R60, R0, 0x2, P2 ;  /* 0x000000003c357211 */ /* 0x000fca00010f16ff */
[----:B------:R1:W-:Y:S01]  /*36950*/  @P6 STG.E desc[UR22][R52.64], R237 ;  /* 0x000000ed34006986 */ /* 0x0003e2000c101916 */
[C---:B------:R-:W-:Y:S01]  /*36960*/  IMAD R55, R66.reuse, R3, RZ ;  /* 0x0000000342377224 */ /* 0x040fe200078e02ff */
[----:B------:R-:W-:Y:S01]  /*36970*/  ISETP.LT.AND P5, PT, R66, UR6, !P0 ;  /* 0x0000000642007c0c */ /* 0x000fe2000c7a1270 */
[----:B------:R-:W2:Y:S01]  /*36980*/  LDCU UR6, c[0x0][0x39c] ;  /* 0x00007380ff0677ac */ /* 0x000ea20008000800 */
[----:B------:R-:W2:Y:S02]  /*36990*/  LDL.LU R66, [R1+0xb1c] ;  /* 0x000b1c0001427983 */ /* 0x000ea40000300800 */
[----:B------:R-:W-:-:S04]  /*369a0*/  LEA R54, P2, R55, R2, 0x2 ;  /* 0x0000000237367211 */ /* 0x000fc800078410ff */
[----:B------:R-:W-:-:S05]  /*369b0*/  LEA.HI.X.SX32 R55, R55, R0, 0x2, P2 ;  /* 0x0000000037377211 */ /* 0x000fca00010f16ff */
[----:B------:R1:W-:Y:S01]  /*369c0*/  @P5 STG.E desc[UR22][R54.64], R238 ;  /* 0x000000ee36005986 */ /* 0x0003e2000c101916 */
[C---:B----4-:R-:W-:Y:S01]  /*369d0*/  ISETP.LT.AND P4, PT, R65.reuse, UR4, !P0 ;  /* 0x0000000441007c0c */ /* 0x050fe2000c781270 */
[----:B------:R-:W4:Y:S01]  /*369e0*/  LDCU UR4, c[0x0][0x39c] ;  /* 0x00007380ff0477ac */ /* 0x000f220008000800 */
[----:B------:R-:W-:Y:S02]  /*369f0*/  IMAD R60, R65, R3, RZ ;  /* 0x00000003413c7224 */ /* 0x000fe400078e02ff */
[----:B------:R-:W2:Y:S03]  /*36a00*/  LDL.LU R65, [R1+0xb20] ;  /* 0x000b200001417983 */ /* 0x000ea60000300800 */
[----:B-1----:R-:W-:-:S04]  /*36a10*/  LEA R52, P6, R60, R2, 0x2 ;  /* 0x000000023c347211 */ /* 0x002fc800078c10ff */
[----:B------:R-:W-:Y:S02]  /*36a20*/  LEA.HI.X.SX32 R53, R60, R0, 0x2, P6 ;  /* 0x000000003c357211 */ /* 0x000fe400030f16ff */
[----:B------:R-:W-:-:S03]  /*36a30*/  ISETP.LT.AND P5, PT, R64, UR5, !P0 ;  /* 0x0000000540007c0c */ /* 0x000fc6000c7a1270 */
[----:B------:R1:W-:Y:S01]  /*36a40*/  @P4 STG.E desc[UR22][R52.64], R239 ;  /* 0x000000ef34004986 */ /* 0x0003e2000c101916 */
[----:B---3--:R-:W-:Y:S01]  /*36a50*/  ISETP.LT.AND P2, PT, R61, UR9, !P0 ;  /* 0x000000093d007c0c */ /* 0x008fe2000c741270 */
[----:B------:R-:W3:Y:S02]  /*36a60*/  LDCU UR5, c[0x0][0x39c] ;  /* 0x00007380ff0577ac */ /* 0x000ee40008000800 */
[----:B------:R-:W2:Y:S01]  /*36a70*/  LDL.LU R64, [R1+0xb24] ;  /* 0x000b240001407983 */ /* 0x000ea20000300800 */
[----:B----4-:R-:W-:Y:S01]  /*36a80*/  ISETP.LT.AND P4, PT, R63, UR4, !P0 ;  /* 0x000000043f007c0c */ /* 0x010fe2000c781270 */
[----:B------:R-:W-:Y:S02]  /*36a90*/  IMAD R61, R61, R3, RZ ;  /* 0x000000033d3d7224 */ /* 0x000fe400078e02ff */
[----:B------:R-:W4:Y:S01]  /*36aa0*/  LDL.LU R63, [R1+0xb30] ;  /* 0x000b3000013f7983 */ /* 0x000f220000300800 */
[----:B------:R-:W2:Y:S02]  /*36ab0*/  LDCU UR4, c[0x0][0x39c] ;  /* 0x00007380ff0477ac */ /* 0x000ea40008000800 */
[----:B------:R-:W-:-:S04]  /*36ac0*/  LEA R54, P6, R61, R2, 0x2 ;  /* 0x000000023d367211 */ /* 0x000fc800078c10ff */
[----:B------:R-:W-:Y:S01]  /*36ad0*/  LEA.HI.X.SX32 R55, R61, R0, 0x2, P6 ;  /* 0x000000003d377211 */ /* 0x000fe200030f16ff */
[----:B-1----:R-:W-:-:S04]  /*36ae0*/  IMAD R53, R3, 0x2, R61 ;  /* 0x0000000203357824 */ /* 0x002fc800078e023d */
[----:B------:R1:W-:Y:S01]  /*36af0*/  @P2 STG.E desc[UR22][R54.64], R136 ;  /* 0x0000008836002986 */ /* 0x0003e2000c101916 */
[----:B--2---:R-:W-:Y:S01]  /*36b00*/  ISETP.LT.AND P2, PT, R62, UR6, !P0 ;  /* 0x000000063e007c0c */ /* 0x004fe2000c741270 */
[----:B------:R-:W-:Y:S01]  /*36b10*/  IMAD R60, R3, 0x2, R53 ;  /* 0x00000002033c7824 */ /* 0x000fe200078e0235 */
[C---:B------:R-:W-:Y:S01]  /*36b20*/  LEA R52, P6, R53.reuse, R2, 0x2 ;  /* 0x0000000235347211 */ /* 0x040fe200078c10ff */
[----:B------:R-:W2:Y:S01]  /*36b30*/  LDL.LU R62, [R1+0xb38] ;  /* 0x000b3800013e7983 */ /* 0x000ea20000300800 */
[----:B------:R-:W3:Y:S02]  /*36b40*/  LDCU UR6, c[0x0][0x39c] ;  /* 0x00007380ff0677ac */ /* 0x000ee40008000800 */
[----:B------:R-:W-:Y:S01]  /*36b50*/  LEA.HI.X.SX32 R53, R53, R0, 0x2, P6 ;  /* 0x0000000035357211 */ /* 0x000fe200030f16ff */
[----:B------:R-:W-:Y:S01]  /*36b60*/  IMAD R61, R3, 0x2, R60 ;  /* 0x00000002033d7824 */ /* 0x000fe200078e023c */
[----:B-1----:R-:W-:-:S03]  /*36b70*/  LEA R54, P6, R60, R2, 0x2 ;  /* 0x000000023c367211 */ /* 0x002fc600078c10ff */
[----:B------:R1:W-:Y:S01]  /*36b80*/  @P3 STG.E desc[UR22][R52.64], R137 ;  /* 0x0000008934003986 */ /* 0x0003e2000c101916 */
[----:B------:R-:W-:-:S05]  /*36b90*/  LEA.HI.X.SX32 R55, R60, R0, 0x2, P6 ;  /* 0x000000003c377211 */ /* 0x000fca00030f16ff */
[----:B------:R3:W-:Y:S01]  /*36ba0*/  @P5 STG.E desc[UR22][R54.64], R138 ;  /* 0x0000008a36005986 */ /* 0x0007e2000c101916 */
[----:B-1----:R-:W-:-:S04]  /*36bb0*/  LEA R52, P6, R61, R2, 0x2 ;  /* 0x000000023d347211 */ /* 0x002fc800078c10ff */
[----:B------:R-:W-:Y:S01]  /*36bc0*/  LEA.HI.X.SX32 R53, R61, R0, 0x2, P6 ;  /* 0x000000003d357211 */ /* 0x000fe200030f16ff */
[----:B---3--:R-:W-:-:S04]  /*36bd0*/  IMAD R55, R3, 0x2, R61 ;  /* 0x0000000203377824 */ /* 0x008fc800078e023d */
[----:B------:R1:W-:Y:S01]  /*36be0*/  @P4 STG.E desc[UR22][R52.64], R139 ;  /* 0x0000008b34004986 */ /* 0x0003e2000c101916 */
[----:B------:R-:W-:Y:S01]  /*36bf0*/  LEA R54, P6, R55, R2, 0x2 ;  /* 0x0000000237367211 */ /* 0x000fe200078c10ff */
[----:B------:R-:W-:-:S03]  /*36c00*/  IMAD R60, R3, 0x2, R55 ;  /* 0x00000002033c7824 */ /* 0x000fc600078e0237 */
[----:B------:R-:W-:-:S05]  /*36c10*/  LEA.HI.X.SX32 R55, R55, R0, 0x2, P6 ;  /* 0x0000000037377211 */ /* 0x000fca00030f16ff */
[----:B------:R3:W-:Y:S01]  /*36c20*/  @P2 STG.E desc[UR22][R54.64], R144 ;  /* 0x0000009036002986 */ /* 0x0007e2000c101916 */
[----:B------:R-:W-:Y:S01]  /*36c30*/  ISETP.LT.AND P3, PT, R66, UR5, !P0 ;  /* 0x0000000542007c0c */ /* 0x000fe2000c761270 */
[----:B------:R-:W4:Y:S02]  /*36c40*/  LDCU UR5, c[0x0][0x39c] ;  /* 0x00007380ff0577ac */ /* 0x000f240008000800 */
[----:B------:R-:W3:Y:S01]  /*36c50*/  LDL.LU R66, [R1+0xb3c] ;  /* 0x000b3c0001427983 */ /* 0x000ee20000300800 */
[----:B------:R-:W-:Y:S01]  /*36c60*/  ISETP.LT.AND P5, PT, R65, UR4, !P0 ;  /* 0x0000000441007c0c */ /* 0x000fe2000c7a1270 */
[----:B------:R-:W2:Y:S02]  /*36c70*/  LDCU UR4, c[0x0][0x39c] ;  /* 0x00007380ff0477ac */ /* 0x000ea40008000800 */
[----:B------:R-:W3:Y:S01]  /*36c80*/  LDL.LU R65, [R1+0xb44] ;  /* 0x000b440001417983 */ /* 0x000ee20000300800 */
[----:B------:R-:W-:Y:S01]  /*36c90*/  ISETP.LT.AND P4, PT, R64, UR6, !P0 ;  /* 0x0000000640007c0c */ /* 0x000fe2000c781270 */
[----:B------:R-:W1:Y:S02]  /*36ca0*/  LDCU UR6, c[0x0][0x39c] ;  /* 0x00007380ff0677ac */ /* 0x000e640008000800 */
[----:B------:R-:W3:Y:S01]  /*36cb0*/  LDL.LU R64, [R1+0xb4c] ;  /* 0x000b4c0001407983 */ /* 0x000ee20000300800 */
[----:B----4-:R-:W-:Y:S01]  /*36cc0*/  ISETP.LT.AND P2, PT, R63, UR5, !P0 ;  /* 0x000000053f007c0c */ /* 0x010fe2000c741270 */
[----:B------:R-:W-:-:S02]  /*36cd0*/  IMAD R61, R3, 0x2, R60 ;  /* 0x00000002033d7824 */ /* 0x000fc400078e023c */
[----:B------:R-:W4:Y:S01]  /*36ce0*/  LDL.LU R63, [R1+0xb50] ;  /* 0x000b5000013f7983 */ /* 0x000f220000300800 */
[C---:B-1----:R-:W-:Y:S01]  /*36cf0*/  LEA R52, P6, R60.reuse, R2, 0x2 ;  /* 0x000000023c347211 */ /* 0x042fe200078c10ff */
[----:B------:R-:W1:Y:S03]  /*36d00*/  LDCU UR5, c[0x0][0x39c] ;  /* 0x00007380ff0577ac */ /* 0x000e660008000800 */
[----:B------:R-:W-:-:S05]  /*36d10*/  LEA.HI.X.SX32 R53, R60, R0, 0x2, P6 ;  /* 0x000000003c357211 */ /* 0x000fca00030f16ff */
[----:B------:R1:W-:Y:S01]  /*36d20*/  @P3 STG.E desc[UR22][R52.64], R145 ;  /* 0x0000009134003986 */ /* 0x0003e2000c101916 */
[----:B--2---:R-:W-:Y:S01]  /*36d30*/  ISETP.LT.AND P3, PT, R62, UR4, !P0 ;  /* 0x000000043e007c0c */ /* 0x004fe2000c761270 */
[----:B------:R-:W2:Y:S02]  /*36d40*/  LDCU UR4, c[0x0][0x39c] ;  /* 0x00007380ff0477ac */ /* 0x000ea40008000800 */
[----:B------:R-:W4:Y:S01]  /*36d50*/  LDL.LU R62, [R1+0xb5c] ;  /* 0x000b5c00013e7983 */ /* 0x000f220000300800 */
[----:B---3--:R-:W-:Y:S01]  /*36d60*/  LEA R54, P6, R61, R2, 0x2 ;  /* 0x000000023d367211 */ /* 0x008fe200078c10ff */
[----:B-1----:R-:W-:-:S03]  /*36d70*/  IMAD R53, R3, 0x2, R61 ;  /* 0x0000000203357824 */ /* 0x002fc600078e023d */
[----:B------:R-:W-:Y:S02]  /*36d80*/  LEA.HI.X.SX32 R55, R61, R0, 0x2, P6 ;  /* 0x000000003d377211 */ /* 0x000fe400030f16ff */
[----:B------:R-:W-:Y:S01]  /*36d90*/  LEA R52, P6, R53, R2, 0x2 ;  /* 0x0000000235347211 */ /* 0x000fe200078c10ff */
[----:B------:R-:W-:Y:S02]  /*36da0*/  IMAD R60, R3, 0x2, R53 ;  /* 0x00000002033c7824 */ /* 0x000fe400078e0235 */
[----:B------:R1:W-:Y:S01]  /*36db0*/  @P5 STG.E desc[UR22][R54.64], R146 ;  /* 0x0000009236005986 */ /* 0x0003e2000c101916 */
[----:B------:R-:W-:Y:S01]  /*36dc0*/  LEA.HI.X.SX32 R53, R53, R0, 0x2, P6 ;  /* 0x0000000035357211 */ /* 0x000fe200030f16ff */
[----:B------:R-:W-:-:S04]  /*36dd0*/  IMAD R61, R3, 0x2, R60 ;  /* 0x00000002033d7824 */ /* 0x000fc800078e023c */
[----:B------:R3:W-:Y:S01]  /*36de0*/  @P4 STG.E desc[UR22][R52.64], R147 ;  /* 0x0000009334004986 */ /* 0x0007e2000c101916 */
[----:B-1----:R-:W-:-:S04]  /*36df0*/  LEA R54, P6, R60, R2, 0x2 ;  /* 0x000000023c367211 */ /* 0x002fc800078c10ff */
[----:B------:R-:W-:Y:S02]  /*36e00*/  LEA.HI.X.SX32 R55, R60, R0, 0x2, P6 ;  /* 0x000000003c377211 */ /* 0x000fe400030f16ff */
[----:B---3--:R-:W-:-:S03]  /*36e10*/  LEA R52, P6, R61, R2, 0x2 ;  /* 0x000000023d347211 */ /* 0x008fc600078c10ff */
[----:B------:R1:W-:Y:S01]  /*36e20*/  @P2 STG.E desc[UR22][R54.64], R152 ;  /* 0x0000009836002986 */ /* 0x0003e2000c101916 */
[----:B------:R-:W-:-:S05]  /*36e30*/  LEA.HI.X.SX32 R53, R61, R0, 0x2, P6 ;  /* 0x000000003d357211 */ /* 0x000fca00030f16ff */
[----:B------:R3:W-:Y:S01]  /*36e40*/  @P3 STG.E desc[UR22][R52.64], R153 ;  /* 0x0000009934003986 */ /* 0x0007e2000c101916 */
[----:B------:R-:W-:Y:S01]  /*36e50*/  ISETP.LT.AND P5, PT, R66, UR6, !P0 ;  /* 0x0000000642007c0c */ /* 0x000fe2000c7a1270 */
[----:B------:R-:W4:Y:S02]  /*36e60*/  LDCU UR6, c[0x0][0x39c] ;  /* 0x00007380ff0677ac */ /* 0x000f240008000800 */
[----:B------:R-:W3:Y:S01]  /*36e70*/  LDL.LU R66, [R1+0xb60] ;  /* 0x000b600001427983 */ /* 0x000ee20000300800 */
[----:B------:R-:W-:Y:S01]  /*36e80*/  ISETP.LT.AND P4, PT, R65, UR5, !P0 ;  /* 0x0000000541007c0c */ /* 0x000fe2000c781270 */
[----:B------:R-:W1:Y:S02]  /*36e90*/  LDCU UR5, c[0x0][0x39c] ;  /* 0x00007380ff0577ac */ /* 0x000e640008000800 */
[----:B------:R-:W3:Y:S01]  /*36ea0*/  LDL.LU R65, [R1+0xb68] ;  /* 0x000b680001417983 */ /* 0x000ee20000300800 */
[----:B--2---:R-:W-:Y:S01]  /*36eb0*/  ISETP.LT.AND P2, PT, R64, UR4, !P0 ;  /* 0x0000000440007c0c */ /* 0x004fe2000c741270 */
[----:B-1----:R-:W-:-:S02]  /*36ec0*/  IMAD R55, R3, 0x2, R61 ;  /* 0x0000000203377824 */ /* 0x002fc400078e023d */
[----:B------:R-:W2:Y:S01]  /*36ed0*/  LDL.LU R64, [R1+0xb6c] ;  /* 0x000b6c0001407983 */ /* 0x000ea20000300800 */
[----:B------:R-:W1:Y:S01]  /*36ee0*/  LDCU UR4, c[0x0][0x39c] ;  /* 0x00007380ff0477ac */ /* 0x000e620008000800 */
[----:B----4-:R-:W-:Y:S01]  /*36ef0*/  ISETP.LT.AND P3, PT, R63, UR6, !P0 ;  /* 0x000000063f007c0c */ /* 0x010fe2000c761270 */
[----:B------:R-:W-:Y:S01]  /*36f00*/  IMAD R60, R3, 0x2, R55 ;  /* 0x00000002033c7824 */ /* 0x000fe200078e0237 */
[----:B------:R-:W4:Y:S01]  /*36f10*/  LDL.LU R63, [R1+0xb78] ;  /* 0x000b7800013f7983 */ /* 0x000f220000300800 */
[C---:B------:R-:W-:Y:S01]  /*36f20*/  LEA R54, P6, R55.reuse, R2, 0x2 ;  /* 0x0000000237367211 */ /* 0x040fe200078c10ff */
[----:B------:R-:W1:Y:S03]  /*36f30*/  LDCU UR6, c[0x0][0x39c] ;  /* 0x00007380ff0677ac */ /* 0x000e660008000800 */
[----:B------:R-:W-:-:S05]  /*36f40*/  LEA.HI.X.SX32 R55, R55, R0, 0x2, P6 ;  /* 0x0000000037377211 */ /* 0x000fca00030f16ff */
[----:B------:R1:W-:Y:S01]  /*36f50*/  @P5 STG.E desc[UR22][R54.64], R154 ;  /* 0x0000009a36005986 */ /* 0x0003e2000c101916 */
[----:B------:R-:W-:Y:S01]  /*36f60*/  ISETP.LT.AND P5, PT, R62, UR5, !P0 ;  /* 0x000000053e007c0c */ /* 0x000fe2000c7a1270 */
[----:B------:R-:W-:Y:S02]  /*36f70*/  IMAD R61, R3, 0x2, R60 ;  /* 0x00000002033d7824 */ /* 0x000fe400078e023c */
[----:B------:R-:W4:Y:S01]  /*36f80*/  LDL.LU R62, [R1+0xb80] ;  /* 0x000b8000013e7983 */ /* 0x000f220000300800 */
[C---:B---3--:R-:W-:Y:S01]  /*36f90*/  LEA R52, P6, R60.reuse, R2, 0x2 ;  /* 0x000000023c347211 */ /* 0x048fe200078c10ff */
[----:B------:R-:W2:Y:S03]  /*36fa0*/  LDCU UR5, c[0x0][0x39c] ;  /* 0x00007380ff0577ac */ /* 0x000ea60008000800 */
[----:B------:R-:W-:Y:S02]  /*36fb0*/  LEA.HI.X.SX32 R53, R60, R0, 0x2, P6 ;  /* 0x000000003c357211 */ /* 0x000fe400030f16ff */
[----:B-1----:R-:W-:-:S03]  /*36fc0*/  LEA R54, P6, R61, R2, 0x2 ;  /* 0x000000023d367211 */ /* 0x002fc600078c10ff */
[----:B------:R1:W-:Y:S01]  /*36fd0*/  @P4 STG.E desc[UR22][R52.64], R155 ;  /* 0x0000009b34004986 */ /* 0x0003e2000c101916 */
[----:B------:R-:W-:-:S05]  /*36fe0*/  LEA.HI.X.SX32 R55, R61, R0, 0x2, P6 ;  /* 0x000000003d377211 */ /* 0x000fca00030f16ff */
[----:B------:R3:W-:Y:S01]  /*36ff0*/  @P2 STG.E desc[UR22][R54.64], R160 ;  /* 0x000000a036002986 */ /* 0x0007e2000c101916 */
[----:B-1----:R-:W-:-:S05]  /*37000*/  IMAD R53, R3, 0x2, R61 ;  /* 0x0000000203357824 */ /* 0x002fca00078e023d */
[----:B------:R-:W-:Y:S01]  /*37010*/  LEA R52, P6, R53, R2, 0x2 ;  /* 0x0000000235347211 */ /* 0x000fe200078c10ff */
[----:B------:R-:W-:-:S03]  /*37020*/  IMAD R60, R3, 0x2, R53 ;  /* 0x00000002033c7824 */ /* 0x000fc600078e0235 */
[----:B------:R-:W-:Y:S02]  /*37030*/  LEA.HI.X.SX32 R53, R53, R0, 0x2, P6 ;  /* 0x0000000035357211 */ /* 0x000fe400030f16ff */
[----:B---3--:R-:W-:-:S03]  /*37040*/  LEA R54, P6, R60, R2, 0x2 ;  /* 0x000000023c367211 */ /* 0x008fc600078c10ff */
[----:B------:R-:W-:Y:S01]  /*37050*/  @P3 STG.E desc[UR22][R52.64], R161 ;  /* 0x000000a134003986 */ /* 0x000fe2000c101916 */
        /* <DEDUP_REMOVED lines=9> */
[----:B------:R-:W-:-:S02]  /*370f0*/  IMAD R61, R3, 0x2, R60 ;  /* 0x00000002033d7824 */ /* 0x000fc400078e023c */
[----:B------:R-:W2:Y:S01]  /*37100*/  LDL.LU R64, [R1+0xb90] ;  /* 0x000b900001407983 */ /* 0x000ea20000300800 */
[----:B------:R-:W3:Y:S01]  /*37110*/  LDCU UR5, c[0x0][0x39c] ;  /* 0x00007380ff0577ac */ /* 0x000ee20008000800 */
[----:B----4-:R-:W-:Y:S01]  /*37120*/  ISETP.LT.AND P5, PT, R63, UR4, !P0 ;  /* 0x000000043f007c0c */ /* 0x010fe2000c7a1270 */
[----:B-1----:R-:W-:Y:S01]  /*37130*/  IMAD R55, R3, 0x2, R61 ;  /* 0x0000000203377824 */ /* 0x002fe200078e023d */
        /* <DEDUP_REMOVED lines=8> */
[C---:B------:R-:W-:Y:S01]  /*371c0*/  LEA R54, P6, R55.reuse, R2, 0x2 ;  /* 0x0000000237367211 */ /* 0x040fe200078c10ff */
[----:B------:R-:W2:Y:S03]  /*371d0*/  LDCU UR6, c[0x0][0x39c] ;  /* 0x00007380ff0677ac */ /* 0x000ea60008000800 */
[----:B------:R-:W-:Y:S02]  /*371e0*/  LEA.HI.X.SX32 R55, R55, R0, 0x2, P6 ;  /* 0x0000000037377211 */ /* 0x000fe400030f16ff */
[----:B-1----:R-:W-:Y:S01]  /*371f0*/  LEA R52, P6, R60, R2, 0x2 ;  /* 0x000000023c347211 */ /* 0x002fe200078c10ff */
[----:B------:R-:W-:-:S02]  /*37200*/  IMAD R61, R3, 0x2, R60 ;  /* 0x00000002033d7824 */ /* 0x000fc400078e023c */
[----:B------:R1:W-:Y:S01]  /*37210*/  @P2 STG.E desc[UR22][R54.64], R168 ;  /* 0x000000a836002986 */ /* 0x0003e2000c101916 */
[----:B------:R-:W-:-:S05]  /*37220*/  LEA.HI.X.SX32 R53, R60, R0, 0x2, P6 ;  /* 0x000000003c357211 */ /* 0x000fca00030f16ff */
[----:B------:R1:W-:Y:S02]  /*37230*/  @P3 STG.E desc[UR22][R52.64], R169 ;  /* 0x000000a934003986 */ /* 0x0003e4000c101916 */
[----:B-1----:R-:W-:-:S04]  /*37240*/  LEA R54, P6, R61, R2, 0x2 ;  /* 0x000000023d367211 */ /* 0x002fc800078c10ff */
[----:B------:R-:W-:Y:S01]  /*37250*/  LEA.HI.X.SX32 R55, R61, R0, 0x2, P6 ;  /* 0x000000003d377211 */ /* 0x000fe200030f16ff */
[----:B------:R-:W-:-:S04]  /*37260*/  IMAD R53, R3, 0x2, R61 ;  /* 0x0000000203357824 */ /* 0x000fc800078e023d */
[----:B------:R1:W-:Y:S01]  /*37270*/  @P5 STG.E desc[UR22][R54.64], R170 ;  /* 0x000000aa36005986 */ /* 0x0003e2000c101916 */
[----:B------:R-:W-:Y:S01]  /*37280*/  LEA R52, P6, R53, R2, 0x2 ;  /* 0x0000000235347211 */ /* 0x000fe200078c10ff */
[----:B------:R-:W-:-:S03]  /*37290*/  IMAD R60, R3, 0x2, R53 ;  /* 0x00000002033c7824 */ /* 0x000fc600078e0235 */
[----:B------:R-:W-:-:S05]  /*372a0*/  LEA.HI.X.SX32 R53, R53, R0, 0x2, P6 ;  /* 0x0000000035357211 */ /* 0x000fca00030f16ff */
[----:B------:R1:W-:Y:S01]  /*372b0*/  @P4 STG.E desc[UR22][R52.64], R171 ;  /* 0x000000ab34004986 */ /* 0x0003e2000c101916 */
[----:B---3--:R-:W-:Y:S01]  /*372c0*/  ISETP.LT.AND P2, PT, R66, UR5, !P0 ;  /* 0x0000000542007c0c */ /* 0x008fe2000c741270 */
[----:B------:R-:W4:Y:S02]  /*372d0*/  LDCU UR5, c[0x0][0x39c] ;  /* 0x00007380ff0577ac */ /* 0x000f240008000800 */
[----:B------:R-:W3:Y:S01]  /*372e0*/  LDL.LU R66, [R1+0xba8] ;  /* 0x000ba80001427983 */ /* 0x000ee20000300800 */
[----:B------:R-:W-:Y:S01]  /*372f0*/  ISETP.LT.AND P3, PT, R65, UR4, !P0 ;  /* 0x0000000441007c0c */ /* 0x000fe2000c761270 */
[----:B------:R-:W1:Y:S02]  /*37300*/  LDCU UR4, c[0x0][0x39c] ;  /* 0x00007380ff0477ac */ /* 0x000e640008000800 */
[----:B------:R-:W3:Y:S01]  /*37310*/  LDL.LU R65, [R1+0xbac] ;  /* 0x000bac0001417983 */ /* 0x000ee20000300800 */
[----:B--2---:R-:W-:Y:S01]  /*37320*/  ISETP.LT.AND P5, PT, R64, UR6, !P0 ;  /* 0x0000000640007c0c */ /* 0x004fe2000c7a1270 */
[----:B------:R-:W3:Y:S02]  /*37330*/  LDCU UR6, c[0x0][0x39c] ;  /* 0x00007380ff0677ac */ /* 0x000ee40008000800 */
[----:B------:R-:W2:Y:S01]  /*37340*/  LDL.LU R64, [R1+0xbb4] ;  /* 0x000bb40001407983 */ /* 0x000ea20000300800 */
[----:B----4-:R-:W-:Y:S01]  /*37350*/  ISETP.LT.AND P4, PT, R63, UR5, !P0 ;  /* 0x000000053f007c0c */ /* 0x010fe2000c781270 */
[----:B------:R-:W-:-:S02]  /*37360*/  IMAD R61, R3, 0x2, R60 ;  /* 0x00000002033d7824 */ /* 0x000fc400078e023c */
[----:B------:R-:W4:Y:S01]  /*37370*/  LDL.LU R63, [R1+0xbbc] ;  /* 0x000bbc00013f7983 */ /* 0x000f220000300800 */
[C---:B-1----:R-:W-:Y:S01]  /*37380*/  LEA R54, P6, R60.reuse, R2, 0x2 ;  /* 0x000000023c367211 */ /* 0x042fe200078c10ff */
[----:B------:R-:W1:Y:S03]  /*37390*/  LDCU UR5, c[0x0][0x39c] ;  /* 0x00007380ff0577ac */ /* 0x000e660008000800 */
[----:B------:R-:W-:-:S05]  /*373a0*/  LEA.HI.X.SX32 R55, R60, R0, 0x2, P6 ;  /* 0x000000003c377211 */ /* 0x000fca00030f16ff */
[----:B------:R1:W-:Y:S01]  /*373b0*/  @P2 STG.E desc[UR22][R54.64], R176 ;  /* 0x000000b036002986 */ /* 0x0003e2000c101916 */
[----:B------:R-:W-:Y:S01]  /*373c0*/  ISETP.LT.AND P2, PT, R62, UR4, !P0 ;  /* 0x000000043e007c0c */ /* 0x000fe2000c741270 */
[----:B------:R-:W2:Y:S02]  /*373d0*/  LDCU UR4, c[0x0][0x39c] ;  /* 0x00007380ff0477ac */ /* 0x000ea40008000800 */
[----:B------:R-:W4:Y:S01]  /*373e0*/  LDL.LU R62, [R1+0xbc4] ;  /* 0x000bc400013e7983 */ /* 0x000f220000300800 */
[----:B------:R-:W-:Y:S01]  /*373f0*/  LEA R52, P6, R61, R2, 0x2 ;  /* 0x000000023d347211 */ /* 0x000fe200078c10ff */
[----:B-1----:R-:W-:-:S03]  /*37400*/  IMAD R55, R3, 0x2, R61 ;  /* 0x0000000203377824 */ /* 0x002fc600078e023d */
[----:B------:R-:W-:Y:S02]  /*37410*/  LEA.HI.X.SX32 R53, R61, R0, 0x2, P6 ;  /* 0x000000003d357211 */ /* 0x000fe400030f16ff */
[----:B------:R-:W-:Y:S01]  /*37420*/  LEA R54, P6, R55, R2, 0x2 ;  /* 0x0000000237367211 */ /* 0x000fe200078c10ff */
[----:B------:R-:W-:Y:S02]  /*37430*/  IMAD R60, R3, 0x2, R55 ;  /* 0x00000002033c7824 */ /* 0x000fe400078e0237 */
[----:B------:R1:W-:Y:S01]  /*37440*/  @P3 STG.E desc[UR22][R52.64], R177 ;  /* 0x000000b134003986 */ /* 0x0003e2000c101916 */
[----:B------:R-:W-:Y:S01]  /*37450*/  LEA.HI.X.SX32 R55, R55, R0, 0x2, P6 ;  /* 0x0000000037377211 */ /* 0x000fe200030f16ff */
[----:B------:R-:W-:-:S04]  /*37460*/  IMAD R61, R3, 0x2, R60 ;  /* 0x00000002033d7824 */ /* 0x000fc800078e023c */
[----:B------:R1:W-:Y:S02]  /*37470*/  @P5 STG.E desc[UR22][R54.64], R178 ;  /* 0x000000b236005986 */ /* 0x0003e4000c101916 */
[----:B-1----:R-:W-:-:S04]  /*37480*/  LEA R52, P6, R60, R2, 0x2 ;  /* 0x000000023c347211 */ /* 0x002fc800078c10ff */
[----:B------:R-:W-:Y:S02]  /*37490*/  LEA.HI.X.SX32 R53, R60, R0, 0x2, P6 ;  /* 0x000000003c357211 */ /* 0x000fe400030f16ff */
[----:B------:R-:W-:-:S03]  /*374a0*/  LEA R54, P6, R61, R2, 0x2 ;  /* 0x000000023d367211 */ /* 0x000fc600078c10ff */
[----:B------:R1:W-:Y:S01]  /*374b0*/  @P4 STG.E desc[UR22][R52.64], R179 ;  /* 0x000000b334004986 */ /* 0x0003e2000c101916 */
        /* <DEDUP_REMOVED lines=11> */
[----:B------:R-:W3:Y:S01]  /*37570*/  LDCU UR4, c[0x0][0x39c] ;  /* 0x00007380ff0477ac */ /* 0x000ee20008000800 */
        /* <DEDUP_REMOVED lines=13> */
[----:B-1----:R-:W-:-:S03]  /*37650*/  LEA R52, P6, R61, R2, 0x2 ;  /* 0x000000023d347211 */ /* 0x002fc600078c10ff */
[----:B------:R1:W-:Y:S01]  /*37660*/  @P5 STG.E desc[UR22][R54.64], R186 ;  /* 0x000000ba36005986 */ /* 0x0003e2000c101916 */
[----:B------:R-:W-:-:S05]  /*37670*/  LEA.HI.X.SX32 R53, R61, R0, 0x2, P6 ;  /* 0x000000003d357211 */ /* 0x000fca00030f16ff */
[----:B------:R1:W-:Y:S02]  /*37680*/  @P4 STG.E desc[UR22][R52.64], R187 ;  /* 0x000000bb34004986 */ /* 0x0003e4000c101916 */
[----:B-1----:R-:W-:-:S05]  /*37690*/  IMAD R55, R3, 0x2, R61 ;  /* 0x0000000203377824 */ /* 0x002fca00078e023d */
[----:B------:R-:W-:Y:S01]  /*376a0*/  LEA R54, P6, R55, R2, 0x2 ;  /* 0x0000000237367211 */ /* 0x000fe200078c10ff */
[----:B------:R-:W-:-:S03]  /*376b0*/  IMAD R60, R3, 0x2, R55 ;  /* 0x00000002033c7824 */ /* 0x000fc600078e0237 */
[----:B------:R-:W-:Y:S02]  /*376c0*/  LEA.HI.X.SX32 R55, R55, R0, 0x2, P6 ;  /* 0x0000000037377211 */ /* 0x000fe400030f16ff */
[----:B------:R-:W-:-:S03]  /*376d0*/  LEA R52, P6, R60, R2, 0x2 ;  /* 0x000000023c347211 */ /* 0x000fc600078c10ff */
[----:B------:R-:W-:Y:S01]  /*376e0*/  @P2 STG.E desc[UR22][R54.64], R192 ;  /* 0x000000c036002986 */ /* 0x000fe2000c101916 */
        /* <DEDUP_REMOVED lines=257> */
[C---:B-1----:R-:W-:Y:S01]  /*38700*/  LEA R52, P6, R60.reuse, R2, 0x2 ;  /* 0x000000023c347211 */ /* 0x042fe200078c10ff */
[----:B------:R-:W3:Y:S01]  /*38710*/  LDCU UR6, c[0x0][0x39c] ;  /* 0x00007380ff0677ac */ /* 0x000ee20008000800 */
[----:B----4-:R-:W-:Y:S01]  /*38720*/  ISETP.LT.AND P2, PT, R63, UR5, !P0 ;  /* 0x000000053f007c0c */ /* 0x010fe2000c741270 */
[----:B------:R-:W1:Y:S01]  /*38730*/  LDCU UR5, c[0x0][0x39c] ;  /* 0x00007380ff0577ac */ /* 0x000e620008000800 */
[----:B------:R-:W4:Y:S01]  /*38740*/  LDL.LU R63, [R1+0xd08] ;  /* 0x000d0800013f7983 */ /* 0x000f220000300800 */
[----:B------:R-:W-:Y:S02]  /*38750*/  LEA.HI.X.SX32 R53, R60, R0, 0x2, P6 ;  /* 0x000000003c357211 */ /* 0x000fe400030f16ff */
[----:B------:R-:W-:-:S03]  /*38760*/  LEA R8, P6, R61, R2, 0x2 ;  /* 0x000000023d087211 */ /* 0x000fc600078c10ff */
[----:B------:R1:W-:Y:S02]  /*38770*/  @P3 STG.E desc[UR22][R52.64], R9 ;  /* 0x0000000934003986 */ /* 0x0003e4000c101916 */
[----:B-1----:R-:W-:Y:S01]  /*38780*/  IMAD R53, R3, 0x2, R61 ;  /* 0x0000000203357824 */ /* 0x002fe200078e023d */
[----:B------:R-:W-:Y:S02]  /*38790*/  LEA.HI.X.SX32 R9, R61, R0, 0x2, P6 ;  /* 0x000000003d097211 */ /* 0x000fe400030f16ff */
[----:B------:R-:W-:Y:S01]  /*387a0*/  ISETP.LT.AND P3, PT, R62, UR4, !P0 ;  /* 0x000000043e007c0c */ /* 0x000fe2000c761270 */
[----:B------:R-:W-:Y:S01]  /*387b0*/  IMAD R54, R3, 0x2, R53 ;  /* 0x0000000203367824 */ /* 0x000fe200078e0235 */
[----:B------:R-:W4:Y:S01]  /*387c0*/  LDL.LU R62, [R1+0xd24] ;  /* 0x000d2400013e7983 */ /* 0x000f220000300800 */
[C---:B------:R-:W-:Y:S01]  /*387d0*/  LEA R52, P6, R53.reuse, R2, 0x2 ;  /* 0x0000000235347211 */ /* 0x040fe200078c10ff */
[----:B------:R-:W2:Y:S02]  /*387e0*/  LDCU UR4, c[0x0][0x39c] ;  /* 0x00007380ff0477ac */ /* 0x000ea40008000800 */
[----:B------:R1:W-:Y:S01]  /*387f0*/  @P5 STG.E desc[UR22][R8.64], R10 ;  /* 0x0000000a08005986 */ /* 0x0003e2000c101916 */
[----:B------:R-:W-:-:S03]  /*38800*/  LEA.HI.X.SX32 R53, R53, R0, 0x2, P6 ;  /* 0x0000000035357211 */ /* 0x000fc600030f16ff */
[----:B------:R-:W4:Y:S01]  /*38810*/  LDL.LU R61, [R1+0xd2c] ;  /* 0x000d2c00013d7983 */ /* 0x000f220000300800 */
[----:B------:R-:W-:-:S03]  /*38820*/  IMAD R55, R3, 0x2, R54 ;  /* 0x0000000203377824 */ /* 0x000fc600078e0236 */
[----:B------:R-:W4:Y:S01]  /*38830*/  LDL.LU R60, [R1+0xd3c] ;  /* 0x000d3c00013c7983 */ /* 0x000f220000300800 */
[----:B-1----:R-:W-:-:S04]  /*38840*/  LEA R8, P6, R54, R2, 0x2 ;  /* 0x0000000236087211 */ /* 0x002fc800078c10ff */
[----:B------:R-:W-:Y:S01]  /*38850*/  LEA.HI.X.SX32 R9, R54, R0, 0x2, P6 ;  /* 0x0000000036097211 */ /* 0x000fe200030f16ff */
[----:B------:R1:W-:Y:S01]  /*38860*/  @P4 STG.E desc[UR22][R52.64], R11 ;  /* 0x0000000b34004986 */ /* 0x0003e2000c101916 */
[----:B------:R-:W-:-:S03]  /*38870*/  LEA R10, P6, R55, R2, 0x2 ;  /* 0x00000002370a7211 */ /* 0x000fc600078c10ff */
[----:B------:R1:W-:Y:S04]  /*38880*/  @P2 STG.E desc[UR22][R8.64], R16 ;  /* 0x0000001008002986 */ /* 0x0003e8000c101916 */
[----:B------:R-:W4:Y:S01]  /*38890*/  LDL.LU R54, [R1+0xd44] ;  /* 0x000d440001367983 */ /* 0x000f220000300800 */
[----:B-1----:R-:W-:-:S03]  /*388a0*/  LEA.HI.X.SX32 R11, R55, R0, 0x2, P6 ;  /* 0x00000000370b7211 */ /* 0x002fc600030f16ff */
[----:B------:R-:W4:Y:S01]  /*388b0*/  LDL.LU R53, [R1+0xd58] ;  /* 0x000d580001357983 */ /* 0x000f220000300800 */
[----:B------:R-:W-:-:S03]  /*388c0*/  IMAD R9, R3, 0x2, R55 ;  /* 0x0000000203097824 */ /* 0x000fc600078e0237 */
[----:B------:R1:W-:Y:S01]  /*388d0*/  @P3 STG.E desc[UR22][R10.64], R17 ;  /* 0x000000110a003986 */ /* 0x0003e2000c101916 */
[----:B------:R-:W-:Y:S01]  /*388e0*/  IMAD R16, R3, 0x2, R9 ;  /* 0x0000000203107824 */ /* 0x000fe200078e0209 */
[C---:B------:R-:W-:Y:S02]  /*388f0*/  LEA R8, P6, R9.reuse, R2, 0x2 ;  /* 0x0000000209087211 */ /* 0x040fe400078c10ff */
[----:B------:R-:W4:Y:S02]  /*38900*/  LDL.LU R52, [R1+0xd70] ;  /* 0x000d700001347983 */ /* 0x000f240000300800 */
[----:B------:R-:W-:Y:S02]  /*38910*/  LEA.HI.X.SX32 R9, R9, R0, 0x2, P6 ;  /* 0x0000000009097211 */ /* 0x000fe400030f16ff */
[----:B-1----:R-:W-:Y:S01]  /*38920*/  LEA R10, P6, R16, R2, 0x2 ;  /* 0x00000002100a7211 */ /* 0x002fe200078c10ff */
[----:B------:R-:W-:-:S03]  /*38930*/  IMAD R17, R3, 0x2, R16 ;  /* 0x0000000203117824 */ /* 0x000fc600078e0210 */
[----:B------:R-:W-:Y:S02]  /*38940*/  LEA.HI.X.SX32 R11, R16, R0, 0x2, P6 ;  /* 0x00000000100b7211 */ /* 0x000fe400030f16ff */
[----:B---3--:R-:W-:Y:S01]  /*38950*/  ISETP.LT.AND P5, PT, R66, UR6, !P0 ;  /* 0x0000000642007c0c */ /* 0x008fe2000c7a1270 */
[----:B------:R-:W4:-:S12]  /*38960*/  LDCU UR6, c[0x0][0x39c] ;  /* 0x00007380ff0677ac */ /* 0x000f180008000800 */
[----:B------:R1:W-:Y:S01]  /*38970*/  @P5 STG.E desc[UR22][R8.64], R18 ;  /* 0x0000001208005986 */ /* 0x0003e2000c101916 */
[----:B------:R-:W-:-:S03]  /*38980*/  ISETP.LT.AND P4, PT, R65, UR5, !P0 ;  /* 0x0000000541007c0c */ /* 0x000fc6000c781270 */
[----:B-1----:R-:W3:Y:S01]  /*38990*/  LDL.LU R18, [R1+0xd74] ;  /* 0x000d740001127983 */ /* 0x002ee20000300800 */
[C---:B------:R-:W-:Y:S01]  /*389a0*/  LEA R8, P6, R17.reuse, R2, 0x2 ;  /* 0x0000000211087211 */ /* 0x040fe200078c10ff */
[----:B------:R-:W1:Y:S03]  /*389b0*/  LDCU UR5, c[0x0][0x39c] ;  /* 0x00007380ff0577ac */ /* 0x000e660008000800 */
[----:B------:R-:W-:-:S05]  /*389c0*/  LEA.HI.X.SX32 R9, R17, R0, 0x2, P6 ;  /* 0x0000000011097211 */ /* 0x000fca00030f16ff */
[----:B------:R1:W-:Y:S01]  /*389d0*/  @P4 STG.E desc[UR22][R10.64], R19 ;  /* 0x000000130a004986 */ /* 0x0003e2000c101916 */
[----:B--2---:R-:W-:Y:S01]  /*389e0*/  ISETP.LT.AND P2, PT, R64, UR4, !P0 ;  /* 0x0000000440007c0c */ /* 0x004fe2000c741270 */
[----:B------:R-:W2:Y:S01]  /*389f0*/  LDCU UR4, c[0x0][0x39c] ;  /* 0x00007380ff0477ac */ /* 0x000ea20008000800 */
[----:B-1----:R-:W-:Y:S01]  /*38a00*/  IMAD R11, R3, 0x2, R17 ;  /* 0x00000002030b7824 */ /* 0x002fe200078e0211 */
[----:B----4-:R-:W-:-:S10]  /*38a10*/  ISETP.LT.AND P3, PT, R63, UR6, !P0 ;  /* 0x000000063f007c0c */ /* 0x010fd4000c761270 */
[----:B------:R1:W-:Y:S01]  /*38a20*/  @P2 STG.E desc[UR22][R8.64], R24 ;  /* 0x0000001808002986 */ /* 0x0003e2000c101916 */
[----:B------:R-:W-:Y:S01]  /*38a30*/  LEA R10, P6, R11, R2, 0x2 ;  /* 0x000000020b0a7211 */ /* 0x000fe200078c10ff */
[----:B------:R-:W-:Y:S01]  /*38a40*/  IMAD R16, R3, 0x2, R11 ;  /* 0x0000000203107824 */ /* 0x000fe200078e020b */
[----:B------:R-:W4:Y:S02]  /*38a50*/  LDCU UR6, c[0x0][0x39c] ;  /* 0x00007380ff0677ac */ /* 0x000f240008000800 */
[----:B------:R-:W-:Y:S01]  /*38a60*/  LEA.HI.X.SX32 R11, R11, R0, 0x2, P6 ;  /* 0x000000000b0b7211 */ /* 0x000fe200030f16ff */
[----:B-1----:R-:W3:Y:S04]  /*38a70*/  LDL.LU R24, [R1+0xd7c] ;  /* 0x000d7c0001187983 */ /* 0x002ee80000300800 */
[----:B------:R1:W-:Y:S04]  /*38a80*/  @P3 STG.E desc[UR22][R10.64], R25 ;  /* 0x000000190a003986 */ /* 0x0003e8000c101916 */
[----:B-1----:R-:W3:Y:S01]  /*38a90*/  LDL.LU R25, [R1+0xd88] ;  /* 0x000d880001197983 */ /* 0x002ee20000300800 */
[----:B------:R-:W-:Y:S01]  /*38aa0*/  ISETP.LT.AND P5, PT, R62, UR5, !P0 ;  /* 0x000000053e007c0c */ /* 0x000fe2000c7a1270 */
[----:B------:R-:W1:Y:S01]  /*38ab0*/  LDCU UR5, c[0x0][0x39c] ;  /* 0x00007380ff0577ac */ /* 0x000e620008000800 */
[----:B--2---:R-:W-:Y:S01]  /*38ac0*/  ISETP.LT.AND P4, PT, R61, UR4, !P0 ;  /* 0x000000043d007c0c */ /* 0x004fe2000c781270 */
[----:B------:R-:W2:Y:S01]  /*38ad0*/  LDCU UR4, c[0x0][0x39c] ;  /* 0x00007380ff0477ac */ /* 0x000ea20008000800 */
[----:B----4-:R-:W-:-:S02]  /*38ae0*/  ISETP.LT.AND P2, PT, R60, UR6, !P0 ;  /* 0x000000063c007c0c */ /* 0x010fc4000c741270 */
[C---:B------:R-:W-:Y:S01]  /*38af0*/  LEA R8, P6, R16.reuse, R2, 0x2 ;  /* 0x0000000210087211 */ /* 0x040fe200078c10ff */
[----:B------:R-:W4:Y:S01]  /*38b00*/  LDCU UR6, c[0x0][0x39c] ;  /* 0x00007380ff0677ac */ /* 0x000f220008000800 */
[----:B------:R-:W-:Y:S02]  /*38b10*/  IMAD R17, R3, 0x2, R16 ;  /* 0x0000000203117824 */ /* 0x000fe400078e0210 */
[----:B------:R-:W-:-:S03]  /*38b20*/  LEA.HI.X.SX32 R9, R16, R0, 0x2, P6 ;  /* 0x0000000010097211 */ /* 0x000fc600030f16ff */
[C---:B------:R-:W-:Y:S02]  /*38b30*/  LEA R10, P6, R17.reuse, R2, 0x2 ;  /* 0x00000002110a7211 */ /* 0x040fe400078c10ff */
[----:B------:R2:W-:Y:S01]  /*38b40*/  @P5 STG.E desc[UR22][R8.64], R26 ;  /* 0x0000001a08005986 */ /* 0x0005e2000c101916 */
[----:B-1----:R-:W-:Y:S01]  /*38b50*/  ISETP.LT.AND P3, PT, R54, UR5, !P0 ;  /* 0x0000000536007c0c */ /* 0x002fe2000c761270 */
[----:B------:R-:W3:Y:S01]  /*38b60*/  LDCU UR5, c[0x0][0x39c] ;  /* 0x00007380ff0577ac */ /* 0x000ee20008000800 */
[----:B------:R-:W-:Y:S02]  /*38b70*/  LEA.HI.X.SX32 R11, R17, R0, 0x2, P6 ;  /* 0x00000000110b7211 */ /* 0x000fe400030f16ff */
[----:B--2---:R-:W-:Y:S01]  /*38b80*/  ISETP.LT.AND P5, PT, R53, UR4, !P0 ;  /* 0x0000000435007c0c */ /* 0x004fe2000c7a1270 */
[----:B------:R-:W1:Y:S01]  /*38b90*/  LDCU UR4, c[0x0][0x39c] ;  /* 0x00007380ff0477ac */ /* 0x000e620008000800 */
[C---:B------:R-:W-:Y:S01]  /*38ba0*/  IMAD R9, R3.reuse, 0x2, R17 ;  /* 0x0000000203097824 */ /* 0x040fe200078e0211 */
[----:B------:R-:W2:Y:S03]  /*38bb0*/  LDL.LU R26, [R1+0xd94] ;  /* 0x000d9400011a7983 */ /* 0x000ea60000300800 */
[----:B------:R-:W-:Y:S01]  /*38bc0*/  IMAD R16, R3, 0x2, R9 ;  /* 0x0000000203107824 */ /* 0x000fe200078e0209 */
[C---:B------:R-:W-:Y:S01]  /*38bd0*/  LEA R8, P6, R9.reuse, R2, 0x2 ;  /* 0x0000000209087211 */ /* 0x040fe200078c10ff */
[----:B------:R1:W-:Y:S01]  /*38be0*/  @P4 STG.E desc[UR22][R10.64], R27 ;  /* 0x0000001b0a004986 */ /* 0x0003e2000c101916 */
[----:B----4-:R-:W-:Y:S01]  /*38bf0*/  ISETP.LT.AND P4, PT, R52, UR6, !P0 ;  /* 0x0000000634007c0c */ /* 0x010fe2000c781270 */
[----:B------:R-:W4:Y:S01]  /*38c00*/  LDCU UR6, c[0x0][0x39c] ;  /* 0x00007380ff0677ac */ /* 0x000f220008000800 */
[----:B------:R-:W-:Y:S01]  /*38c10*/  LEA.HI.X.SX32 R9, R9, R0, 0x2, P6 ;  /* 0x0000000009097211 */ /* 0x000fe200030f16ff */
[----:B------:R-:W2:Y:S01]  /*38c20*/  LDL.LU R19, [R1+0xdac] ;  /* 0x000dac0001137983 */ /* 0x000ea20000300800 */
[----:B------:R-:W-:-:S03]  /*38c30*/  IMAD R17, R3, 0x2, R16 ;  /* 0x0000000203117824 */ /* 0x000fc600078e0210 */
[----:B------:R4:W-:Y:S01]  /*38c40*/  @P2 STG.E desc[UR22][R8.64], R32 ;  /* 0x0000002008002986 */ /* 0x0009e2000c101916 */
[----:B-1----:R-:W-:-:S04]  /*38c50*/  LEA R10, P6, R16, R2, 0x2 ;  /* 0x00000002100a7211 */ /* 0x002fc800078c10ff */
[----:B------:R-:W-:Y:S02]  /*38c60*/  LEA.HI.X.SX32 R11, R16, R0, 0x2, P6 ;  /* 0x00000000100b7211 */ /* 0x000fe400030f16ff */
[----:B----4-:R-:W-:-:S03]  /*38c70*/  LEA R8, P6, R17, R2, 0x2 ;  /* 0x0000000211087211 */ /* 0x010fc600078c10ff */
[----:B------:R1:W-:Y:S01]  /*38c80*/  @P3 STG.E desc[UR22][R10.64], R33 ;  /* 0x000000210a003986 */ /* 0x0003e2000c101916 */
[----:B------:R-:W-:-:S05]  /*38c90*/  LEA.HI.X.SX32 R9, R17, R0, 0x2, P6 ;  /* 0x0000000011097211 */ /* 0x000fca00030f16ff */
[----:B------:R4:W-:Y:S01]  /*38ca0*/  @P5 STG.E desc[UR22][R8.64], R34 ;  /* 0x0000002208005986 */ /* 0x0009e2000c101916 */
[----:B---3--:R-:W-:Y:S01]  /*38cb0*/  ISETP.LT.AND P2, PT, R18, UR5, !P0 ;  /* 0x0000000512007c0c */ /* 0x008fe2000c741270 */
[----:B------:R-:W2:Y:S02]  /*38cc0*/  LDCU UR5, c[0x0][0x39c] ;  /* 0x00007380ff0577ac */ /* 0x000ea40008000800 */
[----:B------:R-:W3:Y:S01]  /*38cd0*/  LDL.LU R18, [R1+0xdb0] ;  /* 0x000db00001127983 */ /* 0x000ee20000300800 */
[----:B------:R-:W-:Y:S01]  /*38ce0*/  ISETP.LT.AND P3, PT, R24, UR4, !P0 ;  /* 0x0000000418007c0c */ /* 0x000fe2000c761270 */
[----:B-1----:R-:W-:Y:S02]  /*38cf0*/  IMAD R11, R3, 0x2, R17 ;  /* 0x00000002030b7824 */ /* 0x002fe400078e0211 */
[----:B------:R-:W3:Y:S01]  /*38d00*/  LDL.LU R24, [R1+0xdbc] ;  /* 0x000dbc0001187983 */ /* 0x000ee20000300800 */
[----:B------:R-:W1:Y:S01]  /*38d10*/  LDCU UR4, c[0x0][0x39c] ;  /* 0x00007380ff0477ac */ /* 0x000e620008000800 */
[----:B------:R-:W-:Y:S01]  /*38d20*/  ISETP.LT.AND P5, PT, R25, UR6, !P0 ;  /* 0x0000000619007c0c */ /* 0x000fe2000c7a1270 */
[----:B------:R-:W-:Y:S01]  /*38d30*/  IMAD R16, R3, 0x2, R11 ;  /* 0x0000000203107824 */ /* 0x000fe200078e020b */
[----:B------:R-:W3:Y:S01]  /*38d40*/  LDL.LU R25, [R1+0xdc8] ;  /* 0x000dc80001197983 */ /* 0x000ee20000300800 */
[C---:B------:R-:W-:Y:S01]  /*38d50*/  LEA R10, P6, R11.reuse, R2, 0x2 ;  /* 0x000000020b0a7211 */ /* 0x040fe200078c10ff */
[----:B------:R-:W3:Y:S03]  /*38d60*/  LDCU UR6, c[0x0][0x39c] ;  /* 0x00007380ff0677ac */ /* 0x000ee60008000800 */
[----:B------:R-:W-:-:S02]  /*38d70*/  LEA.HI.X.SX32 R11, R11, R0, 0x2, P6 ;  /* 0x000000000b0b7211 */ /* 0x000fc400030f16ff */
[C---:B----4-:R-:W-:Y:S01]  /*38d80*/  LEA R8, P6, R16.reuse, R2, 0x2 ;  /* 0x0000000210087211 */ /* 0x050fe200078c10ff */
[----:B------:R-:W-:Y:S02]  /*38d90*/  IMAD R17, R3, 0x2, R16 ;  /* 0x0000000203117824 */ /* 0x000fe400078e0210 */
[----:B------:R4:W-:Y:S01]  /*38da0*/  @P4 STG.E desc[UR22][R10.64], R35 ;  /* 0x000000230a004986 */ /* 0x0009e2000c101916 */
[----:B------:R-:W-:-:S05]  /*38db0*/  LEA.HI.X.SX32 R9, R16, R0, 0x2, P6 ;  /* 0x0000000010097211 */ /* 0x000fca00030f16ff */
[----:B------:R1:W-:Y:S01]  /*38dc0*/  @P2 STG.E desc[UR22][R8.64], R40 ;  /* 0x0000002808002986 */ /* 0x0003e2000c101916 */
[----:B----4-:R-:W-:Y:S02]  /*38dd0*/  LEA R10, P6, R17, R2, 0x2 ;  /* 0x00000002110a7211 */ /* 0x010fe400078c10ff */
[----:B--2---:R-:W-:Y:S01]  /*38de0*/  ISETP.LT.AND P4, PT, R26, UR5, !P0 ;  /* 0x000000051a007c0c */ /* 0x004fe2000c781270 */
[----:B------:R-:W2:Y:S01]  /*38df0*/  LDCU UR5, c[0x0][0x39c] ;  /* 0x00007380ff0577ac */ /* 0x000ea20008000800 */
[----:B------:R-:W4:Y:S01]  /*38e00*/  LDL.LU R26, [R1+0xe00] ;  /* 0x000e0000011a7983 */ /* 0x000f220000300800 */
[----:B-1----:R-:W-:Y:S01]  /*38e10*/  IMAD R9, R3, 0x2, R17 ;  /* 0x0000000203097824 */ /* 0x002fe200078e0211 */
[----:B------:R-:W-:Y:S02]  /*38e20*/  LEA.HI.X.SX32 R11, R17, R0, 0x2, P6 ;  /* 0x00000000110b7211 */ /* 0x000fe400030f16ff */
[----:B------:R-:W-:Y:S01]  /*38e30*/  ISETP.LT.AND P2, PT, R19, UR4, !P0 ;  /* 0x0000000413007c0c */ /* 0x000fe2000c741270 */
[----:B------:R-:W1:Y:S01]  /*38e40*/  LDCU UR4, c[0x0][0x39c] ;  /* 0x00007380ff0477ac */ /* 0x000e620008000800 */
[----:B------:R-:W4:Y:S01]  /*38e50*/  LDL.LU R19, [R1+0xdfc] ;  /* 0x000dfc0001137983 */ /* 0x000f220000300800 */
[----:B------:R-:W-:Y:S01]  /*38e60*/  LEA R8, P6, R9, R2, 0x2 ;  /* 0x0000000209087211 */ /* 0x000fe200078c10ff */
[----:B------:R-:W-:-:S02]  /*38e70*/  IMAD R16, R3, 0x2, R9 ;  /* 0x0000000203107824 */ /* 0x000fc400078e0209 */
[----:B------:R2:W-:Y:S01]  /*38e80*/  @P3 STG.E desc[UR22][R10.64], R41 ;  /* 0x000000290a003986 */ /* 0x0005e2000c101916 */
[----:B------:R-:W-:-:S05]  /*38e90*/  LEA.HI.X.SX32 R9, R9, R0, 0x2, P6 ;  /* 0x0000000009097211 */ /* 0x000fca00030f16ff */
[----:B------:R-:W-:Y:S01]  /*38ea0*/  @P5 STG.E desc[UR22][R8.64], R42 ;  /* 0x0000002a08005986 */ /* 0x000fe2000c101916 */
[----:B--2---:R-:W-:-:S04]  /*38eb0*/  LEA R10, P6, R16, R2, 0x2 ;  /* 0x00000002100a7211 */ /* 0x004fc800078c10ff */
[----:B------:R-:W-:-:S05]  /*38ec0*/  LEA.HI.X.SX32 R11, R16, R0, 0x2, P6 ;  /* 0x00000000100b7211 */ /* 0x000fca00030f16ff */
[----:B------:R2:W-:Y:S01]  /*38ed0*/  @P4 STG.E desc[UR22][R10.64], R43 ;  /* 0x0000002b0a004986 */ /* 0x0005e2000c101916 */
[----:B---3--:R-:W-:Y:S01]  /*38ee0*/  ISETP.LT.AND P3, PT, R18, UR6, !P0 ;  /* 0x0000000612007c0c */ /* 0x008fe2000c761270 */
[----:B------:R-:W4:Y:S02]  /*38ef0*/  LDCU UR6, c[0x0][0x39c] ;  /* 0x00007380ff0677ac */ /* 0x000f240008000800 */
[----:B------:R-:W3:Y:S01]  /*38f00*/  LDL.LU R18, [R1+0xdec] ;  /* 0x000dec0001127983 */ /* 0x000ee20000300800 */
[----:B------:R-:W-:Y:S01]  /*38f10*/  ISETP.LT.AND P5, PT, R24, UR5, !P0 ;  /* 0x0000000518007c0c */ /* 0x000fe2000c7a1270 */
[----:B------:R-:W-:Y:S02]  /*38f20*/  IMAD R17, R3, 0x2, R16 ;  /* 0x0000000203117824 */ /* 0x000fe400078e0210 */
[----:B------:R-:W3:Y:S01]  /*38f30*/  LDL.LU R24, [R1+0xe04] ;  /* 0x000e040001187983 */ /* 0x000ee20000300800 */
[----:B------:R-:W4:Y:S01]  /*38f40*/  LDCU UR5, c[0x0][0x39c] ;  /* 0x00007380ff0577ac */ /* 0x000f220008000800 */
[----:B-1----:R-:W-:Y:S01]  /*38f50*/  ISETP.LT.AND P4, PT, R25, UR4, !P0 ;  /* 0x0000000419007c0c */ /* 0x002fe2000c781270 */
[----:B--2---:R-:W-:Y:S01]  /*38f60*/  IMAD R11, R3, 0x2, R17 ;  /* 0x00000002030b7824 */ /* 0x004fe200078e0211 */
[----:B------:R-:W2:Y:S01]  /*38f70*/  LDL.LU R25, [R1+0xde8] ;  /* 0x000de80001197983 */ /* 0x000ea20000300800 */
[C---:B------:R-:W-:Y:S01]  /*38f80*/  LEA R8, P6, R17.reuse, R2, 0x2 ;  /* 0x0000000211087211 */ /* 0x040fe200078c10ff */
[----:B------:R-:W3:Y:S02]  /*38f90*/  LDCU UR4, c[0x0][0x39c] ;  /* 0x00007380ff0477ac */ /* 0x000ee40008000800 */
[----:B------:R-:W2:Y:S04]  /*38fa0*/  LDL.LU R32, [R1+0xdf8] ;  /* 0x000df80001207983 */ /* 0x000ea80000300800 */
[----:B------:R-:W2:Y:S04]  /*38fb0*/  LDL.LU R34, [R1+0xdf4] ;  /* 0x000df40001227983 */ /* 0x000ea80000300800 */
[----:B------:R-:W2:Y:S01]  /*38fc0*/  LDL.LU R27, [R1+0xde4] ;  /* 0x000de400011b7983 */ /* 0x000ea20000300800 */
[----:B------:R-:W-:Y:S01]  /*38fd0*/  LEA.HI.X.SX32 R9, R17, R0, 0x2, P6 ;  /* 0x0000000011097211 */ /* 0x000fe200030f16ff */
[----:B------:R-:W-:Y:S01]  /*38fe0*/  IMAD R16, R3, 0x2, R11 ;  /* 0x0000000203107824 */ /* 0x000fe200078e020b */
[----:B------:R-:W-:Y:S01]  /*38ff0*/  LEA R10, P6, R11, R2, 0x2 ;  /* 0x000000020b0a7211 */ /* 0x000fe200078c10ff */
[----:B------:R-:W2:Y:S02]  /*39000*/  LDL.LU R33, [R1+0xdf0] ;  /* 0x000df00001217983 */ /* 0x000ea40000300800 */
[----:B------:R-:W-:Y:S01]  /*39010*/  IMAD R17, R3, 0x2, R16 ;  /* 0x0000000203117824 */ /* 0x000fe200078e0210 */
[----:B------:R-:W-:Y:S01]  /*39020*/  LEA.HI.X.SX32 R11, R11, R0, 0x2, P6 ;  /* 0x000000000b0b7211 */ /* 0x000fe200030f16ff */
[----:B------:R1:W-:Y:S01]  /*39030*/  @P2 STG.E desc[UR22][R8.64], R48 ;  /* 0x0000003008002986 */ /* 0x0003e2000c101916 */
[----:B----4-:R-:W-:Y:S01]  /*39040*/  ISETP.LT.AND P2, PT, R26, UR6, !P0 ;  /* 0x000000061a007c0c */ /* 0x010fe2000c741270 */
[----:B------:R-:W4:Y:S01]  /*39050*/  LDCU UR6, c[0x0][0x39c] ;  /* 0x00007380ff0677ac */ /* 0x000f220008000800 */
[C---:B-1----:R-:W-:Y:S01]  /*39060*/  LEA R8, P6, R16.reuse, R2, 0x2 ;  /* 0x0000000210087211 */ /* 0x042fe200078c10ff */
[----:B------:R-:W-:Y:S03]  /*39070*/  @P3 STG.E desc[UR22][R10.64], R49 ;  /* 0x000000310a003986 */ /* 0x000fe6000c101916 */
[----:B------:R-:W-:Y:S01]  /*39080*/  LEA.HI.X.SX32 R9, R16, R0, 0x2, P6 ;  /* 0x0000000010097211 */ /* 0x000fe200030f16ff */
[----:B------:R-:W2:Y:S01]  /*39090*/  LDL.LU R26, [R1+0xdd4] ;  /* 0x000dd400011a7983 */ /* 0x000ea20000300800 */
[----:B------:R-:W-:-:S02]  /*390a0*/  LEA R16, P6, R17, R2, 0x2 ;  /* 0x0000000211107211 */ /* 0x000fc400078c10ff */
[----:B------:R-:W-:Y:S01]  /*390b0*/  ISETP.LT.AND P3, PT, R19, UR5, !P0 ;  /* 0x0000000513007c0c */ /* 0x000fe2000c761270 */
[----:B------:R-:W2:Y:S01]  /*390c0*/  LDCU UR5, c[0x0][0x39c] ;  /* 0x00007380ff0577ac */ /* 0x000ea20008000800 */
[----:B------:R-:W-:Y:S01]  /*390d0*/  IMAD R19, R3, 0x2, R17 ;  /* 0x0000000203137824 */ /* 0x000fe200078e0211 */
[----:B------:R-:W-:Y:S01]  /*390e0*/  LEA.HI.X.SX32 R17, R17, R0, 0x2, P6 ;  /* 0x0000000011117211 */ /* 0x000fe200030f16ff */
[----:B------:R-:W-:Y:S04]  /*390f0*/  @P5 STG.E desc[UR22][R8.64], R50 ;  /* 0x0000003208005986 */ /* 0x000fe8000c101916 */
[----:B------:R1:W-:Y:S04]  /*39100*/  @P4 STG.E desc[UR22][R16.64], R51 ;  /* 0x0000003310004986 */ /* 0x0003e8000c101916 */
[----:B------:R-:W2:Y:S01]  /*39110*/  LDS.128 R8, [R252+UR7] ;  /* 0x00000007fc087984 */ /* 0x000ea20008000c00 */
[----:B-1----:R-:W-:Y:S01]  /*39120*/  IMAD R17, R3, 0x2, R19 ;  /* 0x0000000203117824 */ /* 0x002fe200078e0213 */
[----:B---3--:R-:W-:Y:S01]  /*39130*/  ISETP.LT.AND P5, PT, R18, UR4, !P0 ;  /* 0x0000000412007c0c */ /* 0x008fe2000c7a1270 */
[----:B------:R-:W1:Y:S01]  /*39140*/  LDCU UR4, c[0x0][0x39c] ;  /* 0x00007380ff0477ac */ /* 0x000e620008000800 */
[----:B------:R-:W-:-:S04]  /*39150*/  LEA R18, P6, R19, R2, 0x2 ;  /* 0x0000000213127211 */ /* 0x000fc800078c10ff */
[----:B------:R-:W-:Y:S02]  /*39160*/  LEA.HI.X.SX32 R19, R19, R0, 0x2, P6 ;  /* 0x0000000013137211 */ /* 0x000fe400030f16ff */
[----:B------:R-:W-:-:S03]  /*39170*/  LEA R16, P6, R17, R2, 0x2 ;  /* 0x0000000211107211 */ /* 0x000fc600078c10ff */
[----:B------:R3:W-:Y:S01]  /*39180*/  @P2 STG.E desc[UR22][R18.64], R56 ;  /* 0x0000003812002986 */ /* 0x0007e2000c101916 */
[----:B----4-:R-:W-:Y:S01]  /*39190*/  ISETP.LT.AND P4, PT, R24, UR6, !P0 ;  /* 0x0000000618007c0c */ /* 0x010fe2000c781270 */
[----:B------:R-:W-:Y:S01]  /*391a0*/  IMAD R24, R3, 0x2, R17 ;  /* 0x0000000203187824 */ /* 0x000fe200078e0211 */
[----:B------:R-:W-:Y:S01]  /*391b0*/  LEA.HI.X.SX32 R17, R17, R0, 0x2, P6 ;  /* 0x0000000011117211 */ /* 0x000fe200030f16ff */
[----:B------:R-:W4:Y:S03]  /*391c0*/  LDCU UR6, c[0x0][0x39c] ;  /* 0x00007380ff0677ac */ /* 0x000f260008000800 */
[----:B---3--:R-:W-:-:S04]  /*391d0*/  LEA R18, P6, R24, R2, 0x2 ;  /* 0x0000000218127211 */ /* 0x008fc800078c10ff */
[----:B------:R-:W-:Y:S02]  /*391e0*/  LEA.HI.X.SX32 R19, R24, R0, 0x2, P6 ;  /* 0x0000000018137211 */ /* 0x000fe400030f16ff */
[----:B--2---:R-:W-:Y:S01]  /*391f0*/  ISETP.LT.AND P2, PT, R25, UR5, !P0 ;  /* 0x0000000519007c0c */ /* 0x004fe2000c741270 */
[----:B------:R-:W2:Y:S01]  /*39200*/  LDCU UR5, c[0x0][0x39c] ;  /* 0x00007380ff0577ac */ /* 0x000ea20008000800 */
[----:B------:R-:W-:Y:S01]  /*39210*/  IMAD R25, R3, 0x2, R24 ;  /* 0x0000000203197824 */ /* 0x000fe200078e0218 */
[----:B------:R3:W-:Y:S04]  /*39220*/  @P3 STG.E desc[UR22][R16.64], R57 ;  /* 0x0000003910003986 */ /* 0x0007e8000c101916 */
[----:B------:R1:W-:Y:S01]  /*39230*/  @P5 STG.E desc[UR22][R18.64], R58 ;  /* 0x0000003a12005986 */ /* 0x0003e2000c101916 */
[----:B---3--:R-:W-:Y:S01]  /*39240*/  LEA R16, P6, R25, R2, 0x2 ;  /* 0x0000000219107211 */ /* 0x008fe200078c10ff */
[----:B-1----:R-:W-:-:S03]  /*39250*/  IMAD R19, R3, 0x2, R25 ;  /* 0x0000000203137824 */ /* 0x002fc600078e0219 */
[----:B------:R-:W-:Y:S01]  /*39260*/  LEA.HI.X.SX32 R17, R25, R0, 0x2, P6 ;  /* 0x0000000019117211 */ /* 0x000fe200030f16ff */
[----:B------:R-:W-:Y:S01]  /*39270*/  IMAD R24, R3, 0x2, R19 ;  /* 0x0000000203187824 */ /* 0x000fe200078e0213 */
[----:B------:R-:W-:-:S03]  /*39280*/  LEA R18, P6, R19, R2, 0x2 ;  /* 0x0000000213127211 */ /* 0x000fc600078c10ff */
[----:B------:R1:W-:Y:S01]  /*39290*/  @P4 STG.E desc[UR22][R16.64], R59 ;  /* 0x0000003b10004986 */ /* 0x0003e2000c101916 */
[----:B------:R-:W-:Y:S01]  /*392a0*/  ISETP.LT.AND P3, PT, R32, UR4, !P0 ;  /* 0x0000000420007c0c */ /* 0x000fe2000c761270 */
[----:B------:R-:W-:Y:S01]  /*392b0*/  IMAD R25, R3, 0x2, R24 ;  /* 0x0000000203197824 */ /* 0x000fe200078e0218 */
[----:B------:R-:W-:Y:S01]  /*392c0*/  LEA.HI.X.SX32 R19, R19, R0, 0x2, P6 ;  /* 0x0000000013137211 */ /* 0x000fe200030f16ff */
[----:B------:R-:W3:Y:S01]  /*392d0*/  LDL.LU R32, [R1+0xde0] ;  /* 0x000de00001207983 */ /* 0x000ee20000300800 */
[----:B--2---:R-:W-:Y:S01]  /*392e0*/  ISETP.LT.AND P4, PT, R27, UR5, !P0 ;  /* 0x000000051b007c0c */ /* 0x004fe2000c781270 */
[----:B------:R-:W2:Y:S02]  /*392f0*/  LDCU UR4, c[0x0][0x39c] ;  /* 0x00007380ff0477ac */ /* 0x000ea40008000800 */
[----:B------:R-:W3:Y:S01]  /*39300*/  LDL.LU R27, [R1+0xddc] ;  /* 0x000ddc00011b7983 */ /* 0x000ee20000300800 */
[----:B----4-:R-:W-:Y:S01]  /*39310*/  ISETP.LT.AND P5, PT, R34, UR6, !P0 ;  /* 0x0000000622007c0c */ /* 0x010fe2000c7a1270 */
[----:B------:R-:W4:Y:S01]  /*39320*/  LDCU UR6, c[0x0][0x39c] ;  /* 0x00007380ff0677ac */ /* 0x000f220008000800 */
[C---:B-1----:R-:W-:Y:S01]  /*39330*/  LEA R16, P6, R24.reuse, R2, 0x2 ;  /* 0x0000000218107211 */ /* 0x042fe200078c10ff */
[----:B------:R-:W3:Y:S01]  /*39340*/  LDL.LU R245, [R1+0x110] ;  /* 0x0001100001f57983 */ /* 0x000ee20000300800 */
[----:B------:R-:W1:Y:S02]  /*39350*/  LDCU UR5, c[0x0][0x39c] ;  /* 0x00007380ff0577ac */ /* 0x000e640008000800 */
[----:B------:R-:W-:-:S02]  /*39360*/  LEA.HI.X.SX32 R17, R24, R0, 0x2, P6 ;  /* 0x0000000018117211 */ /* 0x000fc400030f16ff */
[----:B------:R-:W3:Y:S04]  /*39370*/  LDL.LU R24, [R1+0xdd0] ;  /* 0x000dd00001187983 */ /* 0x000ee80000300800 */
[----:B------:R1:W-:Y:S01]  /*39380*/  @P2 STG.E desc[UR22][R18.64], R8 ;  /* 0x0000000812002986 */ /* 0x0003e2000c101916 */
[----:B--2---:R-:W-:Y:S01]  /*39390*/  ISETP.LT.AND P2, PT, R33, UR4, !P0 ;  /* 0x0000000421007c0c */ /* 0x004fe2000c741270 */
[----:B------:R-:W3:Y:S02]  /*393a0*/  LDCU UR4, c[0x0][0x39c] ;  /* 0x00007380ff0477ac */ /* 0x000ee40008000800 */
[----:B------:R2:W-:Y:S01]  /*393b0*/  @P3 STG.E desc[UR22][R16.64], R9 ;  /* 0x0000000910003986 */ /* 0x0005e2000c101916 */
[----:B----4-:R-:W-:Y:S01]  /*393c0*/  ISETP.LT.AND P3, PT, R26, UR6, !P0 ;  /* 0x000000061a007c0c */ /* 0x010fe2000c761270 */
[----:B------:R-:W4:Y:S02]  /*393d0*/  LDCU UR6, c[0x0][0x39c] ;  /* 0x00007380ff0677ac */ /* 0x000f240008000800 */
[----:B------:R-:W4:Y:S01]  /*393e0*/  LDL.LU R246, [R1+0x114] ;  /* 0x0001140001f67983 */ /* 0x000f220000300800 */
[----:B-1----:R-:W-:-:S03]  /*393f0*/  LEA R8, P6, R25, R2, 0x2 ;  /* 0x0000000219087211 */ /* 0x002fc600078c10ff */
[----:B------:R-:W4:Y:S01]  /*39400*/  LDL.LU R26, [R1+0xdd8] ;  /* 0x000dd800011a7983 */ /* 0x000f220000300800 */
[----:B--2---:R-:W-:Y:S01]  /*39410*/  IMAD R17, R3, 0x2, R25 ;  /* 0x0000000203117824 */ /* 0x004fe200078e0219 */
[----:B------:R-:W-:Y:S02]  /*39420*/  LEA.HI.X.SX32 R9, R25, R0, 0x2, P6 ;  /* 0x0000000019097211 */ /* 0x000fe400030f16ff */
[----:B------:R-:W2:Y:S04]  /*39430*/  LDL.LU R247, [R1+0x118] ;  /* 0x0001180001f77983 */ /* 0x000ea80000300800 */
[----:B------:R-:W2:Y:S01]  /*39440*/  LDL.LU R25, [R1+0xdc4] ;  /* 0x000dc40001197983 */ /* 0x000ea20000300800 */
[----:B------:R-:W-:Y:S01]  /*39450*/  LEA R16, P6, R17, R2, 0x2 ;  /* 0x0000000211107211 */ /* 0x000fe200078c10ff */
[----:B------:R-:W-:-:S02]  /*39460*/  IMAD R18, R3, 0x2, R17 ;  /* 0x0000000203127824 */ /* 0x000fc400078e0211 */
[----:B------:R1:W-:Y:S01]  /*39470*/  @P5 STG.E desc[UR22][R8.64], R10 ;  /* 0x0000000a08005986 */ /* 0x0003e2000c101916 */
[----:B------:R-:W-:-:S03]  /*39480*/  LEA.HI.X.SX32 R17, R17, R0, 0x2, P6 ;  /* 0x0000000011117211 */ /* 0x000fc600030f16ff */
[----:B------:R-:W2:Y:S01]  /*39490*/  LDL.LU R64, [R1+0x11c] ;  /* 0x00011c0001407983 */ /* 0x000ea20000300800 */
[----:B-1----:R-:W-:-:S03]  /*394a0*/  LEA R8, P6, R18, R2, 0x2 ;  /* 0x0000000212087211 */ /* 0x002fc600078c10ff */
[----:B------:R-:W-:Y:S01]  /*394b0*/  @P4 STG.E desc[UR22][R16.64], R11 ;  /* 0x0000000b10004986 */ /* 0x000fe2000c101916 */
[----:B------:R-:W-:Y:S01]  /*394c0*/  LEA.HI.X.SX32 R9, R18, R0, 0x2, P6 ;  /* 0x0000000012097211 */ /* 0x000fe200030f16ff */
[----:B------:R-:W-:Y:S01]  /*394d0*/  IMAD R19, R3, 0x2, R18 ;  /* 0x0000000203137824 */ /* 0x000fe200078e0212 */
[----:B---3--:R-:W-:Y:S01]  /*394e0*/  ISETP.LT.AND P4, PT, R27, UR4, !P0 ;  /* 0x000000041b007c0c */ /* 0x008fe2000c781270 */
[----:B------:R-:W1:Y:S01]  /*394f0*/  LDCU UR4, c[0x0][0x39c] ;  /* 0x00007380ff0477ac */ /* 0x000e620008000800 */
[----:B------:R-:W3:Y:S04]  /*39500*/  LDL.LU R27, [R1+0xdcc] ;  /* 0x000dcc00011b7983 */ /* 0x000ee80000300800 */
[----:B------:R-:W3:Y:S04]  /*39510*/  LDL.LU R244, [R1] ;  /* 0x0000000001f47983 */ /* 0x000ee80000300800 */
[----:B------:R1:W-:Y:S01]  /*39520*/  @P2 STG.E desc[UR22][R8.64], R245 ;  /* 0x000000f508002986 */ /* 0x0003e2000c101916 */
[----:B----4-:R-:W-:Y:S01]  /*39530*/  ISETP.LT.AND P2, PT, R24, UR6, !P0 ;  /* 0x0000000618007c0c */ /* 0x010fe2000c741270 */
[----:B------:R-:W4:Y:S02]  /*39540*/  LDCU UR6, c[0x0][0x39c] ;  /* 0x00007380ff0677ac */ /* 0x000f240008000800 */
[----:B------:R-:W4:Y:S04]  /*39550*/  LDL.LU R18, [R1+0xdc0] ;  /* 0x000dc00001127983 */ /* 0x000f280000300800 */
[----:B-1----:R-:W4:Y:S04]  /*39560*/  LDL.LU R245, [R1+0x4] ;  /* 0x0000040001f57983 */ /* 0x002f280000300800 */
[----:B------:R-:W4:Y:S01]  /*39570*/  LDL.LU R24, [R1+0xdb4] ;  /* 0x000db40001187983 */ /* 0x000f220000300800 */
[----:B------:R-:W-:Y:S01]  /*39580*/  ISETP.LT.AND P5, PT, R32, UR5, !P0 ;  /* 0x0000000520007c0c */ /* 0x000fe2000c7a1270 */
[----:B------:R-:W1:Y:S01]  /*39590*/  LDCU UR5, c[0x0][0x39c] ;  /* 0x00007380ff0577ac */ /* 0x000e620008000800 */
[----:B------:R-:W-:Y:S01]  /*395a0*/  LEA R10, P6, R19, R2, 0x2 ;  /* 0x00000002130a7211 */ /* 0x000fe200078c10ff */
[----:B------:R-:W-:-:S03]  /*395b0*/  IMAD R9, R3, 0x2, R19 ;  /* 0x0000000203097824 */ /* 0x000fc600078e0213 */
[----:B------:R-:W-:Y:S02]  /*395c0*/  LEA.HI.X.SX32 R11, R19, R0, 0x2, P6 ;  /* 0x00000000130b7211 */ /* 0x000fe400030f16ff */
[----:B------:R-:W-:Y:S01]  /*395d0*/  LEA R8, P6, R9, R2, 0x2 ;  /* 0x0000000209087211 */ /* 0x000fe200078c10ff */
[----:B------:R-:W-:-:S03]  /*395e0*/  IMAD R16, R3, 0x2, R9 ;  /* 0x0000000203107824 */ /* 0x000fc600078e0209 */
[----:B------:R-:W-:Y:S01]  /*395f0*/  LEA.HI.X.SX32 R9, R9, R0, 0x2, P6 ;  /* 0x0000000009097211 */ /* 0x000fe200030f16ff */
[----:B------:R1:W-:Y:S01]  /*39600*/  @P3 STG.E desc[UR22][R10.64], R246 ;  /* 0x000000f60a003986 */ /* 0x0003e2000c101916 */
[----:B------:R-:W-:-:S03]  /*39610*/  IMAD R17, R3, 0x2, R16 ;  /* 0x0000000203117824 */ /* 0x000fc600078e0210 */
[----:B--2---:R2:W-:Y:S01]  /*39620*/  @P5 STG.E desc[UR22][R8.64], R247 ;  /* 0x000000f708005986 */ /* 0x0045e2000c101916 */
[----:B-1----:R-:W-:Y:S01]  /*39630*/  ISETP.LT.AND P3, PT, R26, UR5, !P0 ;  /* 0x000000051a007c0c */ /* 0x002fe2000c761270 */
[----:B------:R-:W4:Y:S01]  /*39640*/  LDCU UR5, c[0x0][0x39c] ;  /* 0x00007380ff0577ac */ /* 0x000f220008000800 */
[----:B------:R-:W-:Y:S01]  /*39650*/  ISETP.LT.AND P5, PT, R25, UR4, !P0 ;  /* 0x0000000419007c0c */ /* 0x000fe2000c7a1270 */
[----:B------:R-:W1:Y:S01]  /*39660*/  LDCU UR4, c[0x0][0x39c] ;  /* 0x00007380ff0477ac */ /* 0x000e620008000800 */
[----:B------:R-:W4:Y:S01]  /*39670*/  LDL.LU R246, [R1+0x8] ;  /* 0x0000080001f67983 */ /* 0x000f220000300800 */
[----:B------:R-:W-:-:S03]  /*39680*/  LEA R10, P6, R16, R2, 0x2 ;  /* 0x00000002100a7211 */ /* 0x000fc600078c10ff */
[----:B------:R-:W4:Y:S01]  /*39690*/  LDL.LU R26, [R1+0xdb8] ;  /* 0x000db800011a7983 */ /* 0x000f220000300800 */
[----:B------:R-:W-:-:S03]  /*396a0*/  LEA.HI.X.SX32 R11, R16, R0, 0x2, P6 ;  /* 0x00000000100b7211 */ /* 0x000fc600030f16ff */
[----:B--2---:R-:W2:Y:S01]  /*396b0*/  LDL.LU R247, [R1+0xc] ;  /* 0x00000c0001f77983 */ /* 0x004ea20000300800 */
[----:B------:R-:W-:-:S03]  /*396c0*/  LEA R8, P6, R17, R2, 0x2 ;  /* 0x0000000211087211 */ /* 0x000fc600078c10ff */
[----:B------:R-:W2:Y:S01]  /*396d0*/  LDL.LU R25, [R1+0xda4] ;  /* 0x000da40001197983 */ /* 0x000ea20000300800 */
[----:B------:R-:W-:Y:S01]  /*396e0*/  IMAD R19, R3, 0x2, R17 ;  /* 0x0000000203137824 */ /* 0x000fe200078e0211 */
[----:B------:R-:W-:Y:S02]  /*396f0*/  LEA.HI.X.SX32 R9, R17, R0, 0x2, P6 ;  /* 0x0000000011097211 */ /* 0x000fe400030f16ff */
[----:B------:R1:W-:Y:S04]  /*39700*/  @P4 STG.E desc[UR22][R10.64], R64 ;  /* 0x000000400a004986 */ /* 0x0003e8000c101916 */
[----:B------:R-:W2:Y:S01]  /*39710*/  LDL.LU R16, [R1+0xda8] ;  /* 0x000da80001107983 */ /* 0x000ea20000300800 */
[----:B-1----:R-:W-:-:S04]  /*39720*/  LEA R10, P6, R19, R2, 0x2 ;  /* 0x00000002130a7211 */ /* 0x002fc800078c10ff */
[----:B------:R-:W-:Y:S01]  /*39730*/  LEA.HI.X.SX32 R11, R19, R0, 0x2, P6 ;  /* 0x00000000130b7211 */ /* 0x000fe200030f16ff */
[----:B---3--:R1:W-:Y:S01]  /*39740*/  @P2 STG.E desc[UR22][R8.64], R244 ;  /* 0x000000f408002986 */ /* 0x0083e2000c101916 */
[----:B----4-:R-:W-:Y:S01]  /*39750*/  ISETP.LT.AND P2, PT, R18, UR5, !P0 ;  /* 0x0000000512007c0c */ /* 0x010fe2000c741270 */
[----:B------:R-:W-:Y:S02]  /*39760*/  IMAD R17, R3, 0x2, R19 ;  /* 0x0000000203117824 */ /* 0x000fe400078e0213 */
[----:B------:R-:W3:Y:S01]  /*39770*/  LDL.LU R18, [R1+0xda0] ;  /* 0x000da00001127983 */ /* 0x000ee20000300800 */
[----:B------:R-:W-:Y:S01]  /*39780*/  ISETP.LT.AND P4, PT, R27, UR6, !P0 ;  /* 0x000000061b007c0c */ /* 0x000fe2000c781270 */
[----:B------:R-:W4:Y:S02]  /*39790*/  LDCU UR6, c[0x0][0x39c] ;  /* 0x00007380ff0677ac */ /* 0x000f240008000800 */
[----:B------:R1:W-:Y:S01]  /*397a0*/  @P3 STG.E desc[UR22][R10.64], R245 ;  /* 0x000000f50a003986 */ /* 0x0003e2000c101916 */
[----:B------:R-:W2:Y:S01]  /*397b0*/  LDCU UR5, c[0x0][0x39c] ;  /* 0x00007380ff0577ac */ /* 0x000ea20008000800 */
[----:B------:R-:W-:Y:S01]  /*397c0*/  ISETP.LT.AND P3, PT, R24, UR4, !P0 ;  /* 0x0000000418007c0c */ /* 0x000fe2000c761270 */
[----:B------:R-:W-:Y:S01]  /*397d0*/  IMAD R19, R3, 0x2, R17 ;  /* 0x0000000203137824 */ /* 0x000fe200078e0211 */
[----:B------:R-:W3:Y:S01]  /*397e0*/  LDL.LU R24, [R1+0xd98] ;  /* 0x000d980001187983 */ /* 0x000ee20000300800 */
[C---:B-1----:R-:W-:Y:S01]  /*397f0*/  LEA R8, P6, R17.reuse, R2, 0x2 ;  /* 0x0000000211087211 */ /* 0x042fe200078c10ff */
[----:B------:R-:W1:Y:S03]  /*39800*/  LDCU UR4, c[0x0][0x39c] ;  /* 0x00007380ff0477ac */ /* 0x000e660008000800 */
[----:B------:R-:W-:-:S02]  /*39810*/  LEA.HI.X.SX32 R9, R17, R0, 0x2, P6 ;  /* 0x0000000011097211 */ /* 0x000fc400030f16ff */
[----:B------:R-:W-:Y:S01]  /*39820*/  LEA R10, P6, R19, R2, 0x2 ;  /* 0x00000002130a7211 */ /* 0x000fe200078c10ff */
[----:B------:R-:W-:-:S03]  /*39830*/  IMAD R17, R3, 0x2, R19 ;  /* 0x0000000203117824 */ /* 0x000fc600078e0213 */
[----:B------:R-:W-:Y:S01]  /*39840*/  LEA.HI.X.SX32 R11, R19, R0, 0x2, P6 ;  /* 0x00000000130b7211 */ /* 0x000fe200030f16ff */
[----:B------:R-:W-:Y:S01]  /*39850*/  IMAD R19, R3, 0x2, R17 ;  /* 0x0000000203137824 */ /* 0x000fe200078e0211 */
[----:B------:R1:W-:Y:S01]  /*39860*/  @P5 STG.E desc[UR22][R8.64], R246 ;  /* 0x000000f608005986 */ /* 0x0003e2000c101916 */
[----:B----4-:R-:W-:Y:S01]  /*39870*/  ISETP.LT.AND P5, PT, R26, UR6, !P0 ;  /* 0x000000061a007c0c */ /* 0x010fe2000c7a1270 */
[----:B------:R-:W3:Y:S02]  /*39880*/  LDCU UR6, c[0x0][0x39c] ;  /* 0x00007380ff0677ac */ /* 0x000ee40008000800 */
[----:B------:R-:W4:Y:S04]  /*39890*/  LDL.LU R26, [R1+0xd9c] ;  /* 0x000d9c00011a7983 */ /* 0x000f280000300800 */
[----:B--2---:R2:W-:Y:S01]  /*398a0*/  @P4 STG.E desc[UR22][R10.64], R247 ;  /* 0x000000f70a004986 */ /* 0x0045e2000c101916 */
[----:B-1----:R-:W-:-:S02]  /*398b0*/  LEA R8, P6, R17, R2, 0x2 ;  /* 0x0000000211087211 */ /* 0x002fc400078c10ff */
[----:B------:R-:W-:Y:S01]  /*398c0*/  ISETP.LT.AND P4, PT, R25, UR5, !P0 ;  /* 0x0000000519007c0c */ /* 0x000fe2000c781270 */
[----:B------:R-:W1:Y:S01]  /*398d0*/  LDCU UR5, c[0x0][0x39c] ;  /* 0x00007380ff0577ac */ /* 0x000e620008000800 */
[----:B------:R-:W4:Y:S01]  /*398e0*/  LDL.LU R25, [R1+0xd8c] ;  /* 0x000d8c0001197983 */ /* 0x000f220000300800 */
[----:B------:R-:W-:Y:S01]  /*398f0*/  LEA.HI.X.SX32 R9, R17, R0, 0x2, P6 ;  /* 0x0000000011097211 */ /* 0x000fe200030f16ff */
[----:B------:R-:W-:Y:S01]  /*39900*/  IMAD R17, R3, 0x2, R19 ;  /* 0x0000000203117824 */ /* 0x000fe200078e0213 */
[----:B--2---:R-:W-:-:S03]  /*39910*/  LEA R10, P6, R19, R2, 0x2 ;  /* 0x00000002130a7211 */ /* 0x004fc600078c10ff */
[----:B------:R2:W-:Y:S01]  /*39920*/  @P2 STG.E desc[UR22][R8.64], R196 ;  /* 0x000000c408002986 */ /* 0x0005e2000c101916 */
[----:B------:R-:W-:Y:S01]  /*39930*/  ISETP.LT.AND P2, PT, R16, UR4, !P0 ;  /* 0x0000000410007c0c */ /* 0x000fe2000c741270 */
[----:B------:R-:W4:Y:S01]  /*39940*/  LDCU UR4, c[0x0][0x39c] ;  /* 0x00007380ff0477ac */ /* 0x000f220008000800 */
[----:B------:R-:W-:Y:S01]  /*39950*/  LEA.HI.X.SX32 R11, R19, R0, 0x2, P6 ;  /* 0x00000000130b7211 */ /* 0x000fe200030f16ff */
[----:B------:R-:W4:Y:S01]  /*39960*/  LDL.LU R16, [R1+0xd90] ;  /* 0x000d900001107983 */ /* 0x000f220000300800 */
[----:B--2---:R-:W-:-:S04]  /*39970*/  LEA R8, P6, R17, R2, 0x2 ;  /* 0x0000000211087211 */ /* 0x004fc800078c10ff */
[----:B------:R-:W-:Y:S01]  /*39980*/  LEA.HI.X.SX32 R9, R17, R0, 0x2, P6 ;  /* 0x0000000011097211 */ /* 0x000fe200030f16ff */
[----:B------:R2:W-:Y:S04]  /*39990*/  @P3 STG.E desc[UR22][R10.64], R197 ;  /* 0x000000c50a003986 */ /* 0x0005e8000c101916 */
[----:B------:R1:W-:Y:S01]  /*399a0*/  @P5 STG.E desc[UR22][R8.64], R198 ;  /* 0x000000c608005986 */ /* 0x0003e2000c101916 */
[----:B---3--:R-:W-:Y:S01]  /*399b0*/  ISETP.LT.AND P3, PT, R18, UR6, !P0 ;  /* 0x0000000612007c0c */ /* 0x008fe2000c761270 */
[C---:B------:R-:W-:Y:S02]  /*399c0*/  IMAD R19, R3.reuse, 0x2, R17 ;  /* 0x0000000203137824 */ /* 0x040fe400078e0211 */
[----:B------:R-:W3:Y:S01]  /*399d0*/  LDL.LU R18, [R1+0xd84] ;  /* 0x000d840001127983 */ /* 0x000ee20000300800 */
[----:B------:R-:W4:Y:S01]  /*399e0*/  LDCU UR6, c[0x0][0x39c] ;  /* 0x00007380ff0677ac */ /* 0x000f220008000800 */
[----:B-1----:R-:W-:Y:S01]  /*399f0*/  ISETP.LT.AND P5, PT, R24, UR5, !P0 ;  /* 0x0000000518007c0c */ /* 0x002fe2000c7a1270 */
[----:B------:R-:W-:Y:S01]  /*39a00*/  IMAD R17, R3, 0x2, R19 ;  /* 0x0000000203117824 */ /* 0x000fe200078e0213 */
[----:B------:R-:W3:Y:S01]  /*39a10*/  LDL.LU R24, [R1+0xd78] ;  /* 0x000d780001187983 */ /* 0x000ee20000300800 */
[C---:B--2---:R-:W-:Y:S01]  /*39a20*/  LEA R10, P6, R19.reuse, R2, 0x2 ;  /* 0x00000002130a7211 */ /* 0x044fe200078c10ff */
[----:B------:R-:W1:Y:S03]  /*39a30*/  LDCU UR5, c[0x0][0x39c] ;  /* 0x00007380ff0577ac */ /* 0x000e660008000800 */
[----:B------:R-:W-:-:S02]  /*39a40*/  LEA.HI.X.SX32 R11, R19, R0, 0x2, P6 ;  /* 0x00000000130b7211 */ /* 0x000fc400030f16ff */
[----:B------:R-:W-:Y:S01]  /*39a50*/  LEA R8, P6, R17, R2, 0x2 ;  /* 0x0000000211087211 */ /* 0x000fe200078c10ff */
[----:B------:R-:W-:-:S03]  /*39a60*/  IMAD R19, R3, 0x2, R17 ;  /* 0x0000000203137824 */ /* 0x000fc600078e0211 */
[----:B------:R-:W-:Y:S01]  /*39a70*/  LEA.HI.X.SX32 R9, R17, R0, 0x2, P6 ;  /* 0x0000000011097211 */ /* 0x000fe200030f16ff */
[----:B------:R2:W-:Y:S01]  /*39a80*/  @P4 STG.E desc[UR22][R10.64], R199 ;  /* 0x000000c70a004986 */ /* 0x0005e2000c101916 */
[----:B------:R-:W-:-:S03]  /*39a90*/  IMAD R17, R3, 0x2, R19 ;  /* 0x0000000203117824 */ /* 0x000fc600078e0213 */
[----:B------:R1:W-:Y:S01]  /*39aa0*/  @P2 STG.E desc[UR22][R8.64], R200 ;  /* 0x000000c808002986 */ /* 0x0003e2000c101916 */
[C---:B--2---:R-:W-:Y:S02]  /*39ab0*/  LEA R10, P6, R19.reuse, R2, 0x2 ;  /* 0x00000002130a7211 */ /* 0x044fe400078c10ff */
[----:B----4-:R-:W-:Y:S01]  /*39ac0*/  ISETP.LT.AND P4, PT, R26, UR4, !P0 ;  /* 0x000000041a007c0c */ /* 0x010fe2000c781270 */
[----:B------:R-:W3:Y:S01]  /*39ad0*/  LDCU UR4, c[0x0][0x39c] ;  /* 0x00007380ff0477ac */ /* 0x000ee20008000800 */
[----:B------:R-:W2:Y:S01]  /*39ae0*/  LDL.LU R26, [R1+0xd80] ;  /* 0x000d8000011a7983 */ /* 0x000ea20000300800 */
[----:B------:R-:W-:Y:S01]  /*39af0*/  LEA.HI.X.SX32 R11, R19, R0, 0x2, P6 ;  /* 0x00000000130b7211 */ /* 0x000fe200030f16ff */
[----:B------:R-:W-:Y:S01]  /*39b00*/  IMAD R19, R3, 0x2, R17 ;  /* 0x0000000203137824 */ /* 0x000fe200078e0211 */
[----:B-1----:R-:W-:Y:S02]  /*39b10*/  LEA R8, P6, R17, R2, 0x2 ;  /* 0x0000000211087211 */ /* 0x002fe400078c10ff */
[----:B------:R-:W-:Y:S01]  /*39b20*/  ISETP.LT.AND P2, PT, R25, UR6, !P0 ;  /* 0x0000000619007c0c */ /* 0x000fe2000c741270 */
[----:B------:R-:W1:Y:S01]  /*39b30*/  LDCU UR6, c[0x0][0x39c] ;  /* 0x00007380ff0677ac */ /* 0x000e620008000800 */
[----:B------:R-:W4:Y:S01]  /*39b40*/  LDL.LU R25, [R1+0xd68] ;  /* 0x000d680001197983 */ /* 0x000f220000300800 */
[----:B------:R-:W-:-:S03]  /*39b50*/  LEA.HI.X.SX32 R9, R17, R0, 0x2, P6 ;  /* 0x0000000011097211 */ /* 0x000fc600030f16ff */
[----:B------:R1:W-:Y:S01]  /*39b60*/  @P3 STG.E desc[UR22][R10.64], R201 ;  /* 0x000000c90a003986 */ /* 0x0003e2000c101916 */
[----:B------:R-:W-:Y:S02]  /*39b70*/  ISETP.LT.AND P3, PT, R16, UR5, !P0 ;  /* 0x0000000510007c0c */ /* 0x000fe4000c761270 */
[----:B-1----:R-:W-:Y:S01]  /*39b80*/  LEA R10, P6, R19, R2, 0x2 ;  /* 0x00000002130a7211 */ /* 0x002fe200078c10ff */
[----:B------:R-:W4:Y:S01]  /*39b90*/  LDL.LU R16, [R1+0xd6c] ;  /* 0x000d6c0001107983 */ /* 0x000f220000300800 */
[----:B------:R-:W-:Y:S01]  /*39ba0*/  IMAD R17, R3, 0x2, R19 ;  /* 0x0000000203117824 */ /* 0x000fe200078e0213 */
[----:B------:R-:W2:Y:S01]  /*39bb0*/  LDCU UR5, c[0x0][0x39c] ;  /* 0x00007380ff0577ac */ /* 0x000ea20008000800 */
[----:B------:R-:W-:Y:S01]  /*39bc0*/  LEA.HI.X.SX32 R11, R19, R0, 0x2, P6 ;  /* 0x00000000130b7211 */ /* 0x000fe200030f16ff */
[----:B------:R1:W-:Y:S04]  /*39bd0*/  @P5 STG.E desc[UR22][R8.64], R202 ;  /* 0x000000ca08005986 */ /* 0x0003e8000c101916 */
[----:B------:R1:W-:Y:S01]  /*39be0*/  @P4 STG.E desc[UR22][R10.64], R203 ;  /* 0x000000cb0a004986 */ /* 0x0003e2000c101916 */
[----:B---3--:R-:W-:Y:S01]  /*39bf0*/  ISETP.LT.AND P5, PT, R18, UR4, !P0 ;  /* 0x0000000412007c0c */ /* 0x008fe2000c7a1270 */
[----:B------:R-:W4:Y:S02]  /*39c00*/  LDCU UR4, c[0x0][0x39c] ;  /* 0x00007380ff0477ac */ /* 0x000f240008000800 */
[----:B------:R-:W3:Y:S01]  /*39c10*/  LDL.LU R18, [R1+0xd64] ;  /* 0x000d640001127983 */ /* 0x000ee20000300800 */
[----:B------:R-:W-:Y:S01]  /*39c20*/  ISETP.LT.AND P4, PT, R24, UR6, !P0 ;  /* 0x0000000618007c0c */ /* 0x000fe2000c781270 */
[----:B------:R-:W-:-:S02]  /*39c30*/  IMAD R19, R3, 0x2, R17 ;  /* 0x0000000203137824 */ /* 0x000fc400078e0211 */
[----:B------:R-:W3:Y:S01]  /*39c40*/  LDL.LU R24, [R1+0xd5c] ;  /* 0x000d5c0001187983 */ /* 0x000ee20000300800 */
[C---:B-1----:R-:W-:Y:S01]  /*39c50*/  LEA R8, P6, R17.reuse, R2, 0x2 ;  /* 0x0000000211087211 */ /* 0x042fe200078c10ff */
[----:B------:R-:W1:Y:S03]  /*39c60*/  LDCU UR6, c[0x0][0x39c] ;  /* 0x00007380ff0677ac */ /* 0x000e660008000800 */
[----:B------:R-:W-:Y:S02]  /*39c70*/  LEA.HI.X.SX32 R9, R17, R0, 0x2, P6 ;  /* 0x0000000011097211 */ /* 0x000fe400030f16ff */
[----:B------:R-:W-:Y:S01]  /*39c80*/  LEA R10, P6, R19, R2, 0x2 ;  /* 0x00000002130a7211 */ /* 0x000fe200078c10ff */
[----:B------:R-:W-:-:S03]  /*39c90*/  IMAD R17, R3, 0x2, R19 ;  /* 0x0000000203117824 */ /* 0x000fc600078e0213 */
[----:B------:R-:W-:Y:S01]  /*39ca0*/  LEA.HI.X.SX32 R11, R19, R0, 0x2, P6 ;  /* 0x00000000130b7211 */ /* 0x000fe200030f16ff */
[----:B------:R1:W-:Y:S01]  /*39cb0*/  @P2 STG.E desc[UR22][R8.64], R208 ;  /* 0x000000d008002986 */ /* 0x0003e2000c101916 */
[----:B------:R-:W-:-:S03]  /*39cc0*/  IMAD R19, R3, 0x2, R17 ;  /* 0x0000000203137824 */ /* 0x000fc600078e0211 */
[----:B------:R2:W-:Y:S01]  /*39cd0*/  @P3 STG.E desc[UR22][R10.64], R209 ;  /* 0x000000d10a003986 */ /* 0x0005e2000c101916 */
[C---:B-1----:R-:W-:Y:S02]  /*39ce0*/  LEA R8, P6, R17.reuse, R2, 0x2 ;  /* 0x0000000211087211 */ /* 0x042fe400078c10ff */
[----:B--2---:R-:W-:Y:S01]  /*39cf0*/  ISETP.LT.AND P2, PT, R26, UR5, !P0 ;  /* 0x000000051a007c0c */ /* 0x004fe2000c741270 */
[----:B------:R-:W3:Y:S01]  /*39d00*/  LDCU UR5, c[0x0][0x39c] ;  /* 0x00007380ff0577ac */ /* 0x000ee20008000800 */
[----:B------:R-:W2:Y:S01]  /*39d10*/  LDL.LU R26, [R1+0xd60] ;  /* 0x000d6000011a7983 */ /* 0x000ea20000300800 */
[----:B------:R-:W-:Y:S01]  /*39d20*/  LEA.HI.X.SX32 R9, R17, R0, 0x2, P6 ;  /* 0x0000000011097211 */ /* 0x000fe200030f16ff */
[----:B------:R-:W-:Y:S01]  /*39d30*/  IMAD R17, R3, 0x2, R19 ;  /* 0x0000000203117824 */ /* 0x000fe200078e0213 */
[----:B------:R-:W-:Y:S02]  /*39d40*/  LEA R10, P6, R19, R2, 0x2 ;  /* 0x00000002130a7211 */ /* 0x000fe400078c10ff */
[----:B----4-:R-:W-:Y:S01]  /*39d50*/  ISETP.LT.AND P3, PT, R25, UR4, !P0 ;  /* 0x0000000419007c0c */ /* 0x010fe2000c761270 */
        /* <DEDUP_REMOVED lines=73> */
[----:B------:R1:W-:Y:S04]  /*3a1f0*/  @P2 STG.E desc[UR22][R8.64], R232 ;  /* 0x000000e808002986 */ /* 0x0003e8000c101916 */
[----:B------:R3:W-:Y:S01]  /*3a200*/  @P3 STG.E desc[UR22][R10.64], R233 ;  /* 0x000000e90a003986 */ /* 0x0007e2000c101916 */
[----:B-1----:R-:W-:Y:S02]  /*3a210*/  LEA R8, P6, R17, R2, 0x2 ;  /* 0x0000000211087211 */ /* 0x002fe400078c10ff */
[----:B------:R-:W-:Y:S01]  /*3a220*/  ISETP.LT.AND P2, PT, R16, UR5, !P0 ;  /* 0x0000000510007c0c */ /* 0x000fe2000c741270 */
[----:B------:R-:W-:Y:S01]  /*3a230*/  IMAD R19, R3, 0x2, R17 ;  /* 0x0000000203137824 */ /* 0x000fe200078e0211 */
[----:B------:R-:W4:Y:S01]  /*3a240*/  LDL.LU R16, [R1+0xd1c] ;  /* 0x000d1c0001107983 */ /* 0x000f220000300800 */
[----:B------:R-:W-:Y:S01]  /*3a250*/  LEA.HI.X.SX32 R9, R17, R0, 0x2, P6 ;  /* 0x0000000011097211 */ /* 0x000fe200030f16ff */
[----:B------:R-:W2:Y:S04]  /*3a260*/  LDCU UR5, c[0x0][0x39c] ;  /* 0x00007380ff0577ac */ /* 0x000ea80008000800 */
[----:B------:R1:W-:Y:S01]  /*3a270*/  @P5 STG.E desc[UR22][R8.64], R234 ;  /* 0x000000ea08005986 */ /* 0x0003e2000c101916 */
[----:B---3--:R-:W-:Y:S01]  /*3a280*/  ISETP.LT.AND P3, PT, R18, UR4, !P0 ;  /* 0x0000000412007c0c */ /* 0x008fe2000c761270 */
[----:B------:R-:W4:Y:S02]  /*3a290*/  LDCU UR4, c[0x0][0x39c] ;  /* 0x00007380ff0477ac */ /* 0x000f240008000800 */
[----:B------:R-:W3:Y:S01]  /*3a2a0*/  LDL.LU R18, [R1+0xd14] ;  /* 0x000d140001127983 */ /* 0x000ee20000300800 */
[----:B------:R-:W-:Y:S01]  /*3a2b0*/  ISETP.LT.AND P5, PT, R24, UR6, !P0 ;  /* 0x0000000618007c0c */ /* 0x000fe2000c7a1270 */
[----:B------:R-:W-:-:S02]  /*3a2c0*/  IMAD R17, R3, 0x2, R19 ;  /* 0x0000000203117824 */ /* 0x000fc400078e0213 */
[----:B------:R-:W3:Y:S01]  /*3a2d0*/  LDL.LU R24, [R1+0xd0c] ;  /* 0x000d0c0001187983 */ /* 0x000ee20000300800 */
[C---:B------:R-:W-:Y:S01]  /*3a2e0*/  LEA R10, P6, R19.reuse, R2, 0x2 ;  /* 0x00000002130a7211 */ /* 0x040fe200078c10ff */
[----:B------:R-:W2:Y:S03]  /*3a2f0*/  LDCU UR6, c[0x0][0x39c] ;  /* 0x00007380ff0677ac */ /* 0x000ea60008000800 */
[----:B------:R-:W-:Y:S02]  /*3a300*/  LEA.HI.X.SX32 R11, R19, R0, 0x2, P6 ;  /* 0x00000000130b7211 */ /* 0x000fe400030f16ff */
[----:B-1----:R-:W-:Y:S01]  /*3a310*/  LEA R8, P6, R17, R2, 0x2 ;  /* 0x0000000211087211 */ /* 0x002fe200078c10ff */
        /* <DEDUP_REMOVED lines=67> */
[----:B------:R-:W2:Y:S02]  /*3a750*/  LDCU UR5, c[0x0][0x39c] ;  /* 0x00007380ff0577ac */ /* 0x000ea40008000800 */
[----:B------:R-:W3:Y:S01]  /*3a760*/  LDL.LU R27, [R1+0xccc] ;  /* 0x000ccc00011b7983 */ /* 0x000ee20000300800 */
        /* <DEDUP_REMOVED lines=9> */
[----:B------:R-:W1:Y:S01]  /*3a800*/  LDCU UR4, c[0x0][0x39c] ;  /* 0x00007380ff0477ac */ /* 0x000e620008000800 */
[----:B------:R-:W2:Y:S01]  /*3a810*/  LDL.LU R26, [R1+0xcc0] ;  /* 0x000cc000011a7983 */ /* 0x000ea20000300800 */
[----:B------:R-:W-:Y:S01]  /*3a820*/  LEA.HI.X.SX32 R11, R19, R0, 0x2, P6 ;  /* 0x00000000130b7211 */ /* 0x000fe200030f16ff */
[----:B------:R-:W-:Y:S01]  /*3a830*/  IMAD R19, R3, 0x2, R17 ;  /* 0x0000000203137824 */ /* 0x000fe200078e0211 */
[----:B------:R-:W-:Y:S01]  /*3a840*/  LEA R8, P6, R17, R2, 0x2 ;  /* 0x0000000211087211 */ /* 0x000fe200078c10ff */
[----:B------:R-:W2:Y:S01]  /*3a850*/  LDL.LU R33, [R1+0xcb4] ;  /* 0x000cb40001217983 */ /* 0x000ea20000300800 */
[----:B----4-:R-:W-:Y:S01]  /*3a860*/  ISETP.LT.AND P5, PT, R25, UR6, !P0 ;  /* 0x0000000619007c0c */ /* 0x010fe2000c7a1270 */
[----:B------:R-:W3:Y:S02]  /*3a870*/  LDCU UR6, c[0x0][0x39c] ;  /* 0x00007380ff0677ac */ /* 0x000ee40008000800 */
[----:B------:R4:W-:Y:S01]  /*3a880*/  @P4 STG.E desc[UR22][R10.64], R151 ;  /* 0x000000970a004986 */ /* 0x0009e2000c101916 */
[----:B------:R-:W-:-:S03]  /*3a890*/  LEA.HI.X.SX32 R9, R17, R0, 0x2, P6 ;  /* 0x0000000011097211 */ /* 0x000fc600030f16ff */
[----:B------:R-:W2:Y:S04]  /*3a8a0*/  LDL.LU R32, [R1+0xcb0] ;  /* 0x000cb00001207983 */ /* 0x000ea80000300800 */
[----:B------:R-:W-:Y:S01]  /*3a8b0*/  @P2 STG.E desc[UR22][R8.64], R156 ;  /* 0x0000009c08002986 */ /* 0x000fe2000c101916 */
[----:B------:R-:W-:Y:S01]  /*3a8c0*/  ISETP.LT.AND P4, PT, R16, UR5, !P0 ;  /* 0x0000000510007c0c */ /* 0x000fe2000c781270 */
[----:B------:R-:W1:Y:S01]  /*3a8d0*/  LDCU UR5, c[0x0][0x39c] ;  /* 0x00007380ff0577ac */ /* 0x000e620008000800 */
[----:B------:R-:W-:-:S04]  /*3a8e0*/  LEA R16, P6, R19, R2, 0x2 ;  /* 0x0000000213107211 */ /* 0x000fc800078c10ff */
[----:B------:R-:W-:-:S05]  /*3a8f0*/  LEA.HI.X.SX32 R17, R19, R0, 0x2, P6 ;  /* 0x0000000013117211 */ /* 0x000fca00030f16ff */
[----:B------:R1:W-:Y:S01]  /*3a900*/  @P3 STG.E desc[UR22][R16.64], R157 ;  /* 0x0000009d10003986 */ /* 0x0003e2000c101916 */
[----:B---3--:R-:W-:Y:S01]  /*3a910*/  ISETP.LT.AND P3, PT, R24, UR6, !P0 ;  /* 0x0000000618007c0c */ /* 0x008fe2000c761270 */
[----:B------:R-:W-:Y:S02]  /*3a920*/  IMAD R25, R3, 0x2, R19 ;  /* 0x0000000203197824 */ /* 0x000fe400078e0213 */
[----:B------:R-:W3:Y:S01]  /*3a930*/  LDL.LU R24, [R1+0xca8] ;  /* 0x000ca80001187983 */ /* 0x000ee20000300800 */
[----:B-1----:R-:W-:Y:S01]  /*3a940*/  ISETP.LT.AND P2, PT, R18, UR4, !P0 ;  /* 0x0000000412007c0c */ /* 0x002fe2000c741270 */
[----:B------:R-:W2:Y:S01]  /*3a950*/  LDCU UR4, c[0x0][0x39c] ;  /* 0x00007380ff0477ac */ /* 0x000ea20008000800 */
[----:B------:R-:W-:Y:S01]  /*3a960*/  LEA R18, P6, R25, R2, 0x2 ;  /* 0x0000000219127211 */ /* 0x000fe200078c10ff */
[----:B----4-:R-:W-:Y:S01]  /*3a970*/  IMAD R11, R3, 0x2, R25 ;  /* 0x00000002030b7824 */ /* 0x010fe200078e0219 */
[----:B------:R-:W1:Y:S02]  /*3a980*/  LDCU UR6, c[0x0][0x39c] ;  /* 0x00007380ff0677ac */ /* 0x000e640008000800 */
[----:B------:R-:W-:-:S02]  /*3a990*/  LEA.HI.X.SX32 R19, R25, R0, 0x2, P6 ;  /* 0x0000000019137211 */ /* 0x000fc400030f16ff */
[----:B------:R-:W-:-:S03]  /*3a9a0*/  LEA R10, P6, R11, R2, 0x2 ;  /* 0x000000020b0a7211 */ /* 0x000fc600078c10ff */
[----:B------:R4:W-:Y:S01]  /*3a9b0*/  @P5 STG.E desc[UR22][R18.64], R158 ;  /* 0x0000009e12005986 */ /* 0x0009e2000c101916 */
[----:B------:R-:W-:Y:S01]  /*3a9c0*/  ISETP.LT.AND P5, PT, R27, UR5, !P0 ;  /* 0x000000051b007c0c */ /* 0x000fe2000c7a1270 */
[----:B------:R-:W-:Y:S02]  /*3a9d0*/  IMAD R25, R3, 0x2, R11 ;  /* 0x0000000203197824 */ /* 0x000fe400078e020b */
[----:B------:R-:W3:Y:S01]  /*3a9e0*/  LDL.LU R27, [R1+0xca0] ;  /* 0x000ca000011b7983 */ /* 0x000ee20000300800 */
[----:B------:R-:W-:Y:S01]  /*3a9f0*/  LEA.HI.X.SX32 R11, R11, R0, 0x2, P6 ;  /* 0x000000000b0b7211 */ /* 0x000fe200030f16ff */
[----:B------:R-:W-:Y:S01]  /*3aa00*/  IMAD R17, R3, 0x2, R25 ;  /* 0x0000000203117824 */ /* 0x000fe200078e0219 */
[C---:B------:R-:W-:Y:S01]  /*3aa10*/  LEA R8, P6, R25.reuse, R2, 0x2 ;  /* 0x0000000219087211 */ /* 0x040fe200078c10ff */
[----:B------:R-:W1:Y:S02]  /*3aa20*/  LDCU UR5, c[0x0][0x39c] ;  /* 0x00007380ff0577ac */ /* 0x000e640008000800 */
[----:B------:R1:W-:Y:S01]  /*3aa30*/  @P4 STG.E desc[UR22][R10.64], R159 ;  /* 0x0000009f0a004986 */ /* 0x0003e2000c101916 */
[----:B------:R-:W-:-:S02]  /*3aa40*/  LEA.HI.X.SX32 R9, R25, R0, 0x2, P6 ;  /* 0x0000000019097211 */ /* 0x000fc400030f16ff */
[----:B--2---:R-:W-:Y:S01]  /*3aa50*/  ISETP.LT.AND P4, PT, R26, UR4, !P0 ;  /* 0x000000041a007c0c */ /* 0x004fe2000c781270 */
[----:B------:R-:W3:Y:S01]  /*3aa60*/  LDCU UR4, c[0x0][0x39c] ;  /* 0x00007380ff0477ac */ /* 0x000ee20008000800 */
[----:B------:R-:W2:Y:S01]  /*3aa70*/  LDL.LU R26, [R1+0xc90] ;  /* 0x000c9000011a7983 */ /* 0x000ea20000300800 */
[----:B------:R-:W-:Y:S01]  /*3aa80*/  LEA R16, P6, R17, R2, 0x2 ;  /* 0x0000000211107211 */ /* 0x000fe200078c10ff */
[----:B----4-:R-:W-:-:S03]  /*3aa90*/  IMAD R19, R3, 0x2, R17 ;  /* 0x0000000203137824 */ /* 0x010fc600078e0211 */
[----:B------:R-:W-:Y:S02]  /*3aaa0*/  LEA.HI.X.SX32 R17, R17, R0, 0x2, P6 ;  /* 0x0000000011117211 */ /* 0x000fe400030f16ff */
[----:B------:R-:W-:Y:S01]  /*3aab0*/  LEA R18, P6, R19, R2, 0x2 ;  /* 0x0000000213127211 */ /* 0x000fe200078c10ff */
[----:B------:R-:W-:-:S03]  /*3aac0*/  IMAD R25, R3, 0x2, R19 ;  /* 0x0000000203197824 */ /* 0x000fc600078e0213 */
[----:B------:R-:W-:Y:S01]  /*3aad0*/  LEA.HI.X.SX32 R19, R19, R0, 0x2, P6 ;  /* 0x0000000013137211 */ /* 0x000fe200030f16ff */
[----:B------:R4:W-:Y:S01]  /*3aae0*/  @P2 STG.E desc[UR22][R8.64], R164 ;  /* 0x000000a408002986 */ /* 0x0009e2000c101916 */
[----:B-1----:R-:W-:Y:S01]  /*3aaf0*/  ISETP.LT.AND P2, PT, R33, UR6, !P0 ;  /* 0x0000000621007c0c */ /* 0x002fe2000c741270 */
[----:B------:R-:W1:Y:S02]  /*3ab00*/  LDCU UR6, c[0x0][0x39c] ;  /* 0x00007380ff0677ac */ /* 0x000e640008000800 */
[----:B------:R1:W-:Y:S01]  /*3ab10*/  @P3 STG.E desc[UR22][R16.64], R165 ;  /* 0x000000a510003986 */ /* 0x0003e2000c101916 */
[----:B------:R-:W-:Y:S01]  /*3ab20*/  ISETP.LT.AND P3, PT, R32, UR5, !P0 ;  /* 0x0000000520007c0c */ /* 0x000fe2000c761270 */
[----:B------:R-:W2:Y:S02]  /*3ab30*/  LDCU UR5, c[0x0][0x39c] ;  /* 0x00007380ff0577ac */ /* 0x000ea40008000800 */
[----:B------:R-:W2:Y:S04]  /*3ab40*/  LDL.LU R33, [R1+0xc8c] ;  /* 0x000c8c0001217983 */ /* 0x000ea80000300800 */
[----:B------:R-:W-:Y:S04]  /*3ab50*/  @P5 STG.E desc[UR22][R18.64], R166 ;  /* 0x000000a612005986 */ /* 0x000fe8000c101916 */
[----:B------:R-:W2:Y:S01]  /*3ab60*/  LDL.LU R32, [R1+0xc84] ;  /* 0x000c840001207983 */ /* 0x000ea20000300800 */
[----:B---3--:R-:W-:-:S02]  /*3ab70*/  ISETP.LT.AND P5, PT, R24, UR4, !P0 ;  /* 0x0000000418007c0c */ /* 0x008fc4000c7a1270 */
[----:B------:R-:W-:Y:S01]  /*3ab80*/  LEA R10, P6, R25, R2, 0x2 ;  /* 0x00000002190a7211 */ /* 0x000fe200078c10ff */
[----:B------:R-:W3:Y:S01]  /*3ab90*/  LDL.LU R24, [R1+0xc74] ;  /* 0x000c740001187983 */ /* 0x000ee20000300800 */
[----:B----4-:R-:W-:Y:S01]  /*3aba0*/  IMAD R9, R3, 0x2, R25 ;  /* 0x0000000203097824 */ /* 0x010fe200078e0219 */
[----:B------:R-:W4:Y:S01]  /*3abb0*/  LDCU UR4, c[0x0][0x39c] ;  /* 0x00007380ff0477ac */ /* 0x000f220008000800 */
[----:B------:R-:W-:-:S03]  /*3abc0*/  LEA.HI.X.SX32 R11, R25, R0, 0x2, P6 ;  /* 0x00000000190b7211 */ /* 0x000fc600030f16ff */
[----:B------:R-:W-:Y:S02]  /*3abd0*/  LEA R8, P6, R9, R2, 0x2 ;  /* 0x0000000209087211 */ /* 0x000fe400078c10ff */
[----:B------:R4:W-:Y:S01]  /*3abe0*/  @P4 STG.E desc[UR22][R10.64], R167 ;  /* 0x000000a70a004986 */ /* 0x0009e2000c101916 */
[----:B-1----:R-:W-:Y:S01]  /*3abf0*/  IMAD R17, R3, 0x2, R9 ;  /* 0x0000000203117824 */ /* 0x002fe200078e0209 */
[----:B------:R-:W-:Y:S02]  /*3ac00*/  LEA.HI.X.SX32 R9, R9, R0, 0x2, P6 ;  /* 0x0000000009097211 */ /* 0x000fe400030f16ff */
[----:B------:R-:W-:Y:S01]  /*3ac10*/  ISETP.LT.AND P4, PT, R27, UR6, !P0 ;  /* 0x000000061b007c0c */ /* 0x000fe2000c781270 */
[----:B------:R-:W-:Y:S01]  /*3ac20*/  IMAD R25, R3, 0x2, R17 ;  /* 0x0000000203197824 */ /* 0x000fe200078e0211 */
[----:B------:R-:W3:Y:S01]  /*3ac30*/  LDL.LU R27, [R1+0xc6c] ;  /* 0x000c6c00011b7983 */ /* 0x000ee20000300800 */
[C---:B------:R-:W-:Y:S01]  /*3ac40*/  LEA R16, P6, R17.reuse, R2, 0x2 ;  /* 0x0000000211107211 */ /* 0x040fe200078c10ff */
[----:B------:R-:W1:Y:S02]  /*3ac50*/  LDCU UR6, c[0x0][0x39c] ;  /* 0x00007380ff0677ac */ /* 0x000e640008000800 */
[----:B------:R2:W-:Y:S01]  /*3ac60*/  @P2 STG.E desc[UR22][R8.64], R172 ;  /* 0x000000ac08002986 */ /* 0x0005e2000c101916 */
[----:B------:R-:W-:Y:S01]  /*3ac70*/  LEA.HI.X.SX32 R17, R17, R0, 0x2, P6 ;  /* 0x0000000011117211 */ /* 0x000fe200030f16ff */
[----:B----4-:R-:W-:Y:S01]  /*3ac80*/  IMAD R11, R3, 0x2, R25 ;  /* 0x00000002030b7824 */ /* 0x010fe200078e0219 */
[----:B------:R-:W-:-:S02]  /*3ac90*/  LEA R18, P6, R25, R2, 0x2 ;  /* 0x0000000219127211 */ /* 0x000fc400078c10ff */
[----:B--2---:R-:W-:Y:S01]  /*3aca0*/  ISETP.LT.AND P2, PT, R26, UR5, !P0 ;  /* 0x000000051a007c0c */ /* 0x004fe2000c741270 */
[----:B------:R-:W3:Y:S01]  /*3acb0*/  LDCU UR5, c[0x0][0x39c] ;  /* 0x00007380ff0577ac */ /* 0x000ee20008000800 */
[----:B------:R-:W2:Y:S01]  /*3acc0*/  LDL.LU R26, [R1+0xc64] ;  /* 0x000c6400011a7983 */ /* 0x000ea20000300800 */
[----:B------:R-:W-:Y:S02]  /*3acd0*/  LEA.HI.X.SX32 R19, R25, R0, 0x2, P6 ;  /* 0x0000000019137211 */ /* 0x000fe400030f16ff */
[----:B------:R-:W-:Y:S01]  /*3ace0*/  LEA R10, P6, R11, R2, 0x2 ;  /* 0x000000020b0a7211 */ /* 0x000fe200078c10ff */
[----:B------:R-:W-:-:S03]  /*3acf0*/  IMAD R9, R3, 0x2, R11 ;  /* 0x0000000203097824 */ /* 0x000fc600078e020b */
[----:B------:R-:W-:Y:S01]  /*3ad00*/  LEA.HI.X.SX32 R11, R11, R0, 0x2, P6 ;  /* 0x000000000b0b7211 */ /* 0x000fe200030f16ff */
[----:B------:R4:W-:Y:S04]  /*3ad10*/  @P3 STG.E desc[UR22][R16.64], R173 ;  /* 0x000000ad10003986 */ /* 0x0009e8000c101916 */
[----:B------:R1:W-:Y:S04]  /*3ad20*/  @P5 STG.E desc[UR22][R18.64], R174 ;  /* 0x000000ae12005986 */ /* 0x0003e8000c101916 */
[----:B------:R3:W-:Y:S01]  /*3ad30*/  @P4 STG.E desc[UR22][R10.64], R175 ;  /* 0x000000af0a004986 */ /* 0x0007e2000c101916 */
[----:B------:R-:W-:Y:S01]  /*3ad40*/  ISETP.LT.AND P3, PT, R33, UR4, !P0 ;  /* 0x0000000421007c0c */ /* 0x000fe2000c761270 */
[----:B------:R-:W3:Y:S02]  /*3ad50*/  LDCU UR4, c[0x0][0x39c] ;  /* 0x00007380ff0477ac */ /* 0x000ee40008000800 */
[----:B------:R-:W2:Y:S01]  /*3ad60*/  LDL.LU R33, [R1+0xc5c] ;  /* 0x000c5c0001217983 */ /* 0x000ea20000300800 */
[----:B-1----:R-:W-:Y:S01]  /*3ad70*/  ISETP.LT.AND P5, PT, R32, UR6, !P0 ;  /* 0x0000000620007c0c */ /* 0x002fe2000c7a1270 */
[----:B------:R-:W2:Y:S02]  /*3ad80*/  LDCU UR6, c[0x0][0x39c] ;  /* 0x00007380ff0677ac */ /* 0x000ea40008000800 */
[----:B------:R-:W2:Y:S01]  /*3ad90*/  LDL.LU R32, [R1+0xc50] ;  /* 0x000c500001207983 */ /* 0x000ea20000300800 */
[----:B---3--:R-:W-:Y:S01]  /*3ada0*/  ISETP.LT.AND P4, PT, R24, UR5, !P0 ;  /* 0x0000000518007c0c */ /* 0x008fe2000c781270 */
[----:B------:R-:W-:-:S02]  /*3adb0*/  IMAD R25, R3, 0x2, R9 ;  /* 0x0000000203197824 */ /* 0x000fc400078e0209 */
[----:B------:R-:W3:Y:S01]  /*3adc0*/  LDL.LU R24, [R1+0xc48] ;  /* 0x000c480001187983 */ /* 0x000ee20000300800 */
[C---:B------:R-:W-:Y:S01]  /*3add0*/  LEA R8, P6, R9.reuse, R2, 0x2 ;  /* 0x0000000209087211 */ /* 0x040fe200078c10ff */
[----:B------:R-:W1:Y:S03]  /*3ade0*/  LDCU UR5, c[0x0][0x39c] ;  /* 0x00007380ff0577ac */ /* 0x000e660008000800 */
[----:B------:R-:W-:Y:S02]  /*3adf0*/  LEA.HI.X.SX32 R9, R9, R0, 0x2, P6 ;  /* 0x0000000009097211 */ /* 0x000fe400030f16ff */
[----:B----4-:R-:W-:-:S03]  /*3ae00*/  LEA R16, P6, R25, R2, 0x2 ;  /* 0x0000000219107211 */ /* 0x010fc600078c10ff */
[----:B------:R4:W-:Y:S01]  /*3ae10*/  @P2 STG.E desc[UR22][R8.64], R180 ;  /* 0x000000b408002986 */ /* 0x0009e2000c101916 */
[----:B------:R-:W-:Y:S01]  /*3ae20*/  IMAD R19, R3, 0x2, R25 ;  /* 0x0000000203137824 */ /* 0x000fe200078e0219 */
[----:B------:R-:W-:Y:S02]  /*3ae30*/  ISETP.LT.AND P2, PT, R27, UR4, !P0 ;  /* 0x000000041b007c0c */ /* 0x000fe4000c741270 */
[----:B------:R-:W-:Y:S01]  /*3ae40*/  LEA.HI.X.SX32 R17, R25, R0, 0x2, P6 ;  /* 0x0000000019117211 */ /* 0x000fe200030f16ff */
[----:B------:R-:W3:Y:S01]  /*3ae50*/  LDL.LU R27, [R1+0xc40] ;  /* 0x000c4000011b7983 */ /* 0x000ee20000300800 */
[----:B------:R-:W-:Y:S01]  /*3ae60*/  LEA R18, P6, R19, R2, 0x2 ;  /* 0x0000000213127211 */ /* 0x000fe200078c10ff */
[----:B------:R-:W-:Y:S01]  /*3ae70*/  IMAD R11, R3, 0x2, R19 ;  /* 0x00000002030b7824 */ /* 0x000fe200078e0213 */
[----:B------:R-:W1:Y:S01]  /*3ae80*/  LDCU UR4, c[0x0][0x39c] ;  /* 0x00007380ff0477ac */ /* 0x000e620008000800 */
[----:B------:R1:W-:Y:S01]  /*3ae90*/  @P3 STG.E desc[UR22][R16.64], R181 ;  /* 0x000000b510003986 */ /* 0x0003e2000c101916 */
[----:B------:R-:W-:Y:S01]  /*3aea0*/  LEA.HI.X.SX32 R19, R19, R0, 0x2, P6 ;  /* 0x0000000013137211 */ /* 0x000fe200030f16ff */
[----:B------:R-:W-:Y:S01]  /*3aeb0*/  IMAD R25, R3, 0x2, R11 ;  /* 0x0000000203197824 */ /* 0x000fe200078e020b */
[----:B--2---:R-:W-:Y:S01]  /*3aec0*/  ISETP.LT.AND P3, PT, R26, UR6, !P0 ;  /* 0x000000061a007c0c */ /* 0x004fe2000c761270 */
[----:B------:R-:W3:Y:S01]  /*3aed0*/  LDCU UR6, c[0x0][0x39c] ;  /* 0x00007380ff0677ac */ /* 0x000ee20008000800 */
[----:B------:R-:W2:Y:S01]  /*3aee0*/  LDL.LU R26, [R1+0xc34] ;  /* 0x000c3400011a7983 */ /* 0x000ea20000300800 */
[----:B------:R-:W-:-:S04]  /*3aef0*/  LEA R10, P6, R11, R2, 0x2 ;  /* 0x000000020b0a7211 */ /* 0x000fc800078c10ff */
[----:B------:R-:W-:Y:S02]  /*3af00*/  LEA.HI.X.SX32 R11, R11, R0, 0x2, P6 ;  /* 0x000000000b0b7211 */ /* 0x000fe400030f16ff */
[C---:B----4-:R-:W-:Y:S01]  /*3af10*/  LEA R8, P6, R25.reuse, R2, 0x2 ;  /* 0x0000000219087211 */ /* 0x050fe200078c10ff */
[----:B------:R4:W-:Y:S03]  /*3af20*/  @P5 STG.E desc[UR22][R18.64], R182 ;  /* 0x000000b612005986 */ /* 0x0009e6000c101916 */
[----:B------:R-:W-:Y:S01]  /*3af30*/  LEA.HI.X.SX32 R9, R25, R0, 0x2, P6 ;  /* 0x0000000019097211 */ /* 0x000fe200030f16ff */
[----:B------:R-:W-:Y:S04]  /*3af40*/  @P4 STG.E desc[UR22][R10.64], R183 ;  /* 0x000000b70a004986 */ /* 0x000fe8000c101916 */
[----:B------:R3:W-:Y:S01]  /*3af50*/  @P2 STG.E desc[UR22][R8.64], R188 ;  /* 0x000000bc08002986 */ /* 0x0007e2000c101916 */
[----:B-1----:R-:W-:Y:S01]  /*3af60*/  ISETP.LT.AND P5, PT, R33, UR5, !P0 ;  /* 0x0000000521007c0c */ /* 0x002fe2000c7a1270 */
[----:B------:R-:W1:Y:S02]  /*3af70*/  LDCU UR5, c[0x0][0x39c] ;  /* 0x00007380ff0577ac */ /* 0x000e640008000800 */
[----:B------:R-:W2:Y:S01]  /*3af80*/  LDL.LU R33, [R1+0xc28] ;  /* 0x000c280001217983 */ /* 0x000ea20000300800 */
[----:B------:R-:W-:Y:S01]  /*3af90*/  ISETP.LT.AND P4, PT, R32, UR4, !P0 ;  /* 0x0000000420007c0c */ /* 0x000fe2000c781270 */
[----:B------:R-:W-:-:S02]  /*3afa0*/  IMAD R17, R3, 0x2, R25 ;  /* 0x0000000203117824 */ /* 0x000fc400078e0219 */
[----:B------:R-:W2:Y:S01]  /*3afb0*/  LDL.LU R32, [R1+0xc24] ;  /* 0x000c240001207983 */ /* 0x000ea20000300800 */
[----:B------:R-:W2:Y:S01]  /*3afc0*/  LDCU UR4, c[0x0][0x39c] ;  /* 0x00007380ff0477ac */ /* 0x000ea20008000800 */
[----:B---3--:R-:W-:Y:S01]  /*3afd0*/  ISETP.LT.AND P2, PT, R24, UR6, !P0 ;  /* 0x0000000618007c0c */ /* 0x008fe2000c741270 */
[----:B----4-:R-:W-:Y:S01]  /*3afe0*/  IMAD R19, R3, 0x2, R17 ;  /* 0x0000000203137824 */ /* 0x010fe200078e0211 */
[----:B------:R-:W3:Y:S01]  /*3aff0*/  LDL.LU R24, [R1+0xc1c] ;  /* 0x000c1c0001187983 */ /* 0x000ee20000300800 */
[C---:B------:R-:W-:Y:S01]  /*3b000*/  LEA R16, P6, R17.reuse, R2, 0x2 ;  /* 0x0000000211107211 */ /* 0x040fe200078c10ff */
[----:B------:R-:W4:Y:S03]  /*3b010*/  LDCU UR6, c[0x0][0x39c] ;  /* 0x00007380ff0677ac */ /* 0x000f260008000800 */
[----:B------:R-:W-:Y:S02]  /*3b020*/  LEA.HI.X.SX32 R17, R17, R0, 0x2, P6 ;  /* 0x0000000011117211 */ /* 0x000fe400030f16ff */
[----:B------:R-:W-:-:S03]  /*3b030*/  LEA R18, P6, R19, R2, 0x2 ;  /* 0x0000000213127211 */ /* 0x000fc600078c10ff */
[----:B------:R4:W-:Y:S01]  /*3b040*/  @P3 STG.E desc[UR22][R16.64], R189 ;  /* 0x000000bd10003986 */ /* 0x0009e2000c101916 */
[----:B------:R-:W-:Y:S01]  /*3b050*/  IMAD R25, R3, 0x2, R19 ;  /* 0x0000000203197824 */ /* 0x000fe200078e0213 */
[----:B------:R-:W-:Y:S02]  /*3b060*/  LEA.HI.X.SX32 R19, R19, R0, 0x2, P6 ;  /* 0x0000000013137211 */ /* 0x000fe400030f16ff */
[----:B-1----:R-:W-:Y:S01]  /*3b070*/  ISETP.LT.AND P3, PT, R27, UR5, !P0 ;  /* 0x000000051b007c0c */ /* 0x002fe2000c761270 */
[----:B------:R-:W-:Y:S01]  /*3b080*/  IMAD R9, R3, 0x2, R25 ;  /* 0x0000000203097824 */ /* 0x000fe200078e0219 */
[----:B------:R-:W3:Y:S01]  /*3b090*/  LDL.LU R27, [R1+0xc14] ;  /* 0x000c1400011b7983 */ /* 0x000ee20000300800 */
[C---:B------:R-:W-:Y:S01]  /*3b0a0*/  LEA R10, P6, R25.reuse, R2, 0x2 ;  /* 0x00000002190a7211 */ /* 0x040fe200078c10ff */
[----:B------:R-:W1:Y:S02]  /*3b0b0*/  LDCU UR5, c[0x0][0x39c] ;  /* 0x00007380ff0577ac */ /* 0x000e640008000800 */
[----:B------:R1:W-:Y:S01]  /*3b0c0*/  @P5 STG.E desc[UR22][R18.64], R190 ;  /* 0x000000be12005986 */ /* 0x0003e2000c101916 */
[----:B------:R-:W-:Y:S01]  /*3b0d0*/  LEA.HI.X.SX32 R11, R25, R0, 0x2, P6 ;  /* 0x00000000190b7211 */ /* 0x000fe200030f16ff */
[----:B----4-:R-:W-:Y:S01]  /*3b0e0*/  IMAD R17, R3, 0x2, R9 ;  /* 0x0000000203117824 */ /* 0x010fe200078e0209 */
[----:B--2---:R-:W-:Y:S01]  /*3b0f0*/  ISETP.LT.AND P5, PT, R26, UR4, !P0 ;  /* 0x000000041a007c0c */ /* 0x004fe2000c7a1270 */
[----:B------:R-:W3:Y:S01]  /*3b100*/  LDCU UR4, c[0x0][0x39c] ;  /* 0x00007380ff0477ac */ /* 0x000ee20008000800 */
[----:B------:R-:W2:Y:S01]  /*3b110*/  LDL.LU R26, [R1+0xc04] ;  /* 0x000c0400011a7983 */ /* 0x000ea20000300800 */
[----:B------:R-:W-:-:S04]  /*3b120*/  LEA R8, P6, R9, R2, 0x2 ;  /* 0x0000000209087211 */ /* 0x000fc800078c10ff */
[----:B------:R-:W-:Y:S02]  /*3b130*/  LEA.HI.X.SX32 R9, R9, R0, 0x2, P6 ;  /* 0x0000000009097211 */ /* 0x000fe400030f16ff */
[----:B------:R-:W-:Y:S01]  /*3b140*/  LEA R16, P6, R17, R2, 0x2 ;  /* 0x0000000211107211 */ /* 0x000fe200078c10ff */
[----:B------:R-:W-:-:S03]  /*3b150*/  IMAD R25, R3, 0x2, R17 ;  /* 0x0000000203197824 */ /* 0x000fc600078e0211 */
[----:B------:R-:W-:Y:S01]  /*3b160*/  LEA.HI.X.SX32 R17, R17, R0, 0x2, P6 ;  /* 0x0000000011117211 */ /* 0x000fe200030f16ff */
[----:B------:R4:W-:Y:S04]  /*3b170*/  @P4 STG.E desc[UR22][R10.64], R191 ;  /* 0x000000bf0a004986 */ /* 0x0009e8000c101916 */
[----:B------:R1:W-:Y:S01]  /*3b180*/  @P2 STG.E desc[UR22][R8.64], R68 ;  /* 0x0000004408002986 */ /* 0x0003e2000c101916 */
[----:B------:R-:W-:Y:S01]  /*3b190*/  ISETP.LT.AND P4, PT, R33, UR6, !P0 ;  /* 0x0000000621007c0c */ /* 0x000fe2000c781270 */
[----:B------:R-:W3:Y:S02]  /*3b1a0*/  LDCU UR6, c[0x0][0x39c] ;  /* 0x00007380ff0677ac */ /* 0x000ee40008000800 */
[----:B------:R-:W2:Y:S04]  /*3b1b0*/  LDL.LU R33, [R1+0xc00] ;  /* 0x000c000001217983 */ /* 0x000ea80000300800 */
[----:B------:R-:W-:Y:S01]  /*3b1c0*/  @P3 STG.E desc[UR22][R16.64], R69 ;  /* 0x0000004510003986 */ /* 0x000fe2000c101916 */
[----:B-1----:R-:W-:Y:S01]  /*3b1d0*/  ISETP.LT.AND P2, PT, R32, UR5, !P0 ;  /* 0x0000000520007c0c */ /* 0x002fe2000c741270 */
[----:B------:R-:W2:Y:S02]  /*3b1e0*/  LDCU UR5, c[0x0][0x39c] ;  /* 0x00007380ff0577ac */ /* 0x000ea40008000800 */
[----:B------:R-:W2:Y:S01]  /*3b1f0*/  LDL.LU R32, [R1+0xbf8] ;  /* 0x000bf80001207983 */ /* 0x000ea20000300800 */
[----:B---3--:R-:W-:-:S02]  /*3b200*/  ISETP.LT.AND P3, PT, R24, UR4, !P0 ;  /* 0x0000000418007c0c */ /* 0x008fc4000c761270 */
[----:B------:R-:W-:Y:S01]  /*3b210*/  LEA R18, P6, R25, R2, 0x2 ;  /* 0x0000000219127211 */ /* 0x000fe200078c10ff */
[----:B------:R-:W3:Y:S01]  /*3b220*/  LDL.LU R24, [R1+0xbe8] ;  /* 0x000be80001187983 */ /* 0x000ee20000300800 */
[----:B----4-:R-:W-:Y:S01]  /*3b230*/  IMAD R11, R3, 0x2, R25 ;  /* 0x00000002030b7824 */ /* 0x010fe200078e0219 */
[----:B------:R-:W1:Y:S01]  /*3b240*/  LDCU UR4, c[0x0][0x39c] ;  /* 0x00007380ff0477ac */ /* 0x000e620008000800 */
[----:B------:R-:W-:-:S03]  /*3b250*/  LEA.HI.X.SX32 R19, R25, R0, 0x2, P6 ;  /* 0x0000000019137211 */ /* 0x000fc600030f16ff */
[----:B------:R-:W-:Y:S02]  /*3b260*/  LEA R10, P6, R11, R2, 0x2 ;  /* 0x000000020b0a7211 */ /* 0x000fe400078c10ff */
[----:B------:R4:W-:Y:S01]  /*3b270*/  @P5 STG.E desc[UR22][R18.64], R70 ;  /* 0x0000004612005986 */ /* 0x0009e2000c101916 */
[----:B------:R-:W-:Y:S01]  /*3b280*/  IMAD R9, R3, 0x2, R11 ;  /* 0x0000000203097824 */ /* 0x000fe200078e020b */
        /* <DEDUP_REMOVED lines=19> */
[----:B-1----:R-:W-:Y:S01]  /*3b3c0*/  ISETP.LT.AND P2, PT, R33, UR4, !P0 ;  /* 0x0000000421007c0c */ /* 0x002fe2000c741270 */
[----:B------:R-:W1:Y:S02]  /*3b3d0*/  LDCU UR4, c[0x0][0x39c] ;  /* 0x00007380ff0477ac */ /* 0x000e640008000800 */
[----:B------:R-:W2:Y:S04]  /*3b3e0*/  LDL.LU R33, [R1+0xbc8] ;  /* 0x000bc80001217983 */ /* 0x000ea80000300800 */
[----:B------:R1:W-:Y:S01]  /*3b3f0*/  @P5 STG.E desc[UR22][R18.64], R78 ;  /* 0x0000004e12005986 */ /* 0x0003e2000c101916 */
[----:B------:R-:W-:Y:S01]  /*3b400*/  ISETP.LT.AND P3, PT, R32, UR6, !P0 ;  /* 0x0000000620007c0c */ /* 0x000fe2000c761270 */
[----:B------:R-:W2:Y:S02]  /*3b410*/  LDCU UR6, c[0x0][0x39c] ;  /* 0x00007380ff0677ac */ /* 0x000ea40008000800 */
[----:B------:R-:W2:Y:S01]  /*3b420*/  LDL.LU R32, [R1+0xbc0] ;  /* 0x000bc00001207983 */ /* 0x000ea20000300800 */
[----:B---3--:R-:W-:Y:S01]  /*3b430*/  ISETP.LT.AND P5, PT, R24, UR5, !P0 ;  /* 0x0000000518007c0c */ /* 0x008fe2000c7a1270 */
[----:B------:R-:W-:-:S02]  /*3b440*/  IMAD R25, R3, 0x2, R11 ;  /* 0x0000000203197824 */ /* 0x000fc400078e020b */
[----:B------:R-:W3:Y:S01]  /*3b450*/  LDL.LU R24, [R1+0xbb8] ;  /* 0x000bb80001187983 */ /* 0x000ee20000300800 */
[C---:B------:R-:W-:Y:S01]  /*3b460*/  LEA R10, P6, R11.reuse, R2, 0x2 ;  /* 0x000000020b0a7211 */ /* 0x040fe200078c10ff */
[----:B------:R-:W2:Y:S03]  /*3b470*/  LDCU UR5, c[0x0][0x39c] ;  /* 0x00007380ff0577ac */ /* 0x000ea60008000800 */
[----:B------:R-:W-:Y:S02]  /*3b480*/  LEA.HI.X.SX32 R11, R11, R0, 0x2, P6 ;  /* 0x000000000b0b7211 */ /* 0x000fe400030f16ff */
[----:B----4-:R-:W-:-:S03]  /*3b490*/  LEA R8, P6, R25, R2, 0x2 ;  /* 0x0000000219087211 */ /* 0x010fc600078c10ff */
[----:B------:R4:W-:Y:S01]  /*3b4a0*/  @P4 STG.E desc[UR22][R10.64], R79 ;  /* 0x0000004f0a004986 */ /* 0x0009e2000c101916 */
[----:B------:R-:W-:Y:S01]  /*3b4b0*/  IMAD R17, R3, 0x2, R25 ;  /* 0x0000000203117824 */ /* 0x000fe200078e0219 */
[----:B-1----:R-:W-:Y:S02]  /*3b4c0*/  ISETP.LT.AND P4, PT, R27, UR4, !P0 ;  /* 0x000000041b007c0c */ /* 0x002fe4000c781270 */
[----:B------:R-:W-:Y:S01]  /*3b4d0*/  LEA.HI.X.SX32 R9, R25, R0, 0x2, P6 ;  /* 0x0000000019097211 */ /* 0x000fe200030f16ff */
[----:B------:R-:W3:Y:S01]  /*3b4e0*/  LDL.LU R27, [R1+0xbb0] ;  /* 0x000bb000011b7983 */ /* 0x000ee20000300800 */
[----:B------:R-:W-:Y:S01]  /*3b4f0*/  LEA R16, P6, R17, R2, 0x2 ;  /* 0x0000000211107211 */ /* 0x000fe200078c10ff */
[----:B------:R-:W-:Y:S01]  /*3b500*/  IMAD R19, R3, 0x2, R17 ;  /* 0x0000000203137824 */ /* 0x000fe200078e0211 */
[----:B------:R-:W1:Y:S01]  /*3b510*/  LDCU UR4, c[0x0][0x39c] ;  /* 0x00007380ff0477ac */ /* 0x000e620008000800 */
[----:B------:R1:W-:Y:S01]  /*3b520*/  @P2 STG.E desc[UR22][R8.64], R84 ;  /* 0x0000005408002986 */ /* 0x0003e2000c101916 */
[----:B------:R-:W-:-:S02]  /*3b530*/  LEA.HI.X.SX32 R17, R17, R0, 0x2, P6 ;  /* 0x0000000011117211 */ /* 0x000fc400030f16ff */
[----:B--2---:R-:W-:Y:S01]  /*3b540*/  ISETP.LT.AND P2, PT, R26, UR6, !P0 ;  /* 0x000000061a007c0c */ /* 0x004fe2000c741270 */
[----:B------:R-:W3:Y:S01]  /*3b550*/  LDCU UR6, c[0x0][0x39c] ;  /* 0x00007380ff0677ac */ /* 0x000ee20008000800 */
[----:B------:R-:W2:Y:S01]  /*3b560*/  LDL.LU R26, [R1+0xba0] ;  /* 0x000ba000011a7983 */ /* 0x000ea20000300800 */
[----:B------:R-:W-:Y:S01]  /*3b570*/  LEA R18, P6, R19, R2, 0x2 ;  /* 0x0000000213127211 */ /* 0x000fe200078c10ff */
[----:B------:R-:W-:-:S03]  /*3b580*/  IMAD R25, R3, 0x2, R19 ;  /* 0x0000000203197824 */ /* 0x000fc600078e0213 */
[----:B------:R-:W-:Y:S02]  /*3b590*/  LEA.HI.X.SX32 R19, R19, R0, 0x2, P6 ;  /* 0x0000000013137211 */ /* 0x000fe400030f16ff */
[C---:B----4-:R-:W-:Y:S01]  /*3b5a0*/  LEA R10, P6, R25.reuse, R2, 0x2 ;  /* 0x00000002190a7211 */ /* 0x050fe200078c10ff */
[----:B------:R4:W-:Y:S03]  /*3b5b0*/  @P3 STG.E desc[UR22][R16.64], R85 ;  /* 0x0000005510003986 */ /* 0x0009e6000c101916 */
[----:B------:R-:W-:Y:S01]  /*3b5c0*/  LEA.HI.X.SX32 R11, R25, R0, 0x2, P6 ;  /* 0x00000000190b7211 */ /* 0x000fe200030f16ff */
[----:B------:R-:W-:Y:S04]  /*3b5d0*/  @P5 STG.E desc[UR22][R18.64], R86 ;  /* 0x0000005612005986 */ /* 0x000fe8000c101916 */
[----:B------:R1:W-:Y:S01]  /*3b5e0*/  @P4 STG.E desc[UR22][R10.64], R87 ;  /* 0x000000570a004986 */ /* 0x0003e2000c101916 */
[----:B------:R-:W-:Y:S01]  /*3b5f0*/  ISETP.LT.AND P3, PT, R33, UR5, !P0 ;  /* 0x0000000521007c0c */ /* 0x000fe2000c761270 */
[----:B------:R-:W3:Y:S02]  /*3b600*/  LDCU UR5, c[0x0][0x39c] ;  /* 0x00007380ff0577ac */ /* 0x000ee40008000800 */
[----:B------:R-:W2:Y:S01]  /*3b610*/  LDL.LU R33, [R1+0xb9c] ;  /* 0x000b9c0001217983 */ /* 0x000ea20000300800 */
[----:B-1----:R-:W-:Y:S01]  /*3b620*/  ISETP.LT.AND P5, PT, R32, UR4, !P0 ;  /* 0x0000000420007c0c */ /* 0x002fe2000c7a1270 */
[----:B------:R-:W-:-:S02]  /*3b630*/  IMAD R9, R3, 0x2, R25 ;  /* 0x0000000203097824 */ /* 0x000fc400078e0219 */
[----:B------:R-:W2:Y:S01]  /*3b640*/  LDL.LU R32, [R1+0xb94] ;  /* 0x000b940001207983 */ /* 0x000ea20000300800 */
[----:B------:R-:W2:Y:S01]  /*3b650*/  LDCU UR4, c[0x0][0x39c] ;  /* 0x00007380ff0477ac */ /* 0x000ea20008000800 */
[----:B---3--:R-:W-:Y:S01]  /*3b660*/  ISETP.LT.AND P4, PT, R24, UR6, !P0 ;  /* 0x0000000618007c0c */ /* 0x008fe2000c781270 */
[----:B----4-:R-:W-:Y:S01]  /*3b670*/  IMAD R17, R3, 0x2, R9 ;  /* 0x0000000203117824 */ /* 0x010fe200078e0209 */
[----:B------:R-:W3:Y:S01]  /*3b680*/  LDL.LU R24, [R1+0xb88] ;  /* 0x000b880001187983 */ /* 0x000ee20000300800 */
[C---:B------:R-:W-:Y:S01]  /*3b690*/  LEA R8, P6, R9.reuse, R2, 0x2 ;  /* 0x0000000209087211 */ /* 0x040fe200078c10ff */
[----:B------:R-:W1:Y:S03]  /*3b6a0*/  LDCU UR6, c[0x0][0x39c] ;  /* 0x00007380ff0677ac */ /* 0x000e660008000800 */
[----:B------:R-:W-:Y:S02]  /*3b6b0*/  LEA.HI.X.SX32 R9, R9, R0, 0x2, P6 ;  /* 0x0000000009097211 */ /* 0x000fe400030f16ff */
[----:B------:R-:W-:-:S03]  /*3b6c0*/  LEA R16, P6, R17, R2, 0x2 ;  /* 0x0000000211107211 */ /* 0x000fc600078c10ff */
        /* <DEDUP_REMOVED lines=51> */
[----:B------:R-:W-:Y:S01]  /*3ba00*/  LEA R16, P6, R17, R2, 0x2 ;  /* 0x0000000211107211 */ /* 0x000fe200078c10ff */
[----:B------:R-:W-:-:S03]  /*3ba10*/  IMAD R19, R3, 0x2, R17 ;  /* 0x0000000203137824 */ /* 0x000fc600078e0211 */
[----:B------:R-:W-:Y:S01]  /*3ba20*/  LEA.HI.X.SX32 R17, R17, R0, 0x2, P6 ;  /* 0x0000000011117211 */ /* 0x000fe200030f16ff */
[----:B------:R1:W-:Y:S04]  /*3ba30*/  @P4 STG.E desc[UR22][R10.64], R103 ;  /* 0x000000670a004986 */ /* 0x0003e8000c101916 */
[----:B------:R1:W-:Y:S01]  /*3ba40*/  @P2 STG.E desc[UR22][R8.64], R108 ;  /* 0x0000006c08002986 */ /* 0x0003e2000c101916 */
[----:B----4-:R-:W-:Y:S01]  /*3ba50*/  ISETP.LT.AND P4, PT, R33, UR4, !P0 ;  /* 0x0000000421007c0c */ /* 0x010fe2000c781270 */
[----:B------:R-:W4:Y:S02]  /*3ba60*/  LDCU UR4, c[0x0][0x39c] ;  /* 0x00007380ff0477ac */ /* 0x000f240008000800 */
[----:B------:R-:W2:Y:S04]  /*3ba70*/  LDL.LU R33, [R1+0xb40] ;  /* 0x000b400001217983 */ /* 0x000ea80000300800 */
[----:B------:R3:W-:Y:S01]  /*3ba80*/  @P3 STG.E desc[UR22][R16.64], R109 ;  /* 0x0000006d10003986 */ /* 0x0007e2000c101916 */
        /* <DEDUP_REMOVED lines=9> */
[----:B------:R-:W-:-:S03]  /*3bb20*/  LEA R10, P6, R25, R2, 0x2 ;  /* 0x00000002190a7211 */ /* 0x000fc600078c10ff */
[----:B------:R1:W-:Y:S01]  /*3bb30*/  @P5 STG.E desc[UR22][R18.64], R110 ;  /* 0x0000006e12005986 */ /* 0x0003e2000c101916 */
[----:B------:R-:W-:Y:S01]  /*3bb40*/  IMAD R9, R3, 0x2, R25 ;  /* 0x0000000203097824 */ /* 0x000fe200078e0219 */
[----:B----4-:R-:W-:Y:S02]  /*3bb50*/  ISETP.LT.AND P5, PT, R27, UR4, !P0 ;  /* 0x000000041b007c0c */ /* 0x010fe4000c7a1270 */
[----:B------:R-:W-:Y:S01]  /*3bb60*/  LEA.HI.X.SX32 R11, R25, R0, 0x2, P6 ;  /* 0x00000000190b7211 */ /* 0x000fe200030f16ff */
[----:B------:R-:W4:Y:S01]  /*3bb70*/  LDL.LU R27, [R1+0xb28] ;  /* 0x000b2800011b7983 */ /* 0x000f220000300800 */
[----:B------:R-:W-:Y:S01]  /*3bb80*/  LEA R8, P6, R9, R2, 0x2 ;  /* 0x0000000209087211 */ /* 0x000fe200078c10ff */
[----:B------:R-:W-:Y:S01]  /*3bb90*/  IMAD R17, R3, 0x2, R9 ;  /* 0x0000000203117824 */ /* 0x000fe200078e0209 */
[----:B------:R-:W2:Y:S01]  /*3bba0*/  LDCU UR4, c[0x0][0x39c] ;  /* 0x00007380ff0477ac */ /* 0x000ea20008000800 */
        /* <DEDUP_REMOVED lines=8> */
[C---:B-1----:R-:W-:Y:S01]  /*3bc30*/  LEA R18, P6, R25.reuse, R2, 0x2 ;  /* 0x0000000219127211 */ /* 0x042fe200078c10ff */
[----:B------:R1:W-:Y:S03]  /*3bc40*/  @P2 STG.E desc[UR22][R8.64], R116 ;  /* 0x0000007408002986 */ /* 0x0003e6000c101916 */
[----:B------:R-:W-:Y:S01]  /*3bc50*/  LEA.HI.X.SX32 R19, R25, R0, 0x2, P6 ;  /* 0x0000000019137211 */ /* 0x000fe200030f16ff */
[----:B------:R-:W-:Y:S04]  /*3bc60*/  @P3 STG.E desc[UR22][R16.64], R117 ;  /* 0x0000007510003986 */ /* 0x000fe8000c101916 */
[----:B------:R1:W-:Y:S01]  /*3bc70*/  @P5 STG.E desc[UR22][R18.64], R118 ;  /* 0x0000007612005986 */ /* 0x0003e2000c101916 */
[----:B------:R-:W-:Y:S01]  /*3bc80*/  ISETP.LT.AND P2, PT, R33, UR5, !P0 ;  /* 0x0000000521007c0c */ /* 0x000fe2000c741270 */
[----:B------:R-:W4:Y:S02]  /*3bc90*/  LDCU UR5, c[0x0][0x39c] ;  /* 0x00007380ff0577ac */ /* 0x000f240008000800 */
[----:B------:R-:W2:Y:S01]  /*3bca0*/  LDL.LU R33, [R1+0xb10] ;  /* 0x000b100001217983 */ /* 0x000ea20000300800 */
[----:B------:R-:W-:Y:S01]  /*3bcb0*/  ISETP.LT.AND P3, PT, R32, UR4, !P0 ;  /* 0x0000000420007c0c */ /* 0x000fe2000c761270 */
[----:B------:R-:W-:-:S02]  /*3bcc0*/  IMAD R11, R3, 0x2, R25 ;  /* 0x00000002030b7824 */ /* 0x000fc400078e0219 */
[----:B------:R-:W2:Y:S01]  /*3bcd0*/  LDL.LU R32, [R1+0xb08] ;  /* 0x000b080001207983 */ /* 0x000ea20000300800 */
[----:B------:R-:W2:Y:S01]  /*3bce0*/  LDCU UR4, c[0x0][0x39c] ;  /* 0x00007380ff0477ac */ /* 0x000ea20008000800 */
[----:B---3--:R-:W-:Y:S01]  /*3bcf0*/  ISETP.LT.AND P5, PT, R24, UR6, !P0 ;  /* 0x0000000618007c0c */ /* 0x008fe2000c7a1270 */
[----:B-1----:R-:W-:Y:S01]  /*3bd00*/  IMAD R9, R3, 0x2, R11 ;  /* 0x0000000203097824 */ /* 0x002fe200078e020b */
        /* <DEDUP_REMOVED lines=8> */
[----:B----4-:R-:W-:Y:S01]  /*3bd90*/  ISETP.LT.AND P4, PT, R27, UR5, !P0 ;  /* 0x000000051b007c0c */ /* 0x010fe2000c781270 */
[----:B------:R-:W-:Y:S01]  /*3bda0*/  IMAD R19, R3, 0x2, R25 ;  /* 0x0000000203137824 */ /* 0x000fe200078e0219 */
[----:B------:R-:W4:Y:S01]  /*3bdb0*/  LDL.LU R27, [R1+0xafc] ;  /* 0x000afc00011b7983 */ /* 0x000f220000300800 */
[C---:B------:R-:W-:Y:S01]  /*3bdc0*/  LEA R16, P6, R25.reuse, R2, 0x2 ;  /* 0x0000000219107211 */ /* 0x040fe200078c10ff */
[----:B------:R-:W2:Y:S02]  /*3bdd0*/  LDCU UR5, c[0x0][0x39c] ;  /* 0x00007380ff0577ac */ /* 0x000ea40008000800 */
[----:B------:R2:W-:Y:S01]  /*3bde0*/  @P2 STG.E desc[UR22][R8.64], R124 ;  /* 0x0000007c08002986 */ /* 0x0005e2000c101916 */
[----:B------:R-:W-:-:S02]  /*3bdf0*/  LEA.HI.X.SX32 R17, R25, R0, 0x2, P6 ;  /* 0x0000000019117211 */ /* 0x000fc400030f16ff */
[----:B--2---:R-:W-:Y:S01]  /*3be00*/  ISETP.LT.AND P2, PT, R26, UR4, !P0 ;  /* 0x000000041a007c0c */ /* 0x004fe2000c741270 */
[----:B------:R-:W3:Y:S01]  /*3be10*/  LDCU UR4, c[0x0][0x39c] ;  /* 0x00007380ff0477ac */ /* 0x000ee20008000800 */
[----:B------:R-:W2:Y:S01]  /*3be20*/  LDL.LU R26, [R1+0xaf4] ;  /* 0x000af400011a7983 */ /* 0x000ea20000300800 */
[----:B------:R-:W-:Y:S01]  /*3be30*/  LEA R18, P6, R19, R2, 0x2 ;  /* 0x0000000213127211 */ /* 0x000fe200078c10ff */
[----:B-1----:R-:W-:-:S03]  /*3be40*/  IMAD R11, R3, 0x2, R19 ;  /* 0x00000002030b7824 */ /* 0x002fc600078e0213 */
[----:B------:R-:W-:Y:S02]  /*3be50*/  LEA.HI.X.SX32 R19, R19, R0, 0x2, P6 ;  /* 0x0000000013137211 */ /* 0x000fe400030f16ff */
[----:B------:R-:W-:Y:S01]  /*3be60*/  LEA R10, P6, R11, R2, 0x2 ;  /* 0x000000020b0a7211 */ /* 0x000fe200078c10ff */
[----:B------:R-:W-:-:S03]  /*3be70*/  IMAD R25, R3, 0x2, R11 ;  /* 0x0000000203197824 */ /* 0x000fc600078e020b */
[----:B------:R-:W-:Y:S01]  /*3be80*/  LEA.HI.X.SX32 R11, R11, R0, 0x2, P6 ;  /* 0x000000000b0b7211 */ /* 0x000fe200030f16ff */
[----:B------:R1:W-:Y:S04]  /*3be90*/  @P3 STG.E desc[UR22][R16.64], R125 ;  /* 0x0000007d10003986 */ /* 0x0003e8000c101916 */
[----:B------:R1:W-:Y:S01]  /*3bea0*/  @P5 STG.E desc[UR22][R18.64], R126 ;  /* 0x0000007e12005986 */ /* 0x0003e2000c101916 */
[----:B------:R-:W-:Y:S01]  /*3beb0*/  ISETP.LT.AND P3, PT, R33, UR6, !P0 ;  /* 0x0000000621007c0c */ /* 0x000fe2000c761270 */
[----:B------:R-:W4:Y:S02]  /*3bec0*/  LDCU UR6, c[0x0][0x39c] ;  /* 0x00007380ff0677ac */ /* 0x000f240008000800 */
        /* <DEDUP_REMOVED lines=8> */
[----:B-1----:R-:W-:Y:S01]  /*3bf50*/  IMAD R17, R3, 0x2, R25 ;  /* 0x0000000203117824 */ /* 0x002fe200078e0219 */
[----:B------:R-:W1:Y:S01]  /*3bf60*/  LDCU UR4, c[0x0][0x39c] ;  /* 0x00007380ff0477ac */ /* 0x000e620008000800 */
[----:B------:R-:W-:Y:S02]  /*3bf70*/  LEA.HI.X.SX32 R9, R25, R0, 0x2, P6 ;  /* 0x0000000019097211 */ /* 0x000fe400030f16ff */
[----:B------:R-:W-:Y:S01]  /*3bf80*/  IMAD R19, R3, 0x2, R17 ;  /* 0x0000000203137824 */ /* 0x000fe200078e0211 */
[----:B------:R-:W-:Y:S02]  /*3bf90*/  LEA R16, P6, R17, R2, 0x2 ;  /* 0x0000000211107211 */ /* 0x000fe400078c10ff */
[----:B------:R1:W-:Y:S01]  /*3bfa0*/  @P2 STG.E desc[UR22][R8.64], R4 ;  /* 0x0000000408002986 */ /* 0x0003e2000c101916 */
[----:B------:R-:W-:Y:S01]  /*3bfb0*/  IMAD R25, R3, 0x2, R19 ;  /* 0x0000000203197824 */ /* 0x000fe200078e0213 */
[----:B------:R-:W-:-:S02]  /*3bfc0*/  LEA.HI.X.SX32 R17, R17, R0, 0x2, P6 ;  /* 0x0000000011117211 */ /* 0x000fc400030f16ff */
[----:B------:R-:W-:Y:S02]  /*3bfd0*/  LEA R18, P6, R19, R2, 0x2 ;  /* 0x0000000213127211 */ /* 0x000fe400078c10ff */
[----:B----4-:R-:W-:Y:S01]  /*3bfe0*/  ISETP.LT.AND P2, PT, R27, UR6, !P0 ;  /* 0x000000061b007c0c */ /* 0x010fe2000c741270 */
[----:B------:R4:W-:Y:S01]  /*3bff0*/  @P3 STG.E desc[UR22][R16.64], R5 ;  /* 0x0000000510003986 */ /* 0x0009e2000c101916 */
[----:B------:R-:W-:Y:S01]  /*3c000*/  LEA.HI.X.SX32 R19, R19, R0, 0x2, P6 ;  /* 0x0000000013137211 */ /* 0x000fe200030f16ff */
[----:B------:R-:W2:Y:S02]  /*3c010*/  LDCU UR6, c[0x0][0x39c] ;  /* 0x00007380ff0677ac */ /* 0x000ea40008000800 */
[----:B------:R-:W3:Y:S01]  /*3c020*/  LDL.LU R27, [R1+0xae4] ;  /* 0x000ae400011b7983 */ /* 0x000ee20000300800 */
[----:B------:R-:W-:Y:S01]  /*3c030*/  LEA R10, P6, R25, R2, 0x2 ;  /* 0x00000002190a7211 */ /* 0x000fe200078c10ff */
[----:B-1----:R-:W-:Y:S01]  /*3c040*/  IMAD R9, R3, 0x2, R25 ;  /* 0x0000000203097824 */ /* 0x002fe200078e0219 */
[----:B--2---:R-:W-:Y:S01]  /*3c050*/  ISETP.LT.AND P3, PT, R26, UR5, !P0 ;  /* 0x000000051a007c0c */ /* 0x004fe2000c761270 */
[----:B------:R-:W3:Y:S01]  /*3c060*/  LDCU UR5, c[0x0][0x39c] ;  /* 0x00007380ff0577ac */ /* 0x000ee20008000800 */
[----:B------:R-:W2:Y:S01]  /*3c070*/  LDL.LU R26, [R1+0xae0] ;  /* 0x000ae000011a7983 */ /* 0x000ea20000300800 */
[----:B------:R-:W-:-:S03]  /*3c080*/  LEA.HI.X.SX32 R11, R25, R0, 0x2, P6 ;  /* 0x00000000190b7211 */ /* 0x000fc600030f16ff */
[----:B------:R-:W2:Y:S01]  /*3c090*/  LDL.LU R25, [R1+0xad8] ;  /* 0x000ad80001197983 */ /* 0x000ea20000300800 */
[----:B------:R-:W-:-:S03]  /*3c0a0*/  LEA R8, P6, R9, R2, 0x2 ;  /* 0x0000000209087211 */ /* 0x000fc600078c10ff */
[----:B------:R-:W-:Y:S01]  /*3c0b0*/  @P5 STG.E desc[UR22][R18.64], R6 ;  /* 0x0000000612005986 */ /* 0x000fe2000c101916 */
[----:B----4-:R-:W-:-:S03]  /*3c0c0*/  IMAD R5, R3, 0x2, R9 ;  /* 0x0000000203057824 */ /* 0x010fc600078e0209 */
[----:B------:R1:W-:Y:S01]  /*3c0d0*/  @P4 STG.E desc[UR22][R10.64], R7 ;  /* 0x000000070a004986 */ /* 0x0003e2000c101916 */
[----:B------:R-:W-:-:S03]  /*3c0e0*/  LEA.HI.X.SX32 R9, R9, R0, 0x2, P6 ;  /* 0x0000000009097211 */ /* 0x000fc600030f16ff */
[----:B-1----:R-:W4:Y:S04]  /*3c0f0*/  LDL.LU R10, [R1+0xad4] ;  /* 0x000ad400010a7983 */ /* 0x002f280000300800 */
[----:B------:R-:W-:Y:S01]  /*3c100*/  @P2 STG.E desc[UR22][R8.64], R12 ;  /* 0x0000000c08002986 */ /* 0x000fe2000c101916 */
[----:B------:R-:W-:Y:S01]  /*3c110*/  LEA R4, P6, R5, R2, 0x2 ;  /* 0x0000000205047211 */ /* 0x000fe200078c10ff */
[----:B------:R-:W-:Y:S01]  /*3c120*/  IMAD R17, R3, 0x2, R5 ;  /* 0x0000000203117824 */ /* 0x000fe200078e0205 */
[----:B------:R-:W-:Y:S01]  /*3c130*/  ISETP.LT.AND P5, PT, R33, UR4, !P0 ;  /* 0x0000000421007c0c */ /* 0x000fe2000c7a1270 */
[----:B------:R-:W1:Y:S01]  /*3c140*/  LDCU UR4, c[0x0][0x39c] ;  /* 0x00007380ff0477ac */ /* 0x000e620008000800 */
[----:B------:R-:W-:Y:S02]  /*3c150*/  LEA.HI.X.SX32 R5, R5, R0, 0x2, P6 ;  /* 0x0000000005057211 */ /* 0x000fe400030f16ff */
[----:B------:R-:W-:Y:S01]  /*3c160*/  LEA R16, P6, R17, R2, 0x2 ;  /* 0x0000000211107211 */ /* 0x000fe200078c10ff */
[----:B------:R-:W-:-:S03]  /*3c170*/  IMAD R7, R3, 0x2, R17 ;  /* 0x0000000203077824 */ /* 0x000fc600078e0211 */
[----:B------:R-:W-:Y:S01]  /*3c180*/  LEA.HI.X.SX32 R17, R17, R0, 0x2, P6 ;  /* 0x0000000011117211 */ /* 0x000fe200030f16ff */
[----:B------:R-:W-:Y:S04]  /*3c190*/  @P3 STG.E desc[UR22][R4.64], R13 ;  /* 0x0000000d04003986 */ /* 0x000fe8000c101916 */
[----:B------:R1:W-:Y:S01]  /*3c1a0*/  @P5 STG.E desc[UR22][R16.64], R14 ;  /* 0x0000000e10005986 */ /* 0x0003e2000c101916 */
[----:B---3--:R-:W-:Y:S01]  /*3c1b0*/  ISETP.LT.AND P2, PT, R24, UR5, !P0 ;  /* 0x0000000518007c0c */ /* 0x008fe2000c741270 */
[----:B------:R-:W2:Y:S02]  /*3c1c0*/  LDCU UR5, c[0x0][0x39c] ;  /* 0x00007380ff0577ac */ /* 0x000ea40008000800 */
[----:B------:R-:W3:Y:S04]  /*3c1d0*/  LDL.LU R24, [R1+0xad0] ;  /* 0x000ad00001187983 */ /* 0x000ee80000300800 */
[----:B------:R-:W3:Y:S04]  /*3c1e0*/  LDL.LU R19, [R1+0xacc] ;  /* 0x000acc0001137983 */ /* 0x000ee80000300800 */
[----:B------:R-:W3:Y:S04]  /*3c1f0*/  LDL.LU R18, [R1+0xac8] ;  /* 0x000ac80001127983 */ /* 0x000ee80000300800 */
[----:B-1----:R-:W3:Y:S04]  /*3c200*/  LDL.LU R14, [R1+0xac4] ;  /* 0x000ac400010e7983 */ /* 0x002ee80000300800 */
[----:B------:R-:W3:Y:S04]  /*3c210*/  LDL.LU R12, [R1+0xac0] ;  /* 0x000ac000010c7983 */ /* 0x000ee80000300800 */
[----:B------:R-:W3:Y:S04]  /*3c220*/  LDL.LU R17, [R1+0xabc] ;  /* 0x000abc0001117983 */ /* 0x000ee80000300800 */
[----:B------:R-:W3:Y:S01]  /*3c230*/  LDL.LU R16, [R1+0xab8] ;  /* 0x000ab80001107983 */ /* 0x000ee20000300800 */
[----:B------:R-:W-:Y:S01]  /*3c240*/  ISETP.LT.AND P4, PT, R32, UR6, !P0 ;  /* 0x0000000620007c0c */ /* 0x000fe2000c781270 */
[----:B------:R-:W1:Y:S01]  /*3c250*/  LDCU UR6, c[0x0][0x39c] ;  /* 0x00007380ff0677ac */ /* 0x000e620008000800 */
[----:B------:R-:W-:-:S02]  /*3c260*/  ISETP.LT.AND P3, PT, R27, UR4, !P0 ;  /* 0x000000041b007c0c */ /* 0x000fc4000c761270 */
[----:B------:R-:W-:Y:S01]  /*3c270*/  LEA R6, P6, R7, R2, 0x2 ;  /* 0x0000000207067211 */ /* 0x000fe200078c10ff */
[----:B------:R-:W4:Y:S01]  /*3c280*/  LDCU UR4, c[0x0][0x39c] ;  /* 0x00007380ff0477ac */ /* 0x000f220008000800 */
[----:B------:R-:W-:Y:S02]  /*3c290*/  IMAD R9, R3, 0x2, R7 ;  /* 0x0000000203097824 */ /* 0x000fe400078e0207 */
[----:B------:R-:W-:Y:S02]  /*3c2a0*/  LEA.HI.X.SX32 R7, R7, R0, 0x2, P6 ;  /* 0x0000000007077211 */ /* 0x000fe400030f16ff */
[----:B------:R-:W-:Y:S01]  /*3c2b0*/  IMAD R11, R3, 0x2, R9 ;  /* 0x00000002030b7824 */ /* 0x000fe200078e0209 */
[----:B------:R-:W-:Y:S02]  /*3c2c0*/  LEA R8, P6, R9, R2, 0x2 ;  /* 0x0000000209087211 */ /* 0x000fe400078c10ff */
[----:B------:R4:W-:Y:S01]  /*3c2d0*/  @P4 STG.E desc[UR22][R6.64], R15 ;  /* 0x0000000f06004986 */ /* 0x0009e2000c101916 */
[----:B--2---:R-:W-:Y:S01]  /*3c2e0*/  ISETP.LT.AND P4, PT, R25, UR5, !P0 ;  /* 0x0000000519007c0c */ /* 0x004fe2000c781270 */
[----:B------:R-:W2:Y:S01]  /*3c2f0*/  LDCU UR5, c[0x0][0x39c] ;  /* 0x00007380ff0577ac */ /* 0x000ea20008000800 */
[----:B-1----:R-:W-:Y:S01]  /*3c300*/  ISETP.LT.AND P5, PT, R26, UR6, !P0 ;  /* 0x000000061a007c0c */ /* 0x002fe2000c7a1270 */
[----:B------:R-:W3:Y:S01]  /*3c310*/  LDCU UR6, c[0x0][0x39c] ;  /* 0x00007380ff0677ac */ /* 0x000ee20008000800 */
[----:B------:R-:W-:Y:S01]  /*3c320*/  LEA.HI.X.SX32 R9, R9, R0, 0x2, P6 ;  /* 0x0000000009097211 */ /* 0x000fe200030f16ff */
[----:B------:R-:W-:Y:S01]  /*3c330*/  IMAD R13, R3, 0x2, R11 ;  /* 0x00000002030d7824 */ /* 0x000fe200078e020b */
[C---:B------:R-:W-:Y:S01]  /*3c340*/  LEA R4, P6, R11.reuse, R2, 0x2 ;  /* 0x000000020b047211 */ /* 0x040fe200078c10ff */
[----:B----4-:R-:W4:Y:S03]  /*3c350*/  LDL.LU R15, [R1+0xab4] ;  /* 0x000ab400010f7983 */ /* 0x010f260000300800 */
[----:B------:R-:W-:Y:S01]  /*3c360*/  LEA.HI.X.SX32 R5, R11, R0, 0x2, P6 ;  /* 0x000000000b057211 */ /* 0x000fe200030f16ff */
[----:B------:R1:W-:Y:S01]  /*3c370*/  @P2 STG.E desc[UR22][R8.64], R20 ;  /* 0x0000001408002986 */ /* 0x0003e2000c101916 */
[----:B------:R-:W-:Y:S01]  /*3c380*/  ISETP.LT.AND P2, PT, R10, UR4, !P0 ;  /* 0x000000040a007c0c */ /* 0x000fe2000c741270 */
[----:B------:R-:W-:Y:S01]  /*3c390*/  IMAD R7, R3, 0x2, R13 ;  /* 0x0000000203077824 */ /* 0x000fe200078e020d */
[C---:B------:R-:W-:Y:S01]  /*3c3a0*/  LEA R10, P6, R13.reuse, R2, 0x2 ;  /* 0x000000020d0a7211 */ /* 0x040fe200078c10ff */
[----:B------:R2:W-:Y:S01]  /*3c3b0*/  @P3 STG.E desc[UR22][R4.64], R21 ;  /* 0x0000001504003986 */ /* 0x0005e2000c101916 */
[----:B------:R-:W3:Y:S02]  /*3c3c0*/  LDCU UR4, c[0x0][0x39c] ;  /* 0x00007380ff0477ac */ /* 0x000ee40008000800 */
[----:B------:R-:W-:Y:S01]  /*3c3d0*/  LEA.HI.X.SX32 R11, R13, R0, 0x2, P6 ;  /* 0x000000000d0b7211 */ /* 0x000fe200030f16ff */
[----:B------:R-:W-:Y:S01]  /*3c3e0*/  IMAD R13, R3, 0x2, R7 ;  /* 0x00000002030d7824 */ /* 0x000fe200078e0207 */
[----:B------:R-:W-:-:S03]  /*3c3f0*/  LEA R6, P6, R7, R2, 0x2 ;  /* 0x0000000207067211 */ /* 0x000fc600078c10ff */
[----:B------:R2:W-:Y:S01]  /*3c400*/  @P5 STG.E desc[UR22][R10.64], R22 ;  /* 0x000000160a005986 */ /* 0x0005e2000c101916 */
[----:B------:R-:W-:Y:S02]  /*3c410*/  LEA.HI.X.SX32 R7, R7, R0, 0x2, P6 ;  /* 0x0000000007077211 */ /* 0x000fe400030f16ff */
[----:B-1----:R-:W-:Y:S01]  /*3c420*/  LEA R8, P6, R13, R2, 0x2 ;  /* 0x000000020d087211 */ /* 0x002fe200078c10ff */
[----:B--2---:R-:W-:-:S03]  /*3c430*/  IMAD R5, R3, 0x2, R13 ;  /* 0x0000000203057824 */ /* 0x004fc600078e020d */
[----:B------:R-:W-:Y:S02]  /*3c440*/  LEA.HI.X.SX32 R9, R13, R0, 0x2, P6 ;  /* 0x000000000d097211 */ /* 0x000fe400030f16ff */
[----:B------:R-:W-:Y:S01]  /*3c450*/  LEA R4, P6, R5, R2, 0x2 ;  /* 0x0000000205047211 */ /* 0x000fe200078c10ff */
[----:B------:R-:W-:-:S03]  /*3c460*/  IMAD R11, R3, 0x2, R5 ;  /* 0x00000002030b7824 */ /* 0x000fc600078e0205 */
[----:B------:R-:W-:Y:S01]  /*3c470*/  LEA.HI.X.SX32 R5, R5, R0, 0x2, P6 ;  /* 0x0000000005057211 */ /* 0x000fe200030f16ff */
[----:B------:R1:W-:Y:S04]  /*3c480*/  @P4 STG.E desc[UR22][R6.64], R23 ;  /* 0x0000001706004986 */ /* 0x0003e8000c101916 */
[----:B------:R2:W-:Y:S01]  /*3c490*/  @P2 STG.E desc[UR22][R8.64], R28 ;  /* 0x0000001c08002986 */ /* 0x0005e2000c101916 */
[----:B------:R-:W-:Y:S01]  /*3c4a0*/  LEA R10, P6, R11, R2, 0x2 ;  /* 0x000000020b0a7211 */ /* 0x000fe200078c10ff */
[----:B------:R-:W-:Y:S02]  /*3c4b0*/  IMAD R13, R3, 0x2, R11 ;  /* 0x00000002030d7824 */ /* 0x000fe400078e020b */
[----:B------:R-:W2:Y:S01]  /*3c4c0*/  LDS.128 R20, [R252+UR7+0x800] ;  /* 0x00080007fc147984 */ /* 0x000ea20008000c00 */
[----:B------:R-:W-:-:S02]  /*3c4d0*/  LEA.HI.X.SX32 R11, R11, R0, 0x2, P6 ;  /* 0x000000000b0b7211 */ /* 0x000fc400030f16ff */
[----:B-1----:R-:W-:-:S04]  /*3c4e0*/  LEA R6, P6, R13, R2, 0x2 ;  /* 0x000000020d067211 */ /* 0x002fc800078c10ff */
[----:B------:R-:W-:Y:S02]  /*3c4f0*/  LEA.HI.X.SX32 R7, R13, R0, 0x2, P6 ;  /* 0x000000000d077211 */ /* 0x000fe400030f16ff */
[----:B---3--:R-:W-:Y:S01]  /*3c500*/  ISETP.LT.AND P3, PT, R24, UR6, !P0 ;  /* 0x0000000618007c0c */ /* 0x008fe2000c761270 */
[----:B------:R-:W1:Y:S01]  /*3c510*/  LDCU UR6, c[0x0][0x39c] ;  /* 0x00007380ff0677ac */ /* 0x000e620008000800 */
[----:B------:R-:W-:Y:S01]  /*3c520*/  ISETP.LT.AND P5, PT, R19, UR5, !P0 ;  /* 0x0000000513007c0c */ /* 0x000fe2000c7a1270 */
[----:B------:R-:W3:Y:S01]  /*3c530*/  LDCU UR5, c[0x0][0x39c] ;  /* 0x00007380ff0577ac */ /* 0x000ee20008000800 */
[----:B------:R-:W-:Y:S01]  /*3c540*/  ISETP.LT.AND P4, PT, R18, UR4, !P0 ;  /* 0x0000000412007c0c */ /* 0x000fe2000c781270 */
[----:B------:R-:W2:Y:S08]  /*3c550*/  LDCU UR4, c[0x0][0x39c] ;  /* 0x00007380ff0477ac */ /* 0x000eb00008000800 */
[----:B------:R2:W-:Y:S01]  /*3c560*/  @P3 STG.E desc[UR22][R4.64], R29 ;  /* 0x0000001d04003986 */ /* 0x0005e2000c101916 */
[----:B-1----:R-:W-:Y:S01]  /*3c570*/  ISETP.LT.AND P2, PT, R14, UR6, !P0 ;  /* 0x000000060e007c0c */ /* 0x002fe2000c741270 */
[----:B------:R-:W1:Y:S02]  /*3c580*/  LDCU UR6, c[0x0][0x39c] ;  /* 0x00007380ff0677ac */ /* 0x000e640008000800 */
[----:B------:R-:W4:Y:S01]  /*3c590*/  LDL.LU R14, [R1+0xab0] ;  /* 0x000ab000010e7983 */ /* 0x000f220000300800 */
[----:B---3--:R-:W-:Y:S01]  /*3c5a0*/  ISETP.LT.AND P3, PT, R12, UR5, !P0 ;  /* 0x000000050c007c0c */ /* 0x008fe2000c761270 */
[----:B------:R-:W4:Y:S02]  /*3c5b0*/  LDCU UR5, c[0x0][0x39c] ;  /* 0x00007380ff0577ac */ /* 0x000f240008000800 */
[----:B------:R-:W3:Y:S04]  /*3c5c0*/  LDL.LU R12, [R1+0xaac] ;  /* 0x000aac00010c7983 */ /* 0x000ee80000300800 */
[----:B------:R4:W-:Y:S01]  /*3c5d0*/  @P5 STG.E desc[UR22][R10.64], R30 ;  /* 0x0000001e0a005986 */ /* 0x0009e2000c101916 */
[----:B--2---:R-:W-:Y:S01]  /*3c5e0*/  ISETP.LT.AND P5, PT, R17, UR4, !P0 ;  /* 0x0000000411007c0c */ /* 0x004fe2000c7a1270 */
[C---:B------:R-:W-:Y:S01]  /*3c5f0*/  IMAD R9, R3.reuse, 0x2, R13 ;  /* 0x0000000203097824 */ /* 0x040fe200078e020d */
[----:B------:R-:W2:Y:S01]  /*3c600*/  LDCU UR4, c[0x0][0x39c] ;  /* 0x00007380ff0477ac */ /* 0x000ea20008000800 */
[----:B------:R2:W-:Y:S04]  /*3c610*/  @P4 STG.E desc[UR22][R6.64], R31 ;  /* 0x0000001f06004986 */ /* 0x0005e8000c101916 */
[----:B------:R-:W3:Y:S01]  /*3c620*/  LDL.LU R17, [R1+0xaa8] ;  /* 0x000aa80001117983 */ /* 0x000ee20000300800 */
[----:B-1----:R-:W-:Y:S01]  /*3c630*/  ISETP.LT.AND P4, PT, R16, UR6, !P0 ;  /* 0x0000000610007c0c */ /* 0x002fe2000c781270 */
[----:B------:R-:W-:Y:S01]  /*3c640*/  IMAD R5, R3, 0x2, R9 ;  /* 0x0000000203057824 */ /* 0x000fe200078e0209 */
[----:B------:R-:W-:Y:S01]  /*3c650*/  LEA R8, P6, R9, R2, 0x2 ;  /* 0x0000000209087211 */ /* 0x000fe200078c10ff */
[----:B------:R-:W3:Y:S01]  /*3c660*/  LDL.LU R16, [R1+0xaa4] ;  /* 0x000aa40001107983 */ /* 0x000ee20000300800 */
[----:B------:R-:W3:Y:S01]  /*3c670*/  LDCU UR6, c[0x0][0x39c] ;  /* 0x00007380ff0677ac */ /* 0x000ee20008000800 */
[----:B------:R-:W-:Y:S01]  /*3c680*/  IMAD R13, R3, 0x2, R5 ;  /* 0x00000002030d7824 */ /* 0x000fe200078e0205 */
[----:B------:R-:W-:-:S02]  /*3c690*/  LEA.HI.X.SX32 R9, R9, R0, 0x2, P6 ;  /* 0x0000000009097211 */ /* 0x000fc400030f16ff */
[----:B------:R-:W-:-:S04]  /*3c6a0*/  LEA R4, P6, R5, R2, 0x2 ;  /* 0x0000000205047211 */ /* 0x000fc800078c10ff */
[----:B------:R-:W-:Y:S01]  /*3c6b0*/  LEA.HI.X.SX32 R5, R5, R0, 0x2, P6 ;  /* 0x0000000005057211 */ /* 0x000fe200030f16ff */
[----:B------:R1:W-:Y:S01]  /*3c6c0*/  @P2 STG.E desc[UR22][R8.64], R36 ;  /* 0x0000002408002986 */ /* 0x0003e2000c101916 */
[----:B----4-:R-:W-:Y:S02]  /*3c6d0*/  LEA R10, P6, R13, R2, 0x2 ;  /* 0x000000020d0a7211 */ /* 0x010fe400078c10ff */
[----:B------:R-:W-:Y:S01]  /*3c6e0*/  ISETP.LT.AND P2, PT, R15, UR5, !P0 ;  /* 0x000000050f007c0c */ /* 0x000fe2000c741270 */
[----:B--2---:R-:W-:Y:S01]  /*3c6f0*/  IMAD R7, R3, 0x2, R13 ;  /* 0x0000000203077824 */ /* 0x004fe200078e020d */
[----:B------:R-:W2:Y:S01]  /*3c700*/  LDL.LU R15, [R1+0xa9c] ;  /* 0x000a9c00010f7983 */ /* 0x000ea20000300800 */
[----:B------:R-:W-:Y:S01]  /*3c710*/  LEA.HI.X.SX32 R11, R13, R0, 0x2, P6 ;  /* 0x000000000d0b7211 */ /* 0x000fe200030f16ff */
[----:B------:R-:W4:Y:S02]  /*3c720*/  LDCU UR5, c[0x0][0x39c] ;  /* 0x00007380ff0577ac */ /* 0x000f240008000800 */
[----:B------:R-:W-:Y:S01]  /*3c730*/  @P3 STG.E desc[UR22][R4.64], R37 ;  /* 0x0000002504003986 */ /* 0x000fe2000c101916 */
[----:B------:R-:W-:Y:S01]  /*3c740*/  LEA R6, P6, R7, R2, 0x2 ;  /* 0x0000000207067211 */ /* 0x000fe200078c10ff */
[----:B-1----:R-:W-:-:S02]  /*3c750*/  IMAD R9, R3, 0x2, R7 ;  /* 0x0000000203097824 */ /* 0x002fc400078e0207 */
[----:B------:R1:W-:Y:S01]  /*3c760*/  @P5 STG.E desc[UR22][R10.64], R38 ;  /* 0x000000260a005986 */ /* 0x0003e2000c101916 */
[----:B------:R-:W-:Y:S01]  /*3c770*/  LEA.HI.X.SX32 R7, R7, R0, 0x2, P6 ;  /* 0x0000000007077211 */ /* 0x000fe200030f16ff */
[----:B------:R-:W-:Y:S01]  /*3c780*/  IMAD R13, R3, 0x2, R9 ;  /* 0x00000002030d7824 */ /* 0x000fe200078e0209 */
[----:B------:R-:W-:-:S04]  /*3c790*/  LEA R8, P6, R9, R2, 0x2 ;  /* 0x0000000209087211 */ /* 0x000fc800078c10ff */
[----:B------:R-:W-:Y:S01]  /*3c7a0*/  LEA.HI.X.SX32 R9, R9, R0, 0x2, P6 ;  /* 0x0000000009097211 */ /* 0x000fe200030f16ff */
[----:B------:R3:W-:Y:S01]  /*3c7b0*/  @P4 STG.E desc[UR22][R6.64], R39 ;  /* 0x0000002706004986 */ /* 0x0007e2000c101916 */
[----:B-1----:R-:W-:Y:S01]  /*3c7c0*/  IMAD R11, R3, 0x2, R13 ;  /* 0x00000002030b7824 */ /* 0x002fe200078e020d */
[-C--:B------:R-:W-:Y:S02]  /*3c7d0*/  LEA R4, P6, R13, R2.reuse, 0x2 ;  /* 0x000000020d047211 */ /* 0x080fe400078c10ff */
[----:B------:R1:W-:Y:S02]  /*3c7e0*/  @P2 STG.E desc[UR22][R8.64], R44 ;  /* 0x0000002c08002986 */ /* 0x0003e4000c101916 */
[----:B------:R-:W-:Y:S02]  /*3c7f0*/  LEA R10, P2, R11, R2, 0x2 ;  /* 0x000000020b0a7211 */ /* 0x000fe400078410ff */
[-C--:B------:R-:W-:Y:S01]  /*3c800*/  LEA.HI.X.SX32 R5, R13, R0.reuse, 0x2, P6 ;  /* 0x000000000d057211 */ /* 0x080fe200030f16ff */
[----:B------:R-:W-:Y:S01]  /*3c810*/  IMAD R13, R3, 0x2, R11 ;  /* 0x00000002030d7824 */ /* 0x000fe200078e020b */
[----:B------:R-:W-:-:S02]  /*3c820*/  LEA.HI.X.SX32 R11, R11, R0, 0x2, P2 ;  /* 0x000000000b0b7211 */ /* 0x000fc400010f16ff */
[----:B------:R-:W-:Y:S01]  /*3c830*/  ISETP.LT.AND P3, PT, R14, UR4, !P0 ;  /* 0x000000040e007c0c */ /* 0x000fe2000c761270 */
[----:B------:R-:W1:Y:S01]  /*3c840*/  LDCU UR4, c[0x0][0x39c] ;  /* 0x00007380ff0477ac */ /* 0x000e620008000800 */
[----:B------:R-:W2:Y:S01]  /*3c850*/  LDL.LU R14, [R1+0xa98] ;  /* 0x000a9800010e7983 */ /* 0x000ea20000300800 */
[----:B---3--:R-:W-:Y:S01]  /*3c860*/  ISETP.LT.AND P5, PT, R12, UR6, !P0 ;  /* 0x000000060c007c0c */ /* 0x008fe2000c7a1270 */
[----:B------:R-:W2:Y:S02]  /*3c870*/  LDCU UR6, c[0x0][0x39c] ;  /* 0x00007380ff0677ac */ /* 0x000ea40008000800 */
[----:B------:R-:W3:Y:S04]  /*3c880*/  LDL.LU R12, [R1+0xa94] ;  /* 0x000a9400010c7983 */ /* 0x000ee80000300800 */
[----:B------:R-:W3:Y:S04]  /*3c890*/  LDL.LU R24, [R1+0xa90] ;  /* 0x000a900001187983 */ /* 0x000ee80000300800 */
[----:B------:R-:W3:Y:S01]  /*3c8a0*/  LDL.LU R18, [R1+0xa8c] ;  /* 0x000a8c0001127983 */ /* 0x000ee20000300800 */
[----:B-1----:R-:W-:Y:S01]  /*3c8b0*/  ISETP.LT.AND P2, PT, R16, UR4, !P0 ;  /* 0x0000000410007c0c */ /* 0x002fe2000c741270 */
[----:B------:R-:W3:Y:S02]  /*3c8c0*/  LDCU UR4, c[0x0][0x39c] ;  /* 0x00007380ff0477ac */ /* 0x000ee40008000800 */
[----:B------:R-:W3:Y:S01]  /*3c8d0*/  LDL.LU R16, [R1+0xa88] ;  /* 0x000a880001107983 */ /* 0x000ee20000300800 */
[----:B----4-:R-:W-:Y:S01]  /*3c8e0*/  ISETP.LT.AND P4, PT, R17, UR5, !P0 ;  /* 0x0000000511007c0c */ /* 0x010fe2000c781270 */
[----:B------:R-:W1:Y:S01]  /*3c8f0*/  LDCU UR5, c[0x0][0x39c] ;  /* 0x00007380ff0577ac */ /* 0x000e620008000800 */
[----:B------:R-:W-:-:S04]  /*3c900*/  LEA R6, P6, R13, R2, 0x2 ;  /* 0x000000020d067211 */ /* 0x000fc800078c10ff */
[----:B------:R-:W-:Y:S01]  /*3c910*/  LEA.HI.X.SX32 R7, R13, R0, 0x2, P6 ;  /* 0x000000000d077211 */ /* 0x000fe200030f16ff */
[C---:B------:R-:W-:Y:S01]  /*3c920*/  IMAD R13, R3.reuse, 0x2, R13 ;  /* 0x00000002030d7824 */ /* 0x040fe200078e020d */
[----:B------:R4:W-:Y:S03]  /*3c930*/  @P3 STG.E desc[UR22][R4.64], R45 ;  /* 0x0000002d04003986 */ /* 0x0009e6000c101916 */
[----:B------:R-:W-:Y:S01]  /*3c940*/  IMAD R9, R3, 0x2, R13 ;  /* 0x0000000203097824 */ /* 0x000fe200078e020d */
[----:B--2---:R-:W-:Y:S01]  /*3c950*/  ISETP.LT.AND P3, PT, R15, UR6, !P0 ;  /* 0x000000060f007c0c */ /* 0x004fe2000c761270 */
[----:B------:R2:W-:Y:S01]  /*3c960*/  @P5 STG.E desc[UR22][R10.64], R46 ;  /* 0x0000002e0a005986 */ /* 0x0005e2000c101916 */
[----:B------:R-:W1:Y:S01]  /*3c970*/  LDCU UR6, c[0x0][0x39c] ;  /* 0x00007380ff0677ac */ /* 0x000e620008000800 */
[----:B------:R-:W-:Y:S02]  /*3c980*/  IMAD R15, R3, 0x2, R9 ;  /* 0x00000002030f7824 */ /* 0x000fe400078e0209 */
[----:B------:R1:W-:Y:S01]  /*3c990*/  @P4 STG.E desc[UR22][R6.64], R47 ;  /* 0x0000002f06004986 */ /* 0x0003e2000c101916 */
[----:B----4-:R-:W-:Y:S01]  /*3c9a0*/  LEA R4, P4, R13, R2, 0x2 ;  /* 0x000000020d047211 */ /* 0x010fe200078810ff */
[----:B--2---:R-:W-:-:S03]  /*3c9b0*/  IMAD R11, R3, 0x2, R15 ;  /* 0x00000002030b7824 */ /* 0x004fc600078e020f */
[----:B------:R-:W-:Y:S01]  /*3c9c0*/  LEA.HI.X.SX32 R5, R13, R0, 0x2, P4 ;  /* 0x000000000d057211 */ /* 0x000fe200020f16ff */
[----:B------:R-:W-:Y:S01]  /*3c9d0*/  IMAD R13, R3, 0x2, R11 ;  /* 0x00000002030d7824 */ /* 0x000fe200078e020b */
[----:B------:R-:W-:-:S03]  /*3c9e0*/  LEA R8, P6, R9, R2, 0x2 ;  /* 0x0000000209087211 */ /* 0x000fc600078c10ff */
[----:B------:R2:W-:Y:S01]  /*3c9f0*/  @P2 STG.E desc[UR22][R4.64], R240 ;  /* 0x000000f004002986 */ /* 0x0005e2000c101916 */
[----:B------:R-:W-:Y:S01]  /*3ca00*/  IMAD R17, R3, 0x2, R13 ;  /* 0x0000000203117824 */ /* 0x000fe200078e020d */
[----:B------:R-:W-:Y:S02]  /*3ca10*/  LEA.HI.X.SX32 R9, R9, R0, 0x2, P6 ;  /* 0x0000000009097211 */ /* 0x000fe400030f16ff */
[-C--:B-1----:R-:W-:Y:S01]  /*3ca20*/  LEA R6, P2, R15, R2.reuse, 0x2 ;  /* 0x000000020f067211 */ /* 0x082fe200078410ff */
[----:B------:R-:W-:Y:S01]  /*3ca30*/  IMAD R19, R3, 0x2, R17 ;  /* 0x0000000203137824 */ /* 0x000fe200078e0211 */
[----:B------:R-:W-:Y:S02]  /*3ca40*/  LEA R10, P6, R11, R2, 0x2 ;  /* 0x000000020b0a7211 */ /* 0x000fe400078c10ff */
[-C--:B------:R-:W-:Y:S01]  /*3ca50*/  LEA.HI.X.SX32 R7, R15, R0.reuse, 0x2, P2 ;  /* 0x000000000f077211 */ /* 0x080fe200010f16ff */
[----:B------:R-:W-:Y:S01]  /*3ca60*/  IMAD R3, R3, 0x2, R19 ;  /* 0x0000000203037824 */ /* 0x000fe200078e0213 */
[----:B------:R-:W-:Y:S01]  /*3ca70*/  LEA.HI.X.SX32 R11, R11, R0, 0x2, P6 ;  /* 0x000000000b0b7211 */ /* 0x000fe200030f16ff */
[----:B------:R1:W-:Y:S01]  /*3ca80*/  @P3 STG.E desc[UR22][R8.64], R241 ;  /* 0x000000f108003986 */ /* 0x0003e2000c101916 */
[----:B------:R-:W-:Y:S01]  /*3ca90*/  ISETP.LT.AND P5, PT, R14, UR5, !P0 ;  /* 0x000000050e007c0c */ /* 0x000fe2000c7a1270 */
[----:B------:R-:W4:Y:S01]  /*3caa0*/  LDCU UR5, c[0x0][0x39c] ;  /* 0x00007380ff0577ac */ /* 0x000f220008000800 */
[----:B---3--:R-:W-:Y:S01]  /*3cab0*/  ISETP.LT.AND P4, PT, R12, UR4, !P0 ;  /* 0x000000040c007c0c */ /* 0x008fe2000c781270 */
[----:B------:R-:W3:Y:S01]  /*3cac0*/  LDCU UR4, c[0x0][0x39c] ;  /* 0x00007380ff0477ac */ /* 0x000ee20008000800 */
[----:B------:R-:W-:-:S02]  /*3cad0*/  LEA R12, P6, R13, R2, 0x2 ;  /* 0x000000020d0c7211 */ /* 0x000fc400078c10ff */
[----:B------:R-:W-:Y:S02]  /*3cae0*/  LEA R14, P2, R17, R2, 0x2 ;  /* 0x00000002110e7211 */ /* 0x000fe400078410ff */
[-C--:B------:R-:W-:Y:S02]  /*3caf0*/  LEA.HI.X.SX32 R13, R13, R0.reuse, 0x2, P6 ;  /* 0x000000000d0d7211 */ /* 0x080fe400030f16ff */
[----:B------:R-:W-:Y:S02]  /*3cb00*/  LEA.HI.X.SX32 R15, R17, R0, 0x2, P2 ;  /* 0x00000000110f7211 */ /* 0x000fe400010f16ff */
[----:B--2---:R-:W-:Y:S02]  /*3cb10*/  LEA R4, P6, R3, R2, 0x2 ;  /* 0x0000000203047211 */ /* 0x004fe400078c10ff */
[----:B------:R-:W-:Y:S02]  /*3cb20*/  ISETP.LT.AND P2, PT, R18, UR6, !P0 ;  /* 0x0000000612007c0c */ /* 0x000fe4000c741270 */
[----:B----4-:R-:W-:-:S02]  /*3cb30*/  ISETP.LT.AND P3, PT, R24, UR5, !P0 ;  /* 0x0000000518007c0c */ /* 0x010fc4000c761270 */
[----:B---3--:R-:W-:Y:S02]  /*3cb40*/  ISETP.LT.AND P0, PT, R16, UR4, !P0 ;  /* 0x0000000410007c0c */ /* 0x008fe4000c701270 */
[----:B------:R-:W-:Y:S02]  /*3cb50*/  LEA.HI.X.SX32 R5, R3, R0, 0x2, P6 ;  /* 0x0000000003057211 */ /* 0x000fe400030f16ff */
[C---:B------:R-:W-:Y:S01]  /*3cb60*/  LEA R2, P6, R19.reuse, R2, 0x2 ;  /* 0x0000000213027211 */ /* 0x040fe200078c10ff */
[----:B------:R1:W-:Y:S03]  /*3cb70*/  @P5 STG.E desc[UR22][R6.64], R242 ;  /* 0x000000f206005986 */ /* 0x0003e6000c101916 */
[----:B------:R-:W-:Y:S01]  /*3cb80*/  LEA.HI.X.SX32 R3, R19, R0, 0x2, P6 ;  /* 0x0000000013037211 */ /* 0x000fe200030f16ff */
[----:B------:R1:W-:Y:S04]  /*3cb90*/  @P4 STG.E desc[UR22][R10.64], R243 ;  /* 0x000000f30a004986 */ /* 0x0003e8000c101916 */
[----:B------:R1:W-:Y:S04]  /*3cba0*/  @P3 STG.E desc[UR22][R12.64], R20 ;  /* 0x000000140c003986 */ /* 0x0003e8000c101916 */
[----:B------:R1:W-:Y:S04]  /*3cbb0*/  @P2 STG.E desc[UR22][R14.64], R21 ;  /* 0x000000150e002986 */ /* 0x0003e8000c101916 */
[----:B------:R1:W-:Y:S04]  /*3cbc0*/  @P0 STG.E desc[UR22][R2.64], R22 ;  /* 0x0000001602000986 */ /* 0x0003e8000c101916 */
[----:B------:R1:W-:Y:S01]  /*3cbd0*/  @P1 STG.E desc[UR22][R4.64], R23 ;  /* 0x0000001704001986 */ /* 0x0003e2000c101916 */
[----:B------:R-:W-:Y:S06]  /*3cbe0*/  BAR.SYNC.DEFER_BLOCKING 0x0 ;  /* 0x0000000000007b1d */ /* 0x000fec0000010000 */
[----:B------:R-:W-:Y:S05]  /*3cbf0*/  BRA.U UP0, `(.L_x_13) ;  /* 0x0000000100a07547 */ /* 0x000fea000b800000 */
[----:B------:R-:W2:Y:S01]  /*3cc00*/  S2UR UR5, SR_CgaCtaId ;  /* 0x00000000000579c3 */ /* 0x000ea20000008800 */
[----:B------:R-:W-:Y:S01]  /*3cc10*/  NOP ;  /* 0x0000000000007918 */ /* 0x000fe20000000000 */
[----:B------:R-:W-:Y:S01]  /*3cc20*/  UMOV UR4, 0x50 ;  /* 0x0000005000047882 */ /* 0x000fe20000000000 */
[----:B------:R-:W-:Y:S02]  /*3cc30*/  IMAD.U32 R0, RZ, RZ, UR8 ;  /* 0x00000008ff007e24 */ /* 0x000fe4000f8e00ff */
[----:B-1----:R-:W-:Y:S02]  /*3cc40*/  IMAD.MOV.U32 R3, RZ, RZ, 0xff ;  /* 0x000000ffff037424 */ /* 0x002fe400078e00ff */
[----:B------:R-:W-:Y:S01]  /*3cc50*/  IMAD.MOV.U32 R7, RZ, RZ, 0x1 ;  /* 0x00000001ff077424 */ /* 0x000fe200078e00ff */
[----:B------:R-:W-:-:S04]  /*3cc60*/  LOP3.LUT R0, R0, 0xffff, RZ, 0xc0, !PT ;  /* 0x0000ffff00007812 */ /* 0x000fc800078ec0ff */
[----:B------:R-:W-:-:S05]  /*3cc70*/  SHF.R.U32.HI R0, RZ, 0x5, R0 ;  /* 0x00000005ff007819 */ /* 0x000fca0000011600 */
[----:B------:R-:W-:Y:S01]  /*3cc80*/  VIADD R2, R0, 0x10 ;  /* 0x0000001000027836 */ /* 0x000fe20000000000 */
[----:B------:R-:W-:Y:S01]  /*3cc90*/  SHF.L.U32 R0, R3, R0, RZ ;  /* 0x0000000003007219 */ /* 0x000fe200000006ff */
[----:B--2---:R-:W-:-:S03]  /*3cca0*/  ULEA UR6, UR5, UR4, 0x18 ;  /* 0x0000000405067291 */ /* 0x004fc6000f8ec0ff */
[----:B------:R-:W-:-:S04]  /*3ccb0*/  SHF.L.U32 R3, R7, R2, RZ ;  /* 0x0000000207037219 */ /* 0x000fc800000006ff */
[----:B------:R-:W-:Y:S02]  /*3ccc0*/  LOP3.LUT R0, R3, R0, RZ, 0xfc, !PT ;  /* 0x0000000003007212 */ /* 0x000fe400078efcff */
[----:B------:R-:W1:Y:S02]  /*3ccd0*/  LDS R5, [UR6] ;  /* 0x00000006ff057984 */ /* 0x000e640008000800 */
[C---:B------:R-:W-:Y:S02]  /*3cce0*/  LOP3.LUT R2, R0.reuse, 0xffff, RZ, 0xc0, !PT ;  /* 0x0000ffff00027812 */ /* 0x040fe400078ec0ff */
[----:B-1----:R-:W-:-:S04]  /*3ccf0*/  LOP3.LUT R3, R0, 0xffff, R5, 0x80, !PT ;  /* 0x0000ffff00037812 */ /* 0x002fc800078e8005 */
[----:B------:R-:W-:-:S13]  /*3cd00*/  ISETP.NE.AND P0, PT, R3, R2, PT ;  /* 0x000000020300720c */ /* 0x000fda0003f05270 */
[----:B------:R-:W-:Y:S05]  /*3cd10*/  @P0 BRA `(.L_x_14) ;  /* 0x0000000000500947 */ /* 0x000fea0003800000 */
[----:B------:R-:W-:Y:S02]  /*3cd20*/  SHF.R.U32.HI R5, RZ, 0x10, R5 ;  /* 0x00000010ff057819 */ /* 0x000fe40000011605 */
[----:B------:R-:W-:-:S04]  /*3cd30*/  SHF.R.U32.HI R2, RZ, 0x10, R0 ;  /* 0x00000010ff027819 */ /* 0x000fc80000011600 */
[----:B------:R-:W-:-:S04]  /*3cd40*/  LOP3.LUT R5, R5, R2, RZ, 0xc0, !PT ;  /* 0x0000000205057212 */ /* 0x000fc800078ec0ff */
[----:B------:R-:W-:-:S13]  /*3cd50*/  ISETP.NE.AND P0, PT, R5, R2, PT ;  /* 0x000000020500720c */ /* 0x000fda0003f05270 */
[----:B------:R-:W-:Y:S05]  /*3cd60*/  @P0 BRA `(.L_x_15) ;  /* 0x0000000000300947 */ /* 0x000fea0003800000 */
[----:B------:R-:W-:Y:S01]  /*3cd70*/  R2UR UR4, R0 ;  /* 0x00000000000472ca */ /* 0x000fe200000e0000 */
[----:B------:R-:W-:Y:S01]  /*3cd80*/  VOTEU.ANY UR5, UPT, PT ;  /* 0x0000000000057886 */ /* 0x000fe200038e0100 */
[----:B------:R-:W1:Y:S01]  /*3cd90*/  S2R R0, SR_LANEID ;  /* 0x0000000000007919 */ /* 0x000e620000000000 */
[----:B------:R-:W-:-:S10]  /*3cda0*/  UFLO.U32 UR5, UR5 ;  /* 0x00000005000572bd */ /* 0x000fd400080e0000 */
[----:B------:R-:W-:-:S06]  /*3cdb0*/  ULOP3.LUT UR4, URZ, UR4, URZ, 0x33, !UPT ;  /* 0x00000004ff047292 */ /* 0x000fcc000f8e33ff */
[----:B------:R-:W-:-:S04]  /*3cdc0*/  IMAD.U32 R2, RZ, RZ, UR4 ;  /* 0x00000004ff027e24 */ /* 0x000fc8000f8e00ff */
[----:B------:R-:W2:Y:S02]  /*3cdd0*/  REDUX UR7, R2 ;  /* 0x00000000020773c4 */ /* 0x000ea40000000000 */
[----:B------:R3:W-:Y:S01]  /*3cde0*/  UTCATOMSWS.AND URZ, UR4 ;  /* 0x0000000400ff79e3 */ /* 0x0007e20008000000 */
[----:B-1----:R-:W-:Y:S01]  /*3cdf0*/  ISETP.EQ.U32.AND P0, PT, R0, UR5, PT ;  /* 0x0000000500007c0c */ /* 0x002fe2000bf02070 */
[----:B--2---:R-:W-:-:S12]  /*3ce00*/  IMAD.U32 R0, RZ, RZ, UR7 ;  /* 0x00000007ff007e24 */ /* 0x004fd8000f8e00ff */
[----:B------:R3:W-:Y:S01]  /*3ce10*/  @P0 ATOMS.AND RZ, [UR6], R0 ;  /* 0x00000000ffff098c */ /* 0x0007e2000a800006 */
[----:B------:R-:W-:Y:S05]  /*3ce20*/  BRA `(.L_x_13) ;  /* 0x0000000000147947 */ /* 0x000fea0003800000 */
.L_x_15:
[----:B------:R-:W-:-:S07]  /*3ce30*/  MOV R2, 0x3ce50 ;  /* 0x0003ce5000027802 */ /* 0x000fce0000000f00 */
[----:B------:R-:W-:Y:S05]  /*3ce40*/  CALL.REL.NOINC `($__internal_0_$__cuda_sm10x_tcgen05_guardrail_trap_col_being_dealloced_not_returned_by_alloc) ;  /* 0x00000000002c7944 */ /* 0x000fea0003c00000 */
[----:B------:R-:W-:Y:S05]  /*3ce50*/  BRA `(.L_x_13) ;  /* 0x0000000000087947 */ /* 0x000fea0003800000 */
.L_x_14:
[----:B------:R-:W-:-:S07]  /*3ce60*/  MOV R2, 0x3ce80 ;  /* 0x0003ce8000027802 */ /* 0x000fce0000000f00 */
[----:B------:R-:W-:Y:S05]  /*3ce70*/  CALL.REL.NOINC `($__internal_2_$__cuda_sm10x_tcgen05_guardrail_trap_unallocated_columns_being_dealloced) ;  /* 0x0000000000387944 */ /* 0x000fea0003c00000 */
.L_x_13:
[----:B------:R-:W-:Y:S01]  /*3ce80*/  NOP ;  /* 0x0000000000007918 */ /* 0x000fe20000000000 */
[----:B---3--:R-:W-:Y:S05]  /*3ce90*/  EXIT ;  /* 0x000000000000794d */ /* 0x008fea0003800000 */
.L_x_9:
[----:B------:R-:W1:Y:S02]  /*3cea0*/  SYNCS.PHASECHK.TRANS64.TRYWAIT P4, [UR16], R124 ;  /* 0x0000007cff0075a7 */ /* 0x000e640008081110 */
[----:B-1----:R-:W-:Y:S05]  /*3ceb0*/  @!P4 BRA `(.L_x_9) ;  /* 0xfffffffc00f8c947 */ /* 0x002fea000383ffff */
[----:B------:R-:W-:Y:S05]  /*3cec0*/  BRA `(.L_x_16) ;  /* 0xfffffed400507947 */ /* 0x000fea000383ffff */
.L_x_12:
[----:B------:R-:W2:Y:S02]  /*3ced0*/  SYNCS.PHASECHK.TRANS64.TRYWAIT P1, [UR10], R2 ;  /* 0x00000002ff0075a7 */ /* 0x000ea4000802110a */
[----:B--2---:R-:W-:Y:S05]  /*3cee0*/  @!P1 BRA `(.L_x_12) ;  /* 0xfffffffc00f89947 */ /* 0x004fea000383ffff */
[----:B------:R-:W-:Y:S05]  /*3cef0*/  BRA `(.L_x_11) ;  /* 0xffffff6c00107947 */ /* 0x000fea000383ffff */
        .weak           $__internal_0_$__cuda_sm10x_tcgen05_guardrail_trap_col_being_dealloced_not_returned_by_alloc
        .type           $__internal_0_$__cuda_sm10x_tcgen05_guardrail_trap_col_being_dealloced_not_returned_by_alloc,@function
        .size           $__internal_0_$__cuda_sm10x_tcgen05_guardrail_trap_col_being_dealloced_not_returned_by_alloc,($__internal_1_$__cuda_sm10x_tcgen05_guardrail_trap_phase_invalid_during_alloc - $__internal_0_$__cuda_sm10x_tcgen05_guardrail_trap_col_being_dealloced_not_returned_by_alloc)
$__internal_0_$__cuda_sm10x_tcgen05_guardrail_trap_col_being_dealloced_not_returned_by_alloc:
[----:B------:R-:W-:Y:S05]  /*3cf00*/  BPT.TRAP 0x1 ;  /* 0x000000040000795c */ /* 0x000fea0000300000 */
[----:B------:R-:W-:-:S04]  /*3cf10*/  IMAD.MOV.U32 R3, RZ, RZ, 0x0 ;  /* 0x00000000ff037424 */ /* 0x000fc800078e00ff */
[----:B------:R-:W-:Y:S05]  /*3cf20*/  RET.REL.NODEC R2 `(matmul_kernel) ;  /* 0xfffffc3002347950 */ /* 0x000fea0003c3ffff */
        .weak           $__internal_1_$__cuda_sm10x_tcgen05_guardrail_trap_phase_invalid_during_alloc
        .type           $__internal_1_$__cuda_sm10x_tcgen05_guardrail_trap_phase_invalid_during_alloc,@function
        .size           $__internal_1_$__cuda_sm10x_tcgen05_guardrail_trap_phase_invalid_during_alloc,($__internal_2_$__cuda_sm10x_tcgen05_guardrail_trap_unallocated_columns_being_dealloced - $__internal_1_$__cuda_sm10x_tcgen05_guardrail_trap_phase_invalid_during_alloc)
$__internal_1_$__cuda_sm10x_tcgen05_guardrail_trap_phase_invalid_during_alloc:
[----:B------:R-:W-:Y:S05]  /*3cf30*/  BPT.TRAP 0x1 ;  /* 0x000000040000795c */ /* 0x000fea0000300000 */
[----:B------:R-:W-:-:S04]  /*3cf40*/  IMAD.MOV.U32 R3, RZ, RZ, 0x0 ;  /* 0x00000000ff037424 */ /* 0x000fc800078e00ff */
[----:B------:R-:W-:Y:S05]  /*3cf50*/  RET.REL.NODEC R2 `(matmul_kernel) ;  /* 0xfffffc3002287950 */ /* 0x000fea0003c3ffff */
        .weak           $__internal_2_$__cuda_sm10x_tcgen05_guardrail_trap_unallocated_columns_being_dealloced
        .type           $__internal_2_$__cuda_sm10x_tcgen05_guardrail_trap_unallocated_columns_being_dealloced,@function
        .size           $__internal_2_$__cuda_sm10x_tcgen05_guardrail_trap_unallocated_columns_being_dealloced,(.L_x_20 - $__internal_2_$__cuda_sm10x_tcgen05_guardrail_trap_unallocated_columns_being_dealloced)
$__internal_2_$__cuda_sm10x_tcgen05_guardrail_trap_unallocated_columns_being_dealloced:
[----:B------:R-:W-:Y:S05]  /*3cf60*/  BPT.TRAP 0x1 ;  /* 0x000000040000795c */ /* 0x000fea0000300000 */
[----:B------:R-:W-:-:S04]  /*3cf70*/  IMAD.MOV.U32 R3, RZ, RZ, 0x0 ;  /* 0x00000000ff037424 */ /* 0x000fc800078e00ff */
[----:B------:R-:W-:Y:S05]  /*3cf80*/  RET.REL.NODEC R2 `(matmul_kernel) ;  /* 0xfffffc30021c7950 */ /* 0x000fea0003c3ffff */
.L_x_17:
[----:B------:R-:W-:-:S00]  /*3cf90*/  BRA `(.L_x_17) ;  /* 0xfffffffc00fc7947 */ /* 0x000fc0000383ffff */
[----:B------:R-:W-:-:S00]  /*3cfa0*/  NOP ;  /* 0x0000000000007918 */ /* 0x000fc00000000000 */
        /* <DEDUP_REMOVED lines=13> */
.L_x_20:


//--------------------- .nv.shared.matmul_kernel  --------------------------
	.section	.nv.shared.matmul_kernel,"aw",@nobits
	.sectionflags	@""
	.align	16
	.zero		1024


//--------------------- .nv.shared.reserved.0     --------------------------
	.section	.nv.shared.reserved.0,"aw",@nobits
	.align	8
	.weak		__nv_reservedSMEM_offset_0_alias
	.size		__nv_reservedSMEM_offset_0_alias, 0, 64
	.other		__nv_reservedSMEM_offset_0_alias,@"STO_CUDA_RESERVED_SHARED STV_DEFAULT"
__nv_reservedSMEM_offset_0_alias:
	.zero		0
.nv.shared.reserved.0:
	.zero		64
	.weak		__nv_reservedSMEM_allocation_phase
	.type		__nv_reservedSMEM_allocation_phase,@object
	.size		__nv_reservedSMEM_allocation_phase,(.L_0 - __nv_reservedSMEM_allocation_phase)
__nv_reservedSMEM_allocation_phase:
	.zero		1
.L_0:
	.zero		7
	.weak		__nv_reservedSMEM_devtool_atexit_pc
	.type		__nv_reservedSMEM_devtool_atexit_pc,@object
	.size		__nv_reservedSMEM_devtool_atexit_pc,(__nv_reservedSMEM_allocation_mask - __nv_reservedSMEM_devtool_atexit_pc)
__nv_reservedSMEM_devtool_atexit_pc:
	.zero		8
	.weak		__nv_reservedSMEM_allocation_mask
	.type		__nv_reservedSMEM_allocation_mask,@object
	.size		__nv_reservedSMEM_allocation_mask,(.L_2 - __nv_reservedSMEM_allocation_mask)
__nv_reservedSMEM_allocation_mask:
	.zero		4
.L_2:


//--------------------- .nv.constant0.matmul_kernel --------------------------
	.section	.nv.constant0.matmul_kernel,"a",@progbits
	.sectionflags	@""
	.align	4
.nv.constant0.matmul_kernel:
	.zero		976


//--------------------- SYMBOLS --------------------------

	.type		.nv.reservedSmem.offset0,@object
	.size		.nv.reservedSmem.offset0,0x4
	.type		.nv.reservedSmem.cap,@object
	.size		.nv.reservedSmem.cap,0x4
